def matmul_kernel(
    a_ptr,
    b_ptr,
    c_ptr,
    M,
    N,
    K,
    stride_am,
    stride_ak,
    stride_bk,
    stride_bn,
    stride_cm,
    stride_cn,
    BLOCK_M: tl.constexpr,
    BLOCK_N: tl.constexpr,
    BLOCK_K: tl.constexpr,
    GROUP_M: tl.constexpr,
):
    pid = tl.program_id(axis=0)
    num_pid_m = tl.cdiv(M, BLOCK_M)
    num_pid_n = tl.cdiv(N, BLOCK_N)
    num_pid_in_group = GROUP_M * num_pid_n
    group_id = pid // num_pid_in_group
    first_pid_m = group_id * GROUP_M
    group_size_m = min(num_pid_m - first_pid_m, GROUP_M)
    pid_m = first_pid_m + ((pid % num_pid_in_group) % group_size_m)
    pid_n = (pid % num_pid_in_group) // group_size_m

    offs_am = (pid_m * BLOCK_M + tl.arange(0, BLOCK_M)) % M
    offs_bn = (pid_n * BLOCK_N + tl.arange(0, BLOCK_N)) % N
    offs_k = tl.arange(0, BLOCK_K)
    a_ptrs = a_ptr + offs_am[:, None] * stride_am + offs_k[None, :] * stride_ak
    b_ptrs = b_ptr + offs_k[:, None] * stride_bk + offs_bn[None, :] * stride_bn

    acc = tl.zeros((BLOCK_M, BLOCK_N), dtype=tl.float32)
    for kk in range(0, tl.cdiv(K, BLOCK_K)):
        a = tl.load(a_ptrs, mask=offs_k[None, :] < K - kk * BLOCK_K, other=0.0)
        b = tl.load(b_ptrs, mask=offs_k[:, None] < K - kk * BLOCK_K, other=0.0)
        acc = tl.dot(a, b, acc)
        a_ptrs += BLOCK_K * stride_ak
        b_ptrs += BLOCK_K * stride_bk

    c = acc.to(c_ptr.dtype.element_ty)
    offs_cm = pid_m * BLOCK_M + tl.arange(0, BLOCK_M)
    offs_cn = pid_n * BLOCK_N + tl.arange(0, BLOCK_N)
    c_ptrs = c_ptr + offs_cm[:, None] * stride_cm + offs_cn[None, :] * stride_cn
    mask = (offs_cm[:, None] < M) & (offs_cn[None, :] < N)
    tl.store(c_ptrs, c, mask=mask)

# config = {"BLOCK_K": 64, "BLOCK_M": 256, "BLOCK_N": 512, "GROUP_M": 8, "arch": "sm_100", "dtype": "fp8e4m3", "num_ctas": 4, "num_stages": 3, "num_warps": 4}
# arch = sm_100


// ===== COMPILED SASS (sm_100a) =====

	.target	sm_100a

	.elftype	@"ET_EXEC"


//--------------------- .note.nv.tkinfo           --------------------------
	.section	.note.nv.tkinfo,"",@"SHT_NOTE"
	.sectionflags	@"SHF_NOTE_NV_TKINFO"
	.tkinfo
        /*0018*/ 	.word	0x00000081
        /*0030*/ 	.string	""
        /*0030*/ 	.string	"ptxas-blackwell"
        /*0030*/ 	.string	"Cuda compilation tools, release 12.9, V12.9.86"
        /*0030*/ 	.string	"Build cuda_12.9.r12.9/compiler.36037853_0"
        /*0030*/ 	.string	"-v  -suppress-debug-info  -lineinfo  -arch sm_100a "



//--------------------- .note.nv.cuver            --------------------------
	.section	.note.nv.cuver,"",@"SHT_NOTE"
	.sectionflags	@"SHF_NOTE_NV_CUVER"
        /*0018*/ 	.short	0x0001
        /*001a*/ 	.short	0x0064
        /*001c*/ 	.short	0x0001
        /*001e*/ 	.short	0x0000
        /*0020*/ 	.short	0x0001
        /*0022*/ 	.short	0x0000


//--------------------- .nv.info                  --------------------------
	.section	.nv.info,"",@"SHT_CUDA_INFO"
	.align	4


	//----- nvinfo : EIATTR_REGCOUNT
	.align		4
        /*0000*/ 	.byte	0x04, 0x2f
        /*0002*/ 	.short	(.L_4 - .L_3)
	.align		4
.L_3:
        /*0004*/ 	.word	index@(matmul_kernel)
        /*0008*/ 	.word	0x000000ff


	//----- nvinfo : EIATTR_FRAME_SIZE
	.align		4
.L_4:
        /*000c*/ 	.byte	0x04, 0x11
        /*000e*/ 	.short	(.L_6 - .L_5)
	.align		4
.L_5:
        /*0010*/ 	.word	index@($__internal_2_$__cuda_sm10x_tcgen05_guardrail_trap_unallocated_columns_being_dealloced)
        /*0014*/ 	.word	0x00000490


	//----- nvinfo : EIATTR_FRAME_SIZE
	.align		4
.L_6:
        /*0018*/ 	.byte	0x04, 0x11
        /*001a*/ 	.short	(.L_8 - .L_7)
	.align		4
.L_7:
        /*001c*/ 	.word	index@($__internal_1_$__cuda_sm10x_tcgen05_guardrail_trap_phase_invalid_during_alloc)
        /*0020*/ 	.word	0x00000490


	//----- nvinfo : EIATTR_FRAME_SIZE
	.align		4
.L_8:
        /*0024*/ 	.byte	0x04, 0x11
        /*0026*/ 	.short	(.L_10 - .L_9)
	.align		4
.L_9:
        /*0028*/ 	.word	index@($__internal_0_$__cuda_sm10x_tcgen05_guardrail_trap_col_being_dealloced_not_returned_by_alloc)
        /*002c*/ 	.word	0x00000490


	//----- nvinfo : EIATTR_FRAME_SIZE
	.align		4
.L_10:
        /*0030*/ 	.byte	0x04, 0x11
        /*0032*/ 	.short	(.L_12 - .L_11)
	.align		4
.L_11:
        /*0034*/ 	.word	index@(matmul_kernel)
        /*0038*/ 	.word	0x00000490


	//----- nvinfo : EIATTR_MIN_STACK_SIZE
	.align		4
.L_12:
        /*003c*/ 	.byte	0x04, 0x12
        /*003e*/ 	.short	(.L_14 - .L_13)
	.align		4
.L_13:
        /*0040*/ 	.word	index@(matmul_kernel)
        /*0044*/ 	.word	0x00000490
.L_14:


//--------------------- .nv.info.matmul_kernel    --------------------------
	.section	.nv.info.matmul_kernel,"",@"SHT_CUDA_INFO"
	.sectionflags	@""
	.align	4


	//----- nvinfo : EIATTR_CUDA_API_VERSION
	.align		4
        /*0000*/ 	.byte	0x04, 0x37
        /*0002*/ 	.short	(.L_16 - .L_15)
.L_15:
        /*0004*/ 	.word	0x00000081


	//----- nvinfo : EIATTR_KPARAM_INFO
	.align		4
.L_16:
        /*0008*/ 	.byte	0x04, 0x17
        /*000a*/ 	.short	(.L_18 - .L_17)
.L_17:
        /*000c*/ 	.word	0x00000000
        /*0010*/ 	.short	0x000d
        /*0012*/ 	.short	0x0048
        /*0014*/ 	.byte	0x00, 0xf4, 0x21, 0x00


	//----- nvinfo : EIATTR_KPARAM_INFO
	.align		4
.L_18:
        /*0018*/ 	.byte	0x04, 0x17
        /*001a*/ 	.short	(.L_20 - .L_19)
.L_19:
        /*001c*/ 	.word	0x00000000
        /*0020*/ 	.short	0x000c
        /*0022*/ 	.short	0x0040
        /*0024*/ 	.byte	0x00, 0xf4, 0x21, 0x00


	//----- nvinfo : EIATTR_KPARAM_INFO
	.align		4
.L_20:
        /*0028*/ 	.byte	0x04, 0x17
        /*002a*/ 	.short	(.L_22 - .L_21)
.L_21:
        /*002c*/ 	.word	0x00000000
        /*0030*/ 	.short	0x000b
        /*0032*/ 	.short	0x0038
        /*0034*/ 	.byte	0x00, 0xf0, 0x11, 0x00


	//----- nvinfo : EIATTR_KPARAM_INFO
	.align		4
.L_22:
        /*0038*/ 	.byte	0x04, 0x17
        /*003a*/ 	.short	(.L_24 - .L_23)
.L_23:
        /*003c*/ 	.word	0x00000000
        /*0040*/ 	.short	0x000a
        /*0042*/ 	.short	0x0034
        /*0044*/ 	.byte	0x00, 0xf0, 0x11, 0x00


	//----- nvinfo : EIATTR_KPARAM_INFO
	.align		4
.L_24:
        /*0048*/ 	.byte	0x04, 0x17
        /*004a*/ 	.short	(.L_26 - .L_25)
.L_25:
        /*004c*/ 	.word	0x00000000
        /*0050*/ 	.short	0x0009
        /*0052*/ 	.short	0x0030
        /*0054*/ 	.byte	0x00, 0xf0, 0x11, 0x00


	//----- nvinfo : EIATTR_KPARAM_INFO
	.align		4
.L_26:
        /*0058*/ 	.byte	0x04, 0x17
        /*005a*/ 	.short	(.L_28 - .L_27)
.L_27:
        /*005c*/ 	.word	0x00000000
        /*0060*/ 	.short	0x0008
        /*0062*/ 	.short	0x002c
        /*0064*/ 	.byte	0x00, 0xf0, 0x11, 0x00


	//----- nvinfo : EIATTR_KPARAM_INFO
	.align		4
.L_28:
        /*0068*/ 	.byte	0x04, 0x17
        /*006a*/ 	.short	(.L_30 - .L_29)
.L_29:
        /*006c*/ 	.word	0x00000000
        /*0070*/ 	.short	0x0007
        /*0072*/ 	.short	0x0028
        /*0074*/ 	.byte	0x00, 0xf0, 0x11, 0x00


	//----- nvinfo : EIATTR_KPARAM_INFO
	.align		4
.L_30:
        /*0078*/ 	.byte	0x04, 0x17
        /*007a*/ 	.short	(.L_32 - .L_31)
.L_31:
        /*007c*/ 	.word	0x00000000
        /*0080*/ 	.short	0x0006
        /*0082*/ 	.short	0x0024
        /*0084*/ 	.byte	0x00, 0xf0, 0x11, 0x00


	//----- nvinfo : EIATTR_KPARAM_INFO
	.align		4
.L_32:
        /*0088*/ 	.byte	0x04, 0x17
        /*008a*/ 	.short	(.L_34 - .L_33)
.L_33:
        /*008c*/ 	.word	0x00000000
        /*0090*/ 	.short	0x0005
        /*0092*/ 	.short	0x0020
        /*0094*/ 	.byte	0x00, 0xf0, 0x11, 0x00


	//----- nvinfo : EIATTR_KPARAM_INFO
	.align		4
.L_34:
        /*0098*/ 	.byte	0x04, 0x17
        /*009a*/ 	.short	(.L_36 - .L_35)
.L_35:
        /*009c*/ 	.word	0x00000000
        /*00a0*/ 	.short	0x0004
        /*00a2*/ 	.short	0x001c
        /*00a4*/ 	.byte	0x00, 0xf0, 0x11, 0x00


	//----- nvinfo : EIATTR_KPARAM_INFO
	.align		4
.L_36:
        /*00a8*/ 	.byte	0x04, 0x17
        /*00aa*/ 	.short	(.L_38 - .L_37)
.L_37:
        /*00ac*/ 	.word	0x00000000
        /*00b0*/ 	.short	0x0003
        /*00b2*/ 	.short	0x0018
        /*00b4*/ 	.byte	0x00, 0xf0, 0x11, 0x00


	//----- nvinfo : EIATTR_KPARAM_INFO
	.align		4
.L_38:
        /*00b8*/ 	.byte	0x04, 0x17
        /*00ba*/ 	.short	(.L_40 - .L_39)
.L_39:
        /*00bc*/ 	.word	0x00000000
        /*00c0*/ 	.short	0x0002
        /*00c2*/ 	.short	0x0010
        /*00c4*/ 	.byte	0x00, 0xf4, 0x21, 0x00


	//----- nvinfo : EIATTR_KPARAM_INFO
	.align		4
.L_40:
        /*00c8*/ 	.byte	0x04, 0x17
        /*00ca*/ 	.short	(.L_42 - .L_41)
.L_41:
        /*00cc*/ 	.word	0x00000000
        /*00d0*/ 	.short	0x0001
        /*00d2*/ 	.short	0x0008
        /*00d4*/ 	.byte	0x00, 0xf4, 0x21, 0x00


	//----- nvinfo : EIATTR_KPARAM_INFO
	.align		4
.L_42:
        /*00d8*/ 	.byte	0x04, 0x17
        /*00da*/ 	.short	(.L_44 - .L_43)
.L_43:
        /*00dc*/ 	.word	0x00000000
        /*00e0*/ 	.short	0x0000
        /*00e2*/ 	.short	0x0000
        /*00e4*/ 	.byte	0x00, 0xf4, 0x21, 0x00


	//----- nvinfo : EIATTR_EXPLICIT_CLUSTER
	.align		4
.L_44:
        /*00e8*/ 	.byte	0x01, 0x3e
	.zero		2


	//----- nvinfo : EIATTR_CTA_PER_CLUSTER
	.align		4
        /*00ec*/ 	.byte	0x04, 0x3d
        /*00ee*/ 	.short	(.L_46 - .L_45)
.L_45:
        /*00f0*/ 	.word	0x00000004
        /*00f4*/ 	.word	0x00000001
        /*00f8*/ 	.word	0x00000001


	//----- nvinfo : EIATTR_AT_ENTRY_FRAGMENTS
	.align		4
.L_46:
        /*00fc*/ 	.byte	0x04, 0x4f
        /*00fe*/ 	.short	(.L_48 - .L_47)


	//   ....[0]....
.L_47:
        /*0100*/ 	.word	0x00000004


	//----- nvinfo : EIATTR_RESERVED_SMEM_USED
	.align		4
.L_48:
        /*0104*/ 	.byte	0x01, 0x41
	.zero		2


	//----- nvinfo : EIATTR_SPARSE_MMA_MASK
	.align		4
        /*0108*/ 	.byte	0x03, 0x50
        /*010a*/ 	.short	0x0000


	//----- nvinfo : EIATTR_TCGEN05_1CTA_USED
	.align		4
        /*010c*/ 	.byte	0x01, 0x51
	.zero		2


	//----- nvinfo : EIATTR_MAXREG_COUNT
	.align		4
        /*0110*/ 	.byte	0x03, 0x1b
        /*0112*/ 	.short	0x00ff


	//----- nvinfo : EIATTR_NUM_BARRIERS
	.align		4
        /*0114*/ 	.byte	0x02, 0x4c
        /*0116*/ 	.byte	0x01
	.zero		1


	//----- nvinfo : EIATTR_ANNOTATIONS
	.align		4
        /*0118*/ 	.byte	0x04, 0x55
        /*011a*/ 	.short	(.L_50 - .L_49)


	//   ....[0]....
.L_49:
        /*011c*/ 	.word	0x00000001
        /*0120*/ 	.byte	0xb0, 0x09, 0x00, 0x00, 0x01, 0x00, 0x00, 0x00, 0xa0, 0x0a, 0x00, 0x00, 0x01, 0x00, 0x00, 0x00
        /* <DEDUP_REMOVED lines=462> */
        /*1e10*/ 	.byte	0x00, 0xa3, 0x01, 0x00


	//----- nvinfo : EIATTR_INT_WARP_WIDE_INSTR_OFFSETS
	.align		4
.L_50:
        /*1e14*/ 	.byte	0x04, 0x31
        /*1e16*/ 	.short	(.L_52 - .L_51)


	//   ....[0]....
.L_51:
        /*1e18*/ 	.word	0x00001740


	//   ....[1]....
        /*1e1c*/ 	.word	0x00001760


	//   ....[2]....
        /*1e20*/ 	.word	0x00009b90


	//   ....[3]....
        /*1e24*/ 	.word	0x00020e40


	//   ....[4]....
        /*1e28*/ 	.word	0x00020e90


	//----- nvinfo : EIATTR_COOP_GROUP_MASK_REGIDS
	.align		4
.L_52:
        /*1e2c*/ 	.byte	0x04, 0x29
        /*1e2e*/ 	.short	(.L_54 - .L_53)


	//   ....[0]....
.L_53:
        /*1e30*/ 	.word	0xffffffff


	//   ....[1]....
        /*1e34*/ 	.word	0xffffffff


	//   ....[2]....
        /*1e38*/ 	.word	0xffffffff


	//   ....[3]....
        /*1e3c*/ 	.word	0xffffffff


	//----- nvinfo : EIATTR_COOP_GROUP_INSTR_OFFSETS
	.align		4
.L_54:
        /*1e40*/ 	.byte	0x04, 0x28
        /*1e42*/ 	.short	(.L_56 - .L_55)


	//   ....[0]....
.L_55:
        /*1e44*/ 	.word	0x00000070


	//   ....[1]....
        /*1e48*/ 	.word	0x00000330


	//   ....[2]....
        /*1e4c*/ 	.word	0x00020cd0


	//   ....[3]....
        /*1e50*/ 	.word	0x00020f40


	//----- nvinfo : EIATTR_VRC_CTA_INIT_COUNT
	.align		4
.L_56:
        /*1e54*/ 	.byte	0x02, 0x4a
        /*1e56*/ 	.byte	0x80
	.zero		1


	//----- nvinfo : EIATTR_MBARRIER_INSTR_OFFSETS
	.align		4
        /*1e58*/ 	.byte	0x04, 0x39
        /*1e5a*/ 	.short	(.L_58 - .L_57)


	//   ....[0]....
.L_57:
        /*1e5c*/ 	.word	0x00001a60
        /*1e60*/ 	.word	0x000000ff
        /*1e64*/ 	.word	0x00000000
        /*1e68*/ 	.short	0x0100
        /*1e6a*/ 	.byte	0x0a
	.zero		1


	//   ....[1]....
        /*1e6c*/ 	.word	0x00009be0
        /*1e70*/ 	.word	0x000000ff
        /*1e74*/ 	.word	0x0000c008
        /*1e78*/ 	.short	0x0100
        /*1e7a*/ 	.byte	0x0d
	.zero		1


	//   ....[2]....
        /*1e7c*/ 	.word	0x0000fe00
        /*1e80*/ 	.word	0x000000ff
        /*1e84*/ 	.word	0x00000000
        /*1e88*/ 	.short	0x010a
        /*1e8a*/ 	.byte	0x0a
	.zero		1


	//   ....[3]....
        /*1e8c*/ 	.word	0x00017ab0
        /*1e90*/ 	.word	0x000000ff
        /*1e94*/ 	.word	0x00000000
        /*1e98*/ 	.short	0x010a
        /*1e9a*/ 	.byte	0x0a
	.zero		1


	//   ....[4]....
        /*1e9c*/ 	.word	0x00017c40
        /*1ea0*/ 	.word	0x000000ff
        /*1ea4*/ 	.word	0x0000c000
        /*1ea8*/ 	.short	0x0108
        /*1eaa*/ 	.byte	0x0d
	.zero		1


	//   ....[5]....
        /*1eac*/ 	.word	0x00017c90
        /*1eb0*/ 	.word	0x000000ff
        /*1eb4*/ 	.word	0x0000c008
        /*1eb8*/ 	.short	0x0108
        /*1eba*/ 	.byte	0x0d
	.zero		1


	//   ....[6]....
        /*1ebc*/ 	.word	0x00020f60
        /*1ec0*/ 	.word	0x000000ff
        /*1ec4*/ 	.word	0x00000000
        /*1ec8*/ 	.short	0x010a
        /*1eca*/ 	.byte	0x0a
	.zero		1


	//   ....[7]....
        /*1ecc*/ 	.word	0x00020f90
        /*1ed0*/ 	.word	0x000000ff
        /*1ed4*/ 	.word	0x00000000
        /*1ed8*/ 	.short	0x010a
        /*1eda*/ 	.byte	0x0a
	.zero		1


	//----- nvinfo : EIATTR_NUM_MBARRIERS
	.align		4
.L_58:
        /*1edc*/ 	.byte	0x03, 0x38
        /*1ede*/ 	.short	0x0002


	//----- nvinfo : EIATTR_EXIT_INSTR_OFFSETS
	.align		4
        /*1ee0*/ 	.byte	0x04, 0x1c
        /*1ee2*/ 	.short	(.L_60 - .L_59)


	//   ....[0]....
.L_59:
        /*1ee4*/ 	.word	0x00020f50


	//----- nvinfo : EIATTR_REQNTID
	.align		4
.L_60:
        /*1ee8*/ 	.byte	0x04, 0x10
        /*1eea*/ 	.short	(.L_62 - .L_61)
.L_61:
        /*1eec*/ 	.word	0x00000080
        /*1ef0*/ 	.word	0x00000001
        /*1ef4*/ 	.word	0x00000001


	//----- nvinfo : EIATTR_CRS_STACK_SIZE
	.align		4
.L_62:
        /*1ef8*/ 	.byte	0x04, 0x1e
        /*1efa*/ 	.short	(.L_64 - .L_63)
.L_63:
        /*1efc*/ 	.word	0x00000000


	//----- nvinfo : EIATTR_CBANK_PARAM_SIZE
	.align		4
.L_64:
        /*1f00*/ 	.byte	0x03, 0x19
        /*1f02*/ 	.short	0x0050


	//----- nvinfo : EIATTR_PARAM_CBANK
	.align		4
        /*1f04*/ 	.byte	0x04, 0x0a
        /*1f06*/ 	.short	(.L_66 - .L_65)
	.align		4
.L_65:
        /*1f08*/ 	.word	index@(.nv.constant0.matmul_kernel)
        /*1f0c*/ 	.short	0x0380
        /*1f0e*/ 	.short	0x0050


	//----- nvinfo : EIATTR_SW_WAR
	.align		4
.L_66:
        /*1f10*/ 	.byte	0x04, 0x36
        /*1f12*/ 	.short	(.L_68 - .L_67)
.L_67:
        /*1f14*/ 	.word	0x00000008
.L_68:


//--------------------- .nv.compat                --------------------------
	.section	.nv.compat,"",@"SHT_CUDA_COMPAT_INFO"
	.align	4
        /*0000*/ 	.byte	0x02, 0x02, 0x02, 0x00, 0x02, 0x05, 0x05, 0x00, 0x02, 0x03, 0x00, 0x00, 0x02, 0x06, 0x01, 0x00


//--------------------- .nv.callgraph             --------------------------
	.section	.nv.callgraph,"",@"SHT_CUDA_CALLGRAPH"
	.align	4
	.sectionentsize	8
	.align		4
        /*0000*/ 	.word	0x00000000
	.align		4
        /*0004*/ 	.word	0xffffffff
	.align		4
        /*0008*/ 	.word	0x00000000
	.align		4
        /*000c*/ 	.word	0xfffffffe
	.align		4
        /*0010*/ 	.word	0x00000000
	.align		4
        /*0014*/ 	.word	0xfffffffd
	.align		4
        /*0018*/ 	.word	0x00000000
	.align		4
        /*001c*/ 	.word	0xfffffffc


//--------------------- .text.matmul_kernel       --------------------------
	.section	.text.matmul_kernel,"ax",@progbits
	.align	128
        .global         matmul_kernel
        .type           matmul_kernel,@function
        .size           matmul_kernel,(.L_x_20 - matmul_kernel)
        .other          matmul_kernel,@"STO_CUDA_ENTRY STV_DEFAULT"
matmul_kernel:
.text.matmul_kernel:
[----:B------:R-:W0:Y:S01]  /*0000*/  LDC R1, c[0x0][0x37c] ;  /* 0x0000df00ff017b82 */ /* 0x000e220000000800 */
[----:B------:R-:W1:Y:S01]  /*0010*/  S2R R234, SR_TID.X ;  /* 0x0000000000ea7919 */ /* 0x000e620000002100 */
[----:B0-----:R-:W-:Y:S01]  /*0020*/  VIADD R1, R1, 0xfffffb70 ;  /* 0xfffffb7001017836 */ /* 0x001fe20000000000 */
[----:B-1----:R-:W-:-:S13]  /*0030*/  ISETP.GE.U32.AND P0, PT, R234, 0x20, PT ;  /* 0x00000020ea00780c */ /* 0x002fda0003f06070 */
[----:B------:R-:W-:Y:S02]  /*0040*/  VOTEU.ANY UP0, P0 ;  /* 0x0000000000ff7886 */ /* 0x000fe40000000100 */
[----:B------:R-:W-:Y:S05]  /*0050*/  BRA.U UP0, `(.L_x_0) ;  /* 0x0000000100b87547 */ /* 0x000fea000b800000 */
[----:B------:R-:W0:Y:S01]  /*0060*/  S2UR UR6, SR_CgaCtaId ;  /* 0x00000000000679c3 */ /* 0x000e220000008800 */
[----:B------:R-:W-:Y:S01]  /*0070*/  NOP ;  /* 0x0000000000007918 */ /* 0x000fe20000000000 */
[----:B------:R-:W-:Y:S02]  /*0080*/  UMOV UR4, 0x40 ;  /* 0x0000004000047882 */ /* 0x000fe40000000000 */
[----:B0-----:R-:W-:-:S09]  /*0090*/  ULEA UR4, UR6, UR4, 0x18 ;  /* 0x0000000406047291 */ /* 0x001fd2000f8ec0ff */
[----:B------:R-:W0:Y:S01]  /*00a0*/  LDS.U8 R0, [UR4] ;  /* 0x00000004ff007984 */ /* 0x000e220008000000 */
[----:B------:R-:W-:Y:S02]  /*00b0*/  UMOV UR4, 0x400 ;  /* 0x0000040000047882 */ /* 0x000fe40000000000 */
[----:B------:R-:W-:Y:S01]  /*00c0*/  ULEA UR4, UR6, UR4, 0x18 ;  /* 0x0000000406047291 */ /* 0x000fe2000f8ec0ff */
[----:B0-----:R-:W-:-:S13]  /*00d0*/  ISETP.NE.AND P0, PT, R0, RZ, PT ;  /* 0x000000ff0000720c */ /* 0x001fda0003f05270 */
[----:B------:R-:W-:Y:S05]  /*00e0*/  @P0 BRA `(.L_x_1) ;  /* 0x00000000007c0947 */ /* 0x000fea0003800000 */
[----:B------:R-:W-:-:S13]  /*00f0*/  ELECT P0, URZ, PT ;  /* 0x0000000000ff782f */ /* 0x000fda0003800000 */
[----:B------:R-:W-:Y:S05]  /*0100*/  @!P0 BRA `(.L_x_2) ;  /* 0x0000000000848947 */ /* 0x000fea0003800000 */
[----:B------:R-:W-:Y:S01]  /*0110*/  UMOV UR5, 0x8 ;  /* 0x0000000800057882 */ /* 0x000fe20000000000 */
[----:B------:R-:W-:Y:S02]  /*0120*/  IMAD.MOV.U32 R4, RZ, RZ, 0x1 ;  /* 0x00000001ff047424 */ /* 0x000fe400078e00ff */
[----:B------:R-:W-:Y:S02]  /*0130*/  IMAD.MOV.U32 R5, RZ, RZ, 0xff ;  /* 0x000000ffff057424 */ /* 0x000fe400078e00ff */
[----:B------:R-:W-:Y:S04]  /*0140*/  DEPBAR.LE SB0, 0x36 ;  /* 0x00008d800000791a */ /* 0x000fe80000000000 */
[----:B------:R-:W0:Y:S02]  /*0150*/  UTCATOMSWS.FIND_AND_SET.ALIGN UP1, UR5, UR5 ;  /* 0x00000005000575e3 */ /* 0x000e240008020800 */
[----:B0-----:R-:W-:-:S04]  /*0160*/  PLOP3.LUT P0, PT, PT, PT, UP1, 0x80, 0x8 ;  /* 0x000000000008781c */ /* 0x001fc80003f0f018 */
[----:B------:R-:W-:-:S04]  /*0170*/  SEL R0, RZ, 0xffffffff, !P0 ;  /* 0xffffffffff007807 */ /* 0x000fc80004000000 */
[----:B------:R-:W-:Y:S01]  /*0180*/  ISETP.NE.AND P0, PT, R0, RZ, PT ;  /* 0x000000ff0000720c */ /* 0x000fe20003f05270 */
[----:B------:R-:W-:-:S12]  /*0190*/  IMAD.U32 R0, RZ, RZ, UR5 ;  /* 0x00000005ff007e24 */ /* 0x000fd8000f8e00ff */
[----:B------:R-:W-:Y:S05]  /*01a0*/  @P0 BRA `(.L_x_3) ;  /* 0x0000000000240947 */ /* 0x000fea0003800000 */
.L_x_4:
[----:B------:R-:W-:Y:S05]  /*01b0*/  NANOSLEEP 0x64 ;  /* 0x000000640000795d */ /* 0x000fea0003800000 */
[----:B------:R-:W-:-:S05]  /*01c0*/  UMOV UR5, 0x8 ;  /* 0x0000000800057882 */ /* 0x000fca0000000000 */
[----:B------:R-:W-:Y:S04]  /*01d0*/  DEPBAR.LE SB0, 0x36 ;  /* 0x00008d800000791a */ /* 0x000fe80000000000 */
[----:B------:R-:W0:Y:S02]  /*01e0*/  UTCATOMSWS.FIND_AND_SET.ALIGN UP1, UR5, UR5 ;  /* 0x00000005000575e3 */ /* 0x000e240008020800 */
[----:B0-----:R-:W-:-:S04]  /*01f0*/  PLOP3.LUT P0, PT, PT, PT, UP1, 0x80, 0x8 ;  /* 0x000000000008781c */ /* 0x001fc80003f0f018 */
[----:B------:R-:W-:-:S04]  /*0200*/  SEL R0, RZ, 0xffffffff, !P0 ;  /* 0xffffffffff007807 */ /* 0x000fc80004000000 */
[----:B------:R-:W-:Y:S01]  /*0210*/  ISETP.NE.AND P0, PT, R0, RZ, PT ;  /* 0x000000ff0000720c */ /* 0x000fe20003f05270 */
[----:B------:R-:W-:-:S12]  /*0220*/  IMAD.U32 R0, RZ, RZ, UR5 ;  /* 0x00000005ff007e24 */ /* 0x000fd8000f8e00ff */
[----:B------:R-:W-:Y:S05]  /*0230*/  @!P0 BRA `(.L_x_4) ;  /* 0xfffffffc00dc8947 */ /* 0x000fea000383ffff */
.L_x_3:
[C---:B------:R-:W-:Y:S01]  /*0240*/  VIADD R3, R0.reuse, 0x10 ;  /* 0x0000001000037836 */ /* 0x040fe20000000000 */
[----:B------:R-:W-:Y:S01]  /*0250*/  UMOV UR5, 0x50 ;  /* 0x0000005000057882 */ /* 0x000fe20000000000 */
[----:B------:R-:W-:Y:S01]  /*0260*/  SHF.L.U32 R2, R5, R0, RZ ;  /* 0x0000000005027219 */ /* 0x000fe200000006ff */
[----:B------:R-:W-:Y:S01]  /*0270*/  ULEA UR5, UR6, UR5, 0x18 ;  /* 0x0000000506057291 */ /* 0x000fe2000f8ec0ff */
[----:B------:R-:W-:Y:S01]  /*0280*/  IMAD.SHL.U32 R0, R0, 0x20, RZ ;  /* 0x0000002000007824 */ /* 0x000fe200078e00ff */
[----:B------:R-:W-:-:S04]  /*0290*/  SHF.L.U32 R3, R4, R3, RZ ;  /* 0x0000000304037219 */ /* 0x000fc800000006ff */
[----:B------:R-:W-:-:S05]  /*02a0*/  LOP3.LUT R2, R3, R2, RZ, 0xfc, !PT ;  /* 0x0000000203027212 */ /* 0x000fca00078efcff */
[----:B------:R0:W-:Y:S04]  /*02b0*/  ATOMS.OR RZ, [UR5], R2 ;  /* 0x00000002ffff798c */ /* 0x0001e8000b000005 */
[----:B------:R0:W-:Y:S01]  /*02c0*/  STS [UR4], R0 ;  /* 0x00000000ff007988 */ /* 0x0001e20008000804 */
[----:B------:R-:W-:Y:S05]  /*02d0*/  BRA `(.L_x_2) ;  /* 0x0000000000107947 */ /* 0x000fea0003800000 */
.L_x_1:
[----:B------:R-:W-:Y:S01]  /*02e0*/  IMAD.MOV.U32 R0, RZ, RZ, -0x1 ;  /* 0xffffffffff007424 */ /* 0x000fe200078e00ff */
[----:B------:R-:W-:-:S04]  /*02f0*/  MOV R2, 0x320 ;  /* 0x0000032000027802 */ /* 0x000fc80000000f00 */
[----:B------:R0:W-:Y:S03]  /*0300*/  STS [UR4], R0 ;  /* 0x00000000ff007988 */ /* 0x0001e60008000804 */
[----:B0-----:R-:W-:Y:S05]  /*0310*/  CALL.REL.NOINC `($__internal_1_$__cuda_sm10x_tcgen05_guardrail_trap_phase_invalid_during_alloc) ;  /* 0x0000020c00347944 */ /* 0x001fea0003c00000 */
.L_x_2:
[----:B------:R-:W-:Y:S05]  /*0320*/  WARPSYNC.ALL ;  /* 0x0000000000007948 */ /* 0x000fea0003800000 */
[----:B------:R-:W-:Y:S01]  /*0330*/  NOP ;  /* 0x0000000000007918 */ /* 0x000fe20000000000 */
.L_x_0:
[----:B------:R-:W1:Y:S08]  /*0340*/  LDC.64 R90, c[0x0][0x398] ;  /* 0x0000e600ff5a7b82 */ /* 0x000e700000000a00 */
[----:B------:R-:W2:Y:S02]  /*0350*/  S2UR UR5, SR_CgaSize ;  /* 0x00000000000579c3 */ /* 0x000ea40000008a00 */
[----:B--2---:R-:W-:-:S12]  /*0360*/  UIMAD UR5, UR5, -0xa0, URZ ;  /* 0xffffff60050578a4 */ /* 0x004fd8000f8e02ff */
[----:B------:R-:W2:Y:S01]  /*0370*/  LDCU UR5, c[0x0][UR5+0x2b0] ;  /* 0x00005600050577ac */ /* 0x000ea20008000800 */
[----:B------:R-:W3:Y:S01]  /*0380*/  S2R R10, SR_CgaCtaId ;  /* 0x00000000000a7919 */ /* 0x000ee20000008800 */
[----:B------:R-:W-:Y:S01]  /*0390*/  LOP3.LUT R44, R234, 0x7f, RZ, 0xc0, !PT ;  /* 0x0000007fea2c7812 */ /* 0x000fe200078ec0ff */
[----:B------:R-:W4:Y:S08]  /*03a0*/  S2UR UR4, SR_CTAID.X ;  /* 0x00000000000479c3 */ /* 0x000f300000002500 */
[----:B------:R-:W0:Y:S02]  /*03b0*/  LDC R94, c[0x0][0x3a0] ;  /* 0x0000e800ff5e7b82 */ /* 0x000e240000000800 */
[----:B01----:R-:W-:Y:S01]  /*03c0*/  VIADD R0, R91, 0x1ff ;  /* 0x000001ff5b007836 */ /* 0x003fe20000000000 */
[----:B------:R-:W-:-:S04]  /*03d0*/  IABS R88, R91 ;  /* 0x0000005b00587213 */ /* 0x000fc80000000000 */
[----:B------:R-:W-:Y:S02]  /*03e0*/  SHF.R.S32.HI R3, RZ, 0x1f, R0 ;  /* 0x0000001fff037819 */ /* 0x000fe40000011400 */
[----:B----4-:R-:W-:Y:S01]  /*03f0*/  I2FP.F32.U32 R5, UR4 ;  /* 0x0000000400057c45 */ /* 0x010fe20008201000 */
[----:B------:R-:W0:Y:S01]  /*0400*/  S2UR UR4, SR_CgaCtaId ;  /* 0x00000000000479c3 */ /* 0x000e220000008800 */
[----:B------:R-:W-:Y:S01]  /*0410*/  LEA.HI R3, R3, R0, RZ, 0x9 ;  /* 0x0000000003037211 */ /* 0x000fe200078f48ff */
[----:B---3--:R-:W-:Y:S02]  /*0420*/  IMAD.SHL.U32 R13, R10, 0x100, RZ ;  /* 0x000001000a0d7824 */ /* 0x008fe400078e00ff */
[----:B--2---:R-:W-:Y:S01]  /*0430*/  FMUL R5, R5, UR5 ;  /* 0x0000000505057c20 */ /* 0x004fe20008400000 */
[----:B------:R-:W-:Y:S02]  /*0440*/  SHF.R.S32.HI R3, RZ, 0x9, R3 ;  /* 0x00000009ff037819 */ /* 0x000fe40000011403 */
[----:B------:R-:W-:-:S03]  /*0450*/  LEA.HI R87, R234, R13, RZ, 0x1a ;  /* 0x0000000dea577211 */ /* 0x000fc600078fd0ff */
[----:B------:R-:W-:Y:S01]  /*0460*/  IMAD.SHL.U32 R4, R3, 0x8, RZ ;  /* 0x0000000803047824 */ /* 0x000fe200078e00ff */
[----:B------:R-:W-:Y:S04]  /*0470*/  F2I.U32.TRUNC.NTZ R5, R5 ;  /* 0x0000000500057305 */ /* 0x000fe8000020f000 */
[----:B------:R-:W-:-:S04]  /*0480*/  IABS R7, R4 ;  /* 0x0000000400077213 */ /* 0x000fc80000000000 */
[----:B------:R-:W1:Y:S08]  /*0490*/  I2F.RP R0, R7 ;  /* 0x0000000700007306 */ /* 0x000e700000209400 */
[----:B-1----:R-:W1:Y:S02]  /*04a0*/  MUFU.RCP R0, R0 ;  /* 0x0000000000007308 */ /* 0x002e640000001000 */
[----:B-1----:R-:W-:Y:S01]  /*04b0*/  VIADD R2, R0, 0xffffffe ;  /* 0x0ffffffe00027836 */ /* 0x002fe20000000000 */
[----:B------:R-:W-:-:S05]  /*04c0*/  IABS R0, R5 ;  /* 0x0000000500007213 */ /* 0x000fca0000000000 */
[----:B------:R1:W2:Y:S02]  /*04d0*/  F2I.FTZ.U32.TRUNC.NTZ R3, R2 ;  /* 0x0000000200037305 */ /* 0x0002a4000021f000 */
[----:B-1----:R-:W-:Y:S02]  /*04e0*/  IMAD.MOV.U32 R2, RZ, RZ, RZ ;  /* 0x000000ffff027224 */ /* 0x002fe400078e00ff */
[----:B--2---:R-:W-:-:S04]  /*04f0*/  IMAD.MOV R6, RZ, RZ, -R3 ;  /* 0x000000ffff067224 */ /* 0x004fc800078e0a03 */
[----:B------:R-:W-:Y:S01]  /*0500*/  IMAD R9, R6, R7, RZ ;  /* 0x0000000706097224 */ /* 0x000fe200078e02ff */
[----:B------:R-:W-:-:S03]  /*0510*/  IABS R6, R4 ;  /* 0x0000000400067213 */ /* 0x000fc60000000000 */
[----:B------:R-:W-:-:S04]  /*0520*/  IMAD.HI.U32 R3, R3, R9, R2 ;  /* 0x0000000903037227 */ /* 0x000fc800078e0002 */
[----:B------:R-:W-:Y:S02]  /*0530*/  IMAD.MOV R2, RZ, RZ, -R6 ;  /* 0x000000ffff027224 */ /* 0x000fe400078e0a06 */
[----:B------:R-:W-:-:S04]  /*0540*/  IMAD.HI.U32 R3, R3, R0, RZ ;  /* 0x0000000003037227 */ /* 0x000fc800078e00ff */
[----:B------:R-:W-:Y:S01]  /*0550*/  IMAD R0, R3, R2, R0 ;  /* 0x0000000203007224 */ /* 0x000fe200078e0200 */
[----:B------:R-:W-:Y:S04]  /*0560*/  BAR.SYNC.DEFER_BLOCKING 0x0 ;  /* 0x0000000000007b1d */ /* 0x000fe80000010000 */
[----:B------:R-:W-:-:S13]  /*0570*/  ISETP.GT.U32.AND P1, PT, R7, R0, PT ;  /* 0x000000000700720c */ /* 0x000fda0003f24070 */
[----:B------:R-:W-:Y:S02]  /*0580*/  @!P1 IMAD.IADD R0, R0, 0x1, -R7 ;  /* 0x0000000100009824 */ /* 0x000fe400078e0a07 */
[----:B------:R-:W-:Y:S01]  /*0590*/  @!P1 VIADD R3, R3, 0x1 ;  /* 0x0000000103039836 */ /* 0x000fe20000000000 */
[----:B------:R-:W-:Y:S02]  /*05a0*/  ISETP.NE.AND P1, PT, R4, RZ, PT ;  /* 0x000000ff0400720c */ /* 0x000fe40003f25270 */
[----:B------:R-:W-:Y:S02]  /*05b0*/  ISETP.GE.U32.AND P0, PT, R0, R7, PT ;  /* 0x000000070000720c */ /* 0x000fe40003f06070 */
[----:B------:R-:W-:-:S04]  /*05c0*/  LOP3.LUT R0, R5, R4, RZ, 0x3c, !PT ;  /* 0x0000000405007212 */ /* 0x000fc800078e3cff */
[----:B------:R-:W-:Y:S01]  /*05d0*/  ISETP.GE.AND P2, PT, R0, RZ, PT ;  /* 0x000000ff0000720c */ /* 0x000fe20003f46270 */
[----:B------:R-:W-:-:S06]  /*05e0*/  VIADD R0, R90, 0xff ;  /* 0x000000ff5a007836 */ /* 0x000fcc0000000000 */
[----:B------:R-:W-:-:S04]  /*05f0*/  @P0 VIADD R3, R3, 0x1 ;  /* 0x0000000103030836 */ /* 0x000fc80000000000 */
[----:B------:R-:W-:Y:S01]  /*0600*/  IMAD.MOV.U32 R2, RZ, RZ, R3 ;  /* 0x000000ffff027224 */ /* 0x000fe200078e0003 */
[----:B------:R-:W-:-:S03]  /*0610*/  SHF.R.S32.HI R3, RZ, 0x1f, R0 ;  /* 0x0000001fff037819 */ /* 0x000fc60000011400 */
[----:B------:R-:W-:Y:S01]  /*0620*/  @!P2 IMAD.MOV R2, RZ, RZ, -R2 ;  /* 0x000000ffff02a224 */ /* 0x000fe200078e0a02 */
[----:B------:R-:W-:Y:S02]  /*0630*/  @!P1 LOP3.LUT R2, RZ, R4, RZ, 0x33, !PT ;  /* 0x00000004ff029212 */ /* 0x000fe400078e33ff */
[----:B------:R-:W-:-:S03]  /*0640*/  LEA.HI R3, R3, R0, RZ, 0x8 ;  /* 0x0000000003037211 */ /* 0x000fc600078f40ff */
[----:B------:R-:W-:Y:S02]  /*0650*/  IMAD.SHL.U32 R6, R2, 0x8, RZ ;  /* 0x0000000802067824 */ /* 0x000fe400078e00ff */
[----:B------:R-:W-:-:S03]  /*0660*/  IMAD.MOV R2, RZ, RZ, -R2 ;  /* 0x000000ffff027224 */ /* 0x000fc600078e0a02 */
[----:B------:R-:W-:Y:S01]  /*0670*/  LEA.HI.SX32 R3, R3, -R6, 0x18 ;  /* 0x8000000603037211 */ /* 0x000fe200078fc2ff */
[----:B------:R-:W-:-:S03]  /*0680*/  IMAD R8, R4, R2, R5 ;  /* 0x0000000204087224 */ /* 0x000fc600078e0205 */
[----:B------:R-:W-:-:S04]  /*0690*/  VIMNMX R11, PT, PT, R3, 0x8, PT ;  /* 0x00000008030b7848 */ /* 0x000fc80003fe0100 */
[-C--:B------:R-:W-:Y:S02]  /*06a0*/  IABS R7, R11.reuse ;  /* 0x0000000b00077213 */ /* 0x080fe40000000000 */
[----:B------:R-:W-:Y:S02]  /*06b0*/  IABS R4, R11 ;  /* 0x0000000b00047213 */ /* 0x000fe40000000000 */
[----:B------:R-:W1:Y:S08]  /*06c0*/  I2F.RP R0, R7 ;  /* 0x0000000700007306 */ /* 0x000e700000209400 */
[----:B-1----:R-:W1:Y:S02]  /*06d0*/  MUFU.RCP R0, R0 ;  /* 0x0000000000007308 */ /* 0x002e640000001000 */
[----:B-1----:R-:W-:-:S02]  /*06e0*/  VIADD R3, R0, 0xffffffe ;  /* 0x0ffffffe00037836 */ /* 0x002fc40000000000 */
[----:B------:R-:W-:-:S04]  /*06f0*/  IMAD.MOV R0, RZ, RZ, -R4 ;  /* 0x000000ffff007224 */ /* 0x000fc800078e0a04 */
[----:B------:R-:W1:Y:S02]  /*0700*/  F2I.FTZ.U32.TRUNC.NTZ R3, R3 ;  /* 0x0000000300037305 */ /* 0x000e64000021f000 */
[----:B-1----:R-:W-:-:S04]  /*0710*/  IMAD.MOV R9, RZ, RZ, -R3 ;  /* 0x000000ffff097224 */ /* 0x002fc800078e0a03 */
[----:B------:R-:W-:Y:S01]  /*0720*/  IMAD.MOV.U32 R2, RZ, RZ, R9 ;  /* 0x000000ffff027224 */ /* 0x000fe200078e0009 */
[----:B------:R-:W-:-:S03]  /*0730*/  IABS R9, R8 ;  /* 0x0000000800097213 */ /* 0x000fc60000000000 */
[----:B------:R-:W-:Y:S02]  /*0740*/  IMAD R5, R2, R7, RZ ;  /* 0x0000000702057224 */ /* 0x000fe400078e02ff */
[----:B------:R-:W-:-:S04]  /*0750*/  IMAD.MOV.U32 R2, RZ, RZ, RZ ;  /* 0x000000ffff027224 */ /* 0x000fc800078e00ff */
[----:B------:R-:W-:Y:S01]  /*0760*/  IMAD.HI.U32 R2, R3, R5, R2 ;  /* 0x0000000503027227 */ /* 0x000fe200078e0002 */
[----:B------:R-:W-:-:S04]  /*0770*/  MOV R5, 0x400 ;  /* 0x0000040000057802 */ /* 0x000fc80000000f00 */
[----:B------:R-:W-:Y:S01]  /*0780*/  R2UR UR13, R5 ;  /* 0x00000000050d72ca */ /* 0x000fe200000e0000 */
[----:B------:R-:W-:-:S04]  /*0790*/  IMAD.HI.U32 R2, R2, R9, RZ ;  /* 0x0000000902027227 */ /* 0x000fc800078e00ff */
[----:B------:R-:W-:Y:S01]  /*07a0*/  IMAD R0, R2, R0, R9 ;  /* 0x0000000002007224 */ /* 0x000fe200078e0209 */
[----:B------:R-:W-:-:S04]  /*07b0*/  IABS R9, R90 ;  /* 0x0000005a00097213 */ /* 0x000fc80000000000 */
[----:B------:R-:W-:Y:S01]  /*07c0*/  ISETP.GT.U32.AND P1, PT, R7, R0, PT ;  /* 0x000000000700720c */ /* 0x000fe20003f24070 */
[----:B------:R-:W1:Y:S02]  /*07d0*/  I2F.RP R4, R9 ;  /* 0x0000000900047306 */ /* 0x000e640000209400 */
[----:B0-----:R-:W-:-:S10]  /*07e0*/  ULEA UR13, UR4, UR13, 0x18 ;  /* 0x0000000d040d7291 */ /* 0x001fd4000f8ec0ff */
[----:B------:R-:W-:Y:S02]  /*07f0*/  @!P1 IMAD.IADD R0, R0, 0x1, -R7 ;  /* 0x0000000100009824 */ /* 0x000fe400078e0a07 */
[----:B------:R-:W-:Y:S01]  /*0800*/  @!P1 VIADD R2, R2, 0x1 ;  /* 0x0000000102029836 */ /* 0x000fe20000000000 */
[----:B-1----:R-:W0:Y:S01]  /*0810*/  MUFU.RCP R4, R4 ;  /* 0x0000000400047308 */ /* 0x002e220000001000 */
[----:B------:R-:W-:Y:S02]  /*0820*/  ISETP.NE.AND P1, PT, R11, RZ, PT ;  /* 0x000000ff0b00720c */ /* 0x000fe40003f25270 */
[----:B------:R-:W-:Y:S02]  /*0830*/  ISETP.GE.U32.AND P0, PT, R0, R7, PT ;  /* 0x000000070000720c */ /* 0x000fe40003f06070 */
[----:B------:R-:W-:-:S04]  /*0840*/  LOP3.LUT R0, R8, R11, RZ, 0x3c, !PT ;  /* 0x0000000b08007212 */ /* 0x000fc800078e3cff */
[----:B------:R-:W-:-:S07]  /*0850*/  ISETP.GE.AND P2, PT, R0, RZ, PT ;  /* 0x000000ff0000720c */ /* 0x000fce0003f46270 */
[----:B------:R-:W-:Y:S02]  /*0860*/  @P0 VIADD R2, R2, 0x1 ;  /* 0x0000000102020836 */ /* 0x000fe40000000000 */
[----:B0-----:R-:W-:Y:S02]  /*0870*/  VIADD R3, R4, 0xffffffe ;  /* 0x0ffffffe04037836 */ /* 0x001fe40000000000 */
[----:B------:R-:W-:Y:S01]  /*0880*/  IMAD.MOV.U32 R7, RZ, RZ, R2 ;  /* 0x000000ffff077224 */ /* 0x000fe200078e0002 */
[----:B------:R-:W0:Y:S01]  /*0890*/  I2F.RP R4, R88 ;  /* 0x0000005800047306 */ /* 0x000e220000209400 */
[----:B------:R-:W-:Y:S02]  /*08a0*/  IMAD.SHL.U32 R2, R10, 0x40, RZ ;  /* 0x000000400a027824 */ /* 0x000fe400078e00ff */
[----:B------:R-:W-:Y:S01]  /*08b0*/  @!P2 IMAD.MOV R7, RZ, RZ, -R7 ;  /* 0x000000ffff07a224 */ /* 0x000fe200078e0a07 */
[----:B------:R-:W-:Y:S02]  /*08c0*/  @!P1 LOP3.LUT R7, RZ, R11, RZ, 0x33, !PT ;  /* 0x0000000bff079212 */ /* 0x000fe400078e33ff */
[----:B------:R-:W-:-:S02]  /*08d0*/  LOP3.LUT R5, R2, 0x80, RZ, 0xc0, !PT ;  /* 0x0000008002057812 */ /* 0x000fc400078ec0ff */
[----:B------:R-:W1:Y:S01]  /*08e0*/  F2I.FTZ.U32.TRUNC.NTZ R3, R3 ;  /* 0x0000000300037305 */ /* 0x000e62000021f000 */
[----:B------:R-:W-:Y:S01]  /*08f0*/  IMAD.MOV R0, RZ, RZ, -R7 ;  /* 0x000000ffff007224 */ /* 0x000fe200078e0a07 */
[----:B------:R-:W-:-:S03]  /*0900*/  ISETP.NE.AND P1, PT, R90, RZ, PT ;  /* 0x000000ff5a00720c */ /* 0x000fc60003f25270 */
[----:B------:R-:W-:-:S03]  /*0910*/  IMAD R0, R11, R0, R8 ;  /* 0x000000000b007224 */ /* 0x000fc600078e0208 */
[----:B0-----:R-:W0:Y:S01]  /*0920*/  MUFU.RCP R4, R4 ;  /* 0x0000000400047308 */ /* 0x001e220000001000 */
[----:B------:R-:W-:Y:S02]  /*0930*/  IMAD.IADD R0, R6, 0x1, R0 ;  /* 0x0000000106007824 */ /* 0x000fe400078e0200 */
[----:B------:R-:W2:Y:S02]  /*0940*/  LDS R6, [UR13] ;  /* 0x0000000dff067984 */ /* 0x000ea40008000800 */
[----:B------:R-:W-:Y:S02]  /*0950*/  IMAD R0, R0, 0x100, R5 ;  /* 0x0000010000007824 */ /* 0x000fe400078e0205 */
[----:B-1----:R-:W-:Y:S02]  /*0960*/  IMAD.MOV R2, RZ, RZ, -R3 ;  /* 0x000000ffff027224 */ /* 0x002fe400078e0a03 */
[----:B------:R-:W-:Y:S02]  /*0970*/  IMAD.IADD R12, R44, 0x1, R0 ;  /* 0x000000012c0c7824 */ /* 0x000fe400078e0200 */
[----:B------:R-:W-:-:S02]  /*0980*/  IMAD R5, R2, R9, RZ ;  /* 0x0000000902057224 */ /* 0x000fc400078e02ff */
[----:B------:R-:W-:Y:S01]  /*0990*/  IMAD.MOV.U32 R2, RZ, RZ, RZ ;  /* 0x000000ffff027224 */ /* 0x000fe200078e00ff */
[----:B------:R-:W-:Y:S01]  /*09a0*/  IABS R0, R12 ;  /* 0x0000000c00007213 */ /* 0x000fe20000000000 */
[----:B------:R-:W-:Y:S01]  /*09b0*/  STL [R1+0x360], R12 ;  /* 0x0003600c01007387 */ /* 0x000fe20000100800 */
[----:B------:R-:W-:Y:S01]  /*09c0*/  BAR.SYNC.DEFER_BLOCKING 0x0 ;  /* 0x0000000000007b1d */ /* 0x000fe20000010000 */
[----:B------:R-:W-:Y:S01]  /*09d0*/  IMAD.HI.U32 R2, R3, R5, R2 ;  /* 0x0000000503027227 */ /* 0x000fe200078e0002 */
[----:B------:R-:W-:-:S03]  /*09e0*/  ISETP.GE.AND P2, PT, R12, RZ, PT ;  /* 0x000000ff0c00720c */ /* 0x000fc60003f46270 */
[----:B0-----:R-:W-:Y:S02]  /*09f0*/  VIADD R4, R4, 0xffffffe ;  /* 0x0ffffffe04047836 */ /* 0x001fe40000000000 */
[----:B------:R-:W-:Y:S02]  /*0a00*/  IMAD.HI.U32 R2, R2, R0, RZ ;  /* 0x0000000002027227 */ /* 0x000fe400078e00ff */
[----:B------:R0:W1:Y:S02]  /*0a10*/  F2I.FTZ.U32.TRUNC.NTZ R3, R4 ;  /* 0x0000000400037305 */ /* 0x000064000021f000 */
[----:B------:R-:W-:-:S04]  /*0a20*/  IMAD.MOV R2, RZ, RZ, -R2 ;  /* 0x000000ffff027224 */ /* 0x000fc800078e0a02 */
[----:B------:R-:W-:Y:S02]  /*0a30*/  IMAD R0, R9, R2, R0 ;  /* 0x0000000209007224 */ /* 0x000fe400078e0200 */
[----:B------:R-:W-:Y:S02]  /*0a40*/  IMAD.MOV.U32 R2, RZ, RZ, RZ ;  /* 0x000000ffff027224 */ /* 0x000fe400078e00ff */
[----:B0-----:R-:W-:Y:S01]  /*0a50*/  IMAD.SHL.U32 R4, R7, 0x200, RZ ;  /* 0x0000020007047824 */ /* 0x001fe200078e00ff */
[----:B------:R-:W-:Y:S02]  /*0a60*/  ISETP.GT.U32.AND P0, PT, R9, R0, PT ;  /* 0x000000000900720c */ /* 0x000fe40003f04070 */
[----:B------:R-:W-:Y:S01]  /*0a70*/  SHF.R.U32.HI R7, RZ, 0x5, R234 ;  /* 0x00000005ff077819 */ /* 0x000fe200000116ea */
[----:B-1----:R-:W-:Y:S01]  /*0a80*/  IMAD.MOV R5, RZ, RZ, -R3 ;  /* 0x000000ffff057224 */ /* 0x002fe200078e0a03 */
[----:B------:R-:W-:Y:S01]  /*0a90*/  LOP3.LUT R87, R4, 0x101, R87, 0xf8, !PT ;  /* 0x0000010104577812 */ /* 0x000fe200078ef857 */
[----:B------:R0:W-:Y:S01]  /*0aa0*/  STL [R1+0x364], R4 ;  /* 0x0003640401007387 */ /* 0x0001e20000100800 */
[----:B------:R-:W-:Y:S01]  /*0ab0*/  R2UR UR6, R7 ;  /* 0x00000000070672ca */ /* 0x000fe200000e0000 */
[----:B------:R-:W-:Y:S01]  /*0ac0*/  IMAD R5, R5, R88, RZ ;  /* 0x0000005805057224 */ /* 0x000fe200078e02ff */
[----:B--2---:R-:W-:-:S03]  /*0ad0*/  R2UR UR12, R6 ;  /* 0x00000000060c72ca */ /* 0x004fc600000e0000 */
[----:B------:R-:W-:-:S04]  /*0ae0*/  IMAD.HI.U32 R86, R3, R5, R2 ;  /* 0x0000000503567227 */ /* 0x000fc800078e0002 */
[----:B------:R-:W-:Y:S01]  /*0af0*/  @!P0 IMAD.IADD R0, R0, 0x1, -R9 ;  /* 0x0000000100008824 */ /* 0x000fe200078e0a09 */
[----:B0-----:R-:W-:-:S04]  /*0b00*/  IABS R4, R87 ;  /* 0x0000005700047213 */ /* 0x001fc80000000000 */
[----:B------:R-:W-:Y:S01]  /*0b10*/  ISETP.GT.U32.AND P0, PT, R9, R0, PT ;  /* 0x000000000900720c */ /* 0x000fe20003f04070 */
[----:B------:R-:W-:-:S04]  /*0b20*/  IMAD.MOV.U32 R3, RZ, RZ, R4 ;  /* 0x000000ffff037224 */ /* 0x000fc800078e0004 */
[----:B------:R-:W-:-:S04]  /*0b30*/  IMAD.HI.U32 R2, R86, R3, RZ ;  /* 0x0000000356027227 */ /* 0x000fc800078e00ff */
[----:B------:R-:W-:-:S04]  /*0b40*/  IMAD.MOV R2, RZ, RZ, -R2 ;  /* 0x000000ffff027224 */ /* 0x000fc800078e0a02 */
[----:B------:R-:W-:-:S04]  /*0b50*/  @!P0 IMAD.IADD R0, R0, 0x1, -R9 ;  /* 0x0000000100008824 */ /* 0x000fc800078e0a09 */
[----:B------:R-:W-:Y:S01]  /*0b60*/  IMAD.MOV.U32 R42, RZ, RZ, R0 ;  /* 0x000000ffff2a7224 */ /* 0x000fe200078e0000 */
[----:B------:R-:W-:Y:S06]  /*0b70*/  BRA.U UP0, `(.L_x_5) ;  /* 0x0000000100187547 */ /* 0x000fec000b800000 */
[----:B------:R-:W-:Y:S01]  /*0b80*/  ELECT P0, URZ, PT ;  /* 0x0000000000ff782f */ /* 0x000fe20003800000 */
[----:B------:R-:W-:Y:S01]  /*0b90*/  IMAD.MOV.U32 R0, RZ, RZ, 0x1 ;  /* 0x00000001ff007424 */ /* 0x000fe200078e00ff */
[----:B------:R-:W-:Y:S11]  /*0ba0*/  UVIRTCOUNT.DEALLOC.SMPOOL 0x80 ;  /* 0x000000800000784c */ /* 0x000ff60000000000 */
[----:B------:R-:W-:-:S04]  /*0bb0*/  @P0 MOV R5, 0x40 ;  /* 0x0000004000050802 */ /* 0x000fc80000000f00 */
[----:B------:R-:W-:-:S05]  /*0bc0*/  @P0 LEA R5, R10, R5, 0x18 ;  /* 0x000000050a050211 */ /* 0x000fca00078ec0ff */
[----:B------:R0:W-:Y:S02]  /*0bd0*/  @P0 STS.U8 [R5], R0 ;  /* 0x0000000005000388 */ /* 0x0001e40000000000 */
.L_x_5:
[----:B0-----:R-:W-:Y:S01]  /*0be0*/  VIADD R0, R94, 0xffffffff ;  /* 0xffffffff5e007836 */ /* 0x001fe20000000000 */
[----:B------:R-:W-:Y:S01]  /*0bf0*/  USHF.L.U32 UR4, UR6, 0x15, URZ ;  /* 0x0000001506047899 */ /* 0x000fe200080006ff */
[----:B------:R-:W-:Y:S01]  /*0c00*/  IMAD R210, R88, R2, R3 ;  /* 0x0000000258d27224 */ /* 0x000fe200078e0203 */
[----:B------:R-:W-:Y:S01]  /*0c10*/  UMOV UR5, 0x1 ;  /* 0x0000000100057882 */ /* 0x000fe20000000000 */
[----:B------:R-:W-:Y:S01]  /*0c20*/  VIADD R2, R94, 0xffffffed ;  /* 0xffffffed5e027836 */ /* 0x000fe20000000000 */
[----:B------:R-:W-:Y:S01]  /*0c30*/  ISETP.GE.U32.AND P0, PT, R0, 0x7fffffc0, PT ;  /* 0x7fffffc00000780c */ /* 0x000fe20003f06070 */
[C---:B------:R-:W-:Y:S01]  /*0c40*/  VIADD R0, R94.reuse, 0xffffffee ;  /* 0xffffffee5e007836 */ /* 0x040fe20000000000 */
[----:B------:R-:W-:Y:S01]  /*0c50*/  ULOP3.LUT UR4, UR4, 0x600000, URZ, 0xc0, !UPT ;  /* 0x0060000004047892 */ /* 0x000fe2000f8ec0ff */
[----:B------:R-:W-:Y:S01]  /*0c60*/  VIADD R3, R94, 0xffffffec ;  /* 0xffffffec5e037836 */ /* 0x000fe20000000000 */
[----:B------:R-:W-:Y:S01]  /*0c70*/  ISETP.GE.U32.AND P6, PT, R2, 0x7fffffae, PT ;  /* 0x7fffffae0200780c */ /* 0x000fe20003fc6070 */
[----:B------:R-:W-:Y:S01]  /*0c80*/  VIADD R2, R94, 0xffffffe8 ;  /* 0xffffffe85e027836 */ /* 0x000fe20000000000 */
[----:B------:R-:W-:Y:S01]  /*0c90*/  ISETP.GE.U32.AND P5, PT, R0, 0x7fffffaf, PT ;  /* 0x7fffffaf0000780c */ /* 0x000fe20003fa6070 */
[----:B------:R-:W-:Y:S01]  /*0ca0*/  VIADD R0, R94, 0xffffffe9 ;  /* 0xffffffe95e007836 */ /* 0x000fe20000000000 */
[----:B------:R-:W-:Y:S01]  /*0cb0*/  ISETP.GE.U32.AND P4, PT, R3, 0x7fffffad, PT ;  /* 0x7fffffad0300780c */ /* 0x000fe20003f86070 */
[----:B------:R-:W-:Y:S01]  /*0cc0*/  @!P2 IMAD.MOV R42, RZ, RZ, -R42 ;  /* 0x000000ffff2aa224 */ /* 0x000fe200078e0a2a */
[----:B------:R-:W-:Y:S01]  /*0cd0*/  ISETP.GE.U32.AND P2, PT, R2, 0x7fffffa9, PT ;  /* 0x7fffffa90200780c */ /* 0x000fe20003f46070 */
[----:B------:R-:W-:Y:S01]  /*0ce0*/  VIADD R2, R94, 0xffffffea ;  /* 0xffffffea5e027836 */ /* 0x000fe20000000000 */
[----:B------:R-:W-:Y:S01]  /*0cf0*/  ISETP.GE.U32.AND P3, PT, R0, 0x7fffffaa, PT ;  /* 0x7fffffaa0000780c */ /* 0x000fe20003f66070 */
[C---:B------:R-:W-:Y:S01]  /*0d00*/  VIADD R0, R94.reuse, 0xffffffeb ;  /* 0xffffffeb5e007836 */ /* 0x040fe20000000000 */
[----:B------:R-:W-:Y:S01]  /*0d10*/  SEL R14, RZ, 0x1, P4 ;  /* 0x00000001ff0e7807 */ /* 0x000fe20002000000 */
[----:B------:R-:W-:Y:S01]  /*0d20*/  VIADD R3, R94, 0xffffffef ;  /* 0xffffffef5e037836 */ /* 0x000fe20000000000 */
[----:B------:R-:W-:Y:S01]  /*0d30*/  ISETP.GE.U32.AND P4, PT, R2, 0x7fffffab, PT ;  /* 0x7fffffab0200780c */ /* 0x000fe20003f86070 */
[C---:B------:R-:W-:Y:S01]  /*0d40*/  VIADD R2, R94.reuse, 0xffffffe4 ;  /* 0xffffffe45e027836 */ /* 0x040fe20000000000 */
[----:B------:R-:W-:Y:S01]  /*0d50*/  SEL R33, RZ, 0x1fffe, P6 ;  /* 0x0001fffeff217807 */ /* 0x000fe20003000000 */
[C---:B------:R-:W-:Y:S01]  /*0d60*/  VIADD R4, R94.reuse, 0xffffffca ;  /* 0xffffffca5e047836 */ /* 0x040fe20000000000 */
[----:B------:R-:W-:Y:S01]  /*0d70*/  @!P1 LOP3.LUT R42, RZ, R90, RZ, 0x33, !PT ;  /* 0x0000005aff2a9212 */ /* 0x000fe200078e33ff */
[----:B------:R-:W-:Y:S01]  /*0d80*/  VIADD R6, R94, 0xffffffc4 ;  /* 0xffffffc45e067836 */ /* 0x000fe20000000000 */
[----:B------:R-:W-:Y:S01]  /*0d90*/  ISETP.GE.U32.AND P6, PT, R0, 0x7fffffac, PT ;  /* 0x7fffffac0000780c */ /* 0x000fe20003fc6070 */
[C---:B------:R-:W-:Y:S01]  /*0da0*/  VIADD R0, R94.reuse, 0xffffffe5 ;  /* 0xffffffe55e007836 */ /* 0x040fe20000000000 */
[----:B------:R-:W-:Y:S01]  /*0db0*/  ISETP.GE.U32.AND P1, PT, R3, 0x7fffffb0, PT ;  /* 0x7fffffb00300780c */ /* 0x000fe20003f26070 */
[C---:B------:R-:W-:Y:S01]  /*0dc0*/  VIADD R3, R94.reuse, 0xffffffe6 ;  /* 0xffffffe65e037836 */ /* 0x040fe20000000000 */
[----:B------:R-:W-:Y:S01]  /*0dd0*/  SEL R28, RZ, 0x4, P5 ;  /* 0x00000004ff1c7807 */ /* 0x000fe20002800000 */
        /* <DEDUP_REMOVED lines=17> */
[----:B------:R-:W-:Y:S01]  /*0ef0*/  SEL R32, RZ, 0x1, P2 ;  /* 0x00000001ff207807 */ /* 0x000fe20001000000 */
        /* <DEDUP_REMOVED lines=28> */
[----:B------:R-:W-:Y:S01]  /*10c0*/  VIADD R0, R94, 0xffffffc9 ;  /* 0xffffffc95e007836 */ /* 0x000fe20000000000 */
[----:B------:R-:W-:Y:S01]  /*10d0*/  SEL R43, RZ, 0x7fff8, P1 ;  /* 0x0007fff8ff2b7807 */ /* 0x000fe20000800000 */
[----:B------:R-:W-:Y:S01]  /*10e0*/  IMAD.IADD R33, R14, 0x1, R33 ;  /* 0x000000010e217824 */ /* 0x000fe200078e0221 */
[----:B------:R-:W-:Y:S01]  /*10f0*/  ISETP.GE.U32.AND P1, PT, R2, 0x7fffff89, PT ;  /* 0x7fffff890200780c */ /* 0x000fe20003f26070 */
[----:B------:R-:W-:Y:S01]  /*1100*/  VIADD R29, R94, 0xffffffd2 ;  /* 0xffffffd25e1d7836 */ /* 0x000fe20000000000 */
[----:B------:R-:W-:Y:S01]  /*1110*/  SEL R2, RZ, 0x1, P2 ;  /* 0x00000001ff027807 */ /* 0x000fe20001000000 */
[----:B------:R-:W-:Y:S01]  /*1120*/  UIADD3 UR14, UPT, UPT, UR12, UR4, URZ ;  /* 0x000000040c0e7290 */ /* 0x000fe2000fffe0ff */
[----:B------:R-:W-:Y:S01]  /*1130*/  ISETP.GE.U32.AND P2, PT, R0, 0x7fffff8a, PT ;  /* 0x7fffff8a0000780c */ /* 0x000fe20003f46070 */
[----:B------:R-:W-:Y:S01]  /*1140*/  VIADD R40, R94, 0xffffffd3 ;  /* 0xffffffd35e287836 */ /* 0x000fe20000000000 */
[----:B------:R-:W-:Y:S01]  /*1150*/  SEL R5, RZ, 0x1fffe, P3 ;  /* 0x0001fffeff057807 */ /* 0x000fe20001800000 */
[----:B------:R-:W-:Y:S01]  /*1160*/  IMAD.IADD R36, R36, 0x1, R41 ;  /* 0x0000000124247824 */ /* 0x000fe200078e0229 */
[----:B------:R-:W-:Y:S01]  /*1170*/  ISETP.GE.U32.AND P3, PT, R4, 0x7fffff8b, PT ;  /* 0x7fffff8b0400780c */ /* 0x000fe20003f66070 */
[----:B------:R-:W-:Y:S01]  /*1180*/  VIADD R4, R94, 0xffffffc5 ;  /* 0xffffffc55e047836 */ /* 0x000fe20000000000 */
[----:B------:R-:W-:Y:S01]  /*1190*/  SEL R0, RZ, 0x4, P4 ;  /* 0x00000004ff007807 */ /* 0x000fe20002000000 */
[----:B------:R-:W-:Y:S01]  /*11a0*/  IMAD.IADD R2, R2, 0x1, R5 ;  /* 0x0000000102027824 */ /* 0x000fe200078e0205 */
[----:B------:R-:W-:Y:S01]  /*11b0*/  ISETP.GE.U32.AND P4, PT, R3, 0x7fffff8c, PT ;  /* 0x7fffff8c0300780c */ /* 0x000fe20003f86070 */
[----:B------:R-:W-:Y:S01]  /*11c0*/  STTM.x64 tmem[UR14], RZ ;  /* 0x000000ff000079ed */ /* 0x000fe2000834000e */
[----:B------:R-:W-:Y:S01]  /*11d0*/  SEL R3, RZ, 0x7fff8, P5 ;  /* 0x0007fff8ff037807 */ /* 0x000fe20002800000 */
[----:B------:R-:W-:Y:S01]  /*11e0*/  STTM.x64 tmem[UR14+0x40], RZ ;  /* 0x000040ff000079ed */ /* 0x000fe2000834000e */
[----:B------:R-:W-:Y:S01]  /*11f0*/  SEL R9, RZ, 0x1fffe, P2 ;  /* 0x0001fffeff097807 */ /* 0x000fe20001000000 */
[----:B------:R-:W-:Y:S01]  /*1200*/  STTM.x64 tmem[UR14+0x80], RZ ;  /* 0x000080ff000079ed */ /* 0x000fe2000834000e */
[----:B------:R-:W-:Y:S01]  /*1210*/  ISETP.GE.U32.AND P5, PT, R6, 0x7fffff85, PT ;  /* 0x7fffff850600780c */ /* 0x000fe20003fa6070 */
[----:B------:R-:W-:Y:S01]  /*1220*/  STTM.x64 tmem[UR14+0xc0], RZ ;  /* 0x0000c0ff000079ed */ /* 0x000fe2000834000e */
[----:B------:R-:W-:Y:S01]  /*1230*/  ISETP.GE.U32.AND P2, PT, R8, 0x7fffff87, PT ;  /* 0x7fffff870800780c */ /* 0x000fe20003f46070 */
[----:B------:R-:W-:Y:S01]  /*1240*/  VIADD R8, R94, 0xffffffc1 ;  /* 0xffffffc15e087836 */ /* 0x000fe20000000000 */
[----:B------:R-:W-:Y:S01]  /*1250*/  SEL R6, RZ, 0x1, P1 ;  /* 0x00000001ff067807 */ /* 0x000fe20000800000 */
[----:B------:R-:W0:Y:S01]  /*1260*/  FENCE.VIEW.ASYNC.T ;  /* 0x00000000000073c6 */ /* 0x000e220000000200 */
[----:B------:R-:W-:Y:S01]  /*1270*/  ISETP.GE.U32.AND P1, PT, R4, 0x7fffff86, PT ;  /* 0x7fffff860400780c */ /* 0x000fe20003f26070 */
[----:B------:R-:W-:Y:S01]  /*1280*/  IMAD.IADD R32, R32, 0x1, R37 ;  /* 0x0000000120207824 */ /* 0x000fe200078e0225 */
[----:B------:R-:W-:Y:S01]  /*1290*/  SEL R4, RZ, 0x4, P3 ;  /* 0x00000004ff047807 */ /* 0x000fe20001800000 */
[----:B------:R-:W-:Y:S01]  /*12a0*/  IMAD.IADD R6, R6, 0x1, R9 ;  /* 0x0000000106067824 */ /* 0x000fe200078e0209 */
[----:B------:R-:W-:Y:S01]  /*12b0*/  ISETP.GE.U32.AND P3, PT, R7, 0x7fffff88, PT ;  /* 0x7fffff880700780c */ /* 0x000fe20003f66070 */
[----:B------:R-:W1:Y:S01]  /*12c0*/  LDCU UR7, c[0x0][0x3a4] ;  /* 0x00007480ff0777ac */ /* 0x000e620008000800 */
[----:B------:R-:W-:Y:S01]  /*12d0*/  SEL R7, RZ, 0x7fff8, P4 ;  /* 0x0007fff8ff077807 */ /* 0x000fe20002000000 */
[----:B------:R-:W2:Y:S01]  /*12e0*/  LDC.64 R112, c[0x0][0x3a8] ;  /* 0x0000ea00ff707b82 */ /* 0x000ea20000000a00 */
[----:B------:R-:W-:Y:S01]  /*12f0*/  ISETP.GE.U32.AND P4, PT, R8, 0x7fffff82, PT ;  /* 0x7fffff820800780c */ /* 0x000fe20003f86070 */
[C---:B------:R-:W-:Y:S01]  /*1300*/  VIADD R8, R94.reuse, 0xffffffc2 ;  /* 0xffffffc25e087836 */ /* 0x040fe20000000000 */
[----:B------:R-:W-:Y:S01]  /*1310*/  SEL R10, RZ, 0x1, P5 ;  /* 0x00000001ff0a7807 */ /* 0x000fe20002800000 */
[----:B------:R-:W-:Y:S01]  /*1320*/  UIADD3 UR10, UPT, UPT, UR13, 0xc000, URZ ;  /* 0x0000c0000d0a7890 */ /* 0x000fe2000fffe0ff */
[----:B------:R-:W-:Y:S01]  /*1330*/  ISETP.GE.U32.AND P5, PT, R11, 0x7fffff81, PT ;  /* 0x7fffff810b00780c */ /* 0x000fe20003fa6070 */
[----:B------:R-:W-:Y:S01]  /*1340*/  VIADD R11, R94, 0xffffffc3 ;  /* 0xffffffc35e0b7836 */ /* 0x000fe20000000000 */
[----:B------:R-:W-:Y:S01]  /*1350*/  SEL R13, RZ, 0x1fffe, P1 ;  /* 0x0001fffeff0d7807 */ /* 0x000fe20000800000 */
[----:B------:R-:W3:Y:S01]  /*1360*/  LDCU.128 UR16, c[0x0][0x380] ;  /* 0x00007000ff1077ac */ /* 0x000ee20008000c00 */
[----:B------:R-:W-:-:S02]  /*1370*/  ISETP.GE.U32.AND P1, PT, R8, 0x7fffff83, PT ;  /* 0x7fffff830800780c */ /* 0x000fc40003f26070 */
[----:B------:R-:W-:Y:S01]  /*1380*/  SEL R8, RZ, 0x4, P2 ;  /* 0x00000004ff087807 */ /* 0x000fe20001000000 */
[----:B------:R-:W-:Y:S01]  /*1390*/  IMAD.IADD R10, R10, 0x1, R13 ;  /* 0x000000010a0a7824 */ /* 0x000fe200078e020d */
[----:B------:R-:W-:Y:S01]  /*13a0*/  ISETP.GE.U32.AND P2, PT, R11, 0x7fffff84, PT ;  /* 0x7fffff840b00780c */ /* 0x000fe20003f46070 */
[----:B------:R-:W4:Y:S01]  /*13b0*/  LDCU.64 UR26, c[0x0][0x358] ;  /* 0x00006b00ff1a77ac */ /* 0x000f220008000a00 */
[----:B------:R-:W-:Y:S02]  /*13c0*/  SEL R11, RZ, 0x7fff8, P3 ;  /* 0x0007fff8ff0b7807 */ /* 0x000fe40001800000 */
[----:B------:R-:W-:Y:S01]  /*13d0*/  ISETP.GE.U32.AND P3, PT, R15, 0x7fffff9d, PT ;  /* 0x7fffff9d0f00780c */ /* 0x000fe20003f66070 */
[----:B------:R-:W-:Y:S01]  /*13e0*/  VIADD R15, R94, 0xffffffde ;  /* 0xffffffde5e0f7836 */ /* 0x000fe20000000000 */
[----:B------:R-:W-:Y:S02]  /*13f0*/  SEL R17, RZ, 0x1fffe, P4 ;  /* 0x0001fffeff117807 */ /* 0x000fe40002000000 */
[----:B------:R-:W-:-:S02]  /*1400*/  ISETP.GE.U32.AND P4, PT, R12, 0x7fffff9e, PT ;  /* 0x7fffff9e0c00780c */ /* 0x000fc40003f86070 */
[----:B------:R-:W-:Y:S02]  /*1410*/  SEL R12, RZ, 0x4, P1 ;  /* 0x00000004ff0c7807 */ /* 0x000fe40000800000 */
[----:B------:R-:W-:Y:S02]  /*1420*/  ISETP.GE.U32.AND P1, PT, R15, 0x7fffff9f, PT ;  /* 0x7fffff9f0f00780c */ /* 0x000fe40003f26070 */
[----:B------:R-:W-:Y:S02]  /*1430*/  SEL R15, RZ, 0x7fff8, P2 ;  /* 0x0007fff8ff0f7807 */ /* 0x000fe40001000000 */
[----:B------:R-:W-:Y:S01]  /*1440*/  ISETP.GE.U32.AND P2, PT, R16, 0x7fffffa0, PT ;  /* 0x7fffffa01000780c */ /* 0x000fe20003f46070 */
[C---:B------:R-:W-:Y:S01]  /*1450*/  VIADD R16, R94.reuse, 0xffffffd9 ;  /* 0xffffffd95e107836 */ /* 0x040fe20000000000 */
[----:B------:R-:W-:Y:S02]  /*1460*/  SEL R18, RZ, 0x1, P3 ;  /* 0x00000001ff127807 */ /* 0x000fe40001800000 */
[----:B------:R-:W-:Y:S01]  /*1470*/  ISETP.GE.U32.AND P3, PT, R19, 0x7fffff99, PT ;  /* 0x7fffff991300780c */ /* 0x000fe20003f66070 */
[----:B------:R-:W-:Y:S01]  /*1480*/  VIADD R19, R94, 0xffffffda ;  /* 0xffffffda5e137836 */ /* 0x000fe20000000000 */
[----:B------:R-:W-:-:S02]  /*1490*/  SEL R21, RZ, 0x1fffe, P4 ;  /* 0x0001fffeff157807 */ /* 0x000fc40002000000 */
[----:B------:R-:W-:Y:S02]  /*14a0*/  ISETP.GE.U32.AND P4, PT, R16, 0x7fffff9a, PT ;  /* 0x7fffff9a1000780c */ /* 0x000fe40003f86070 */
[----:B------:R-:W-:Y:S01]  /*14b0*/  SEL R16, RZ, 0x4, P1 ;  /* 0x00000004ff107807 */ /* 0x000fe20000800000 */
[----:B------:R-:W-:Y:S01]  /*14c0*/  IMAD.IADD R18, R18, 0x1, R21 ;  /* 0x0000000112127824 */ /* 0x000fe200078e0215 */
[----:B------:R-:W-:Y:S02]  /*14d0*/  ISETP.GE.U32.AND P1, PT, R19, 0x7fffff9b, PT ;  /* 0x7fffff9b1300780c */ /* 0x000fe40003f26070 */
[----:B------:R-:W-:Y:S02]  /*14e0*/  SEL R19, RZ, 0x7fff8, P2 ;  /* 0x0007fff8ff137807 */ /* 0x000fe40001000000 */
[----:B------:R-:W-:Y:S01]  /*14f0*/  ISETP.GE.U32.AND P2, PT, R20, 0x7fffff9c, PT ;  /* 0x7fffff9c1400780c */ /* 0x000fe20003f46070 */
[----:B------:R-:W-:Y:S01]  /*1500*/  VIADD R20, R94, 0xffffffd5 ;  /* 0xffffffd55e147836 */ /* 0x000fe20000000000 */
[----:B------:R-:W-:-:S02]  /*1510*/  SEL R22, RZ, 0x1, P3 ;  /* 0x00000001ff167807 */ /* 0x000fc40001800000 */
[----:B------:R-:W-:Y:S01]  /*1520*/  ISETP.GE.U32.AND P3, PT, R23, 0x7fffff95, PT ;  /* 0x7fffff951700780c */ /* 0x000fe20003f66070 */
[----:B------:R-:W-:Y:S01]  /*1530*/  VIADD R23, R94, 0xffffffd6 ;  /* 0xffffffd65e177836 */ /* 0x000fe20000000000 */
[----:B------:R-:W-:Y:S02]  /*1540*/  SEL R25, RZ, 0x1fffe, P4 ;  /* 0x0001fffeff197807 */ /* 0x000fe40002000000 */
[----:B------:R-:W-:Y:S02]  /*1550*/  ISETP.GE.U32.AND P4, PT, R20, 0x7fffff96, PT ;  /* 0x7fffff961400780c */ /* 0x000fe40003f86070 */
[----:B------:R-:W-:Y:S01]  /*1560*/  SEL R20, RZ, 0x4, P1 ;  /* 0x00000004ff147807 */ /* 0x000fe20000800000 */
[----:B------:R-:W-:Y:S01]  /*1570*/  IMAD.IADD R22, R22, 0x1, R25 ;  /* 0x0000000116167824 */ /* 0x000fe200078e0219 */
[----:B------:R-:W-:Y:S02]  /*1580*/  ISETP.GE.U32.AND P1, PT, R23, 0x7fffff97, PT ;  /* 0x7fffff971700780c */ /* 0x000fe40003f26070 */
[----:B------:R-:W-:-:S02]  /*1590*/  SEL R23, RZ, 0x7fff8, P2 ;  /* 0x0007fff8ff177807 */ /* 0x000fc40001000000 */
[----:B------:R-:W-:Y:S02]  /*15a0*/  ISETP.GE.U32.AND P2, PT, R24, 0x7fffff98, PT ;  /* 0x7fffff981800780c */ /* 0x000fe40003f46070 */
[----:B------:R-:W-:Y:S02]  /*15b0*/  SEL R24, RZ, 0x1, P3 ;  /* 0x00000001ff187807 */ /* 0x000fe40001800000 */
[----:B------:R-:W-:Y:S02]  /*15c0*/  ISETP.GE.U32.AND P3, PT, R27, 0x7fffff91, PT ;  /* 0x7fffff911b00780c */ /* 0x000fe40003f66070 */
[----:B------:R-:W-:Y:S02]  /*15d0*/  SEL R14, RZ, 0x1, P5 ;  /* 0x00000001ff0e7807 */ /* 0x000fe40002800000 */
[----:B------:R-:W-:Y:S02]  /*15e0*/  SEL R27, RZ, 0x1fffe, P4 ;  /* 0x0001fffeff1b7807 */ /* 0x000fe40002000000 */
[----:B------:R-:W-:Y:S01]  /*15f0*/  ISETP.GE.U32.AND P4, PT, R26, 0x7fffff92, PT ;  /* 0x7fffff921a00780c */ /* 0x000fe20003f86070 */
[----:B------:R-:W-:Y:S01]  /*1600*/  IMAD.IADD R14, R14, 0x1, R17 ;  /* 0x000000010e0e7824 */ /* 0x000fe200078e0211 */
[----:B------:R-:W-:Y:S01]  /*1610*/  SEL R26, RZ, 0x1, P3 ;  /* 0x00000001ff1a7807 */ /* 0x000fe20001800000 */
[----:B------:R-:W-:Y:S01]  /*1620*/  IMAD.IADD R24, R24, 0x1, R27 ;  /* 0x0000000118187824 */ /* 0x000fe200078e021b */
[----:B------:R-:W-:-:S02]  /*1630*/  LOP3.LUT R6, R6, 0x3, RZ, 0xc0, !PT ;  /* 0x0000000306067812 */ /* 0x000fc400078ec0ff */
[----:B------:R-:W-:Y:S02]  /*1640*/  ISETP.GE.U32.AND P3, PT, R29, 0x7fffff93, PT ;  /* 0x7fffff931d00780c */ /* 0x000fe40003f66070 */
[----:B------:R-:W-:Y:S02]  /*1650*/  SEL R29, RZ, 0x1fffe, P4 ;  /* 0x0001fffeff1d7807 */ /* 0x000fe40002000000 */
[----:B------:R-:W-:Y:S02]  /*1660*/  ISETP.GE.U32.AND P4, PT, R40, 0x7fffff94, PT ;  /* 0x7fffff942800780c */ /* 0x000fe40003f86070 */
[----:B------:R-:W-:Y:S01]  /*1670*/  IADD3 R4, PT, PT, R6, R7, R4 ;  /* 0x0000000706047210 */ /* 0x000fe20007ffe004 */
[----:B------:R-:W-:Y:S01]  /*1680*/  IMAD.IADD R26, R26, 0x1, R29 ;  /* 0x000000011a1a7824 */ /* 0x000fe200078e021d */
[----:B------:R-:W-:Y:S02]  /*1690*/  SEL R40, RZ, 0x1, P6 ;  /* 0x00000001ff287807 */ /* 0x000fe40003000000 */
[----:B------:R-:W-:-:S02]  /*16a0*/  SEL R6, RZ, 0x4, P3 ;  /* 0x00000004ff067807 */ /* 0x000fc40001800000 */
[----:B------:R-:W-:Y:S01]  /*16b0*/  LOP3.LUT R14, R14, 0x3, RZ, 0xc0, !PT ;  /* 0x000000030e0e7812 */ /* 0x000fe200078ec0ff */
[----:B------:R-:W-:Y:S01]  /*16c0*/  IMAD.IADD R40, R40, 0x1, R45 ;  /* 0x0000000128287824 */ /* 0x000fe200078e022d */
[----:B------:R-:W-:Y:S02]  /*16d0*/  ISETP.NE.U32.AND P3, PT, R44, RZ, PT ;  /* 0x000000ff2c00720c */ /* 0x000fe40003f65070 */
[----:B------:R-:W-:Y:S02]  /*16e0*/  LOP3.LUT R2, R2, 0x3, RZ, 0xc0, !PT ;  /* 0x0000000302027812 */ /* 0x000fe400078ec0ff */
[----:B------:R-:W-:Y:S02]  /*16f0*/  LOP3.LUT R10, R10, 0x3, RZ, 0xc0, !PT ;  /* 0x000000030a0a7812 */ /* 0x000fe400078ec0ff */
[----:B------:R-:W-:Y:S02]  /*1700*/  IADD3 R12, PT, PT, R14, R15, R12 ;  /* 0x0000000f0e0c7210 */ /* 0x000fe40007ffe00c */
[----:B------:R-:W-:-:S02]  /*1710*/  IADD3 R0, PT, PT, R2, R3, R0 ;  /* 0x0000000302007210 */ /* 0x000fc40007ffe000 */
[----:B------:R-:W-:Y:S02]  /*1720*/  LOP3.LUT R22, R22, 0x3, RZ, 0xc0, !PT ;  /* 0x0000000316167812 */ /* 0x000fe400078ec0ff */
[----:B------:R-:W-:Y:S01]  /*1730*/  SEL R7, RZ, 0x7fff8, P4 ;  /* 0x0007fff8ff077807 */ /* 0x000fe20002000000 */
[----:B0-----:R-:W-:Y:S01]  /*1740*/  VOTEU.ALL UP1, P3 ;  /* 0x0000000000ff7886 */ /* 0x001fe20001820000 */
[----:B------:R-:W-:Y:S01]  /*1750*/  LOP3.LUT R26, R26, 0x3, RZ, 0xc0, !PT ;  /* 0x000000031a1a7812 */ /* 0x000fe200078ec0ff */
[----:B------:R-:W-:Y:S01]  /*1760*/  VOTEU.ALL UP2, P3 ;  /* 0x0000000000ff7886 */ /* 0x000fe20001840000 */
[----:B------:R-:W-:Y:S02]  /*1770*/  IADD3 R8, PT, PT, R10, R11, R8 ;  /* 0x0000000b0a087210 */ /* 0x000fe40007ffe008 */
[----:B------:R-:W-:Y:S02]  /*1780*/  LOP3.LUT R3, R12, 0xf, RZ, 0xc0, !PT ;  /* 0x0000000f0c037812 */ /* 0x000fe400078ec0ff */
[----:B------:R-:W-:-:S02]  /*1790*/  LOP3.LUT R40, R40, 0x3, RZ, 0xc0, !PT ;  /* 0x0000000328287812 */ /* 0x000fc400078ec0ff */
[----:B------:R-:W-:Y:S01]  /*17a0*/  IADD3 R20, PT, PT, R22, R23, R20 ;  /* 0x0000001716147210 */ /* 0x000fe20007ffe014 */
[----:B------:R-:W-:Y:S01]  /*17b0*/  IMAD R8, R8, 0x10, R3 ;  /* 0x0000001008087824 */ /* 0x000fe200078e0203 */
[----:B------:R-:W-:Y:S01]  /*17c0*/  SEL R2, RZ, 0x4, P1 ;  /* 0x00000004ff027807 */ /* 0x000fe20000800000 */
[----:B------:R-:W-:Y:S01]  /*17d0*/  IMAD.SHL.U32 R3, R4, 0x100, RZ ;  /* 0x0000010004037824 */ /* 0x000fe200078e00ff */
[----:B------:R-:W-:Y:S02]  /*17e0*/  SEL R5, RZ, 0x7fff8, P2 ;  /* 0x0007fff8ff057807 */ /* 0x000fe40001000000 */
[----:B------:R-:W-:Y:S02]  /*17f0*/  LOP3.LUT R24, R24, 0x3, RZ, 0xc0, !PT ;  /* 0x0000000318187812 */ /* 0x000fe400078ec0ff */
[----:B------:R-:W-:Y:S02]  /*1800*/  IADD3 R6, PT, PT, R26, R7, R6 ;  /* 0x000000071a067210 */ /* 0x000fe40007ffe006 */
[----:B------:R-:W-:-:S02]  /*1810*/  LOP3.LUT R36, R36, 0x3, RZ, 0xc0, !PT ;  /* 0x0000000324247812 */ /* 0x000fc400078ec0ff */
[----:B------:R-:W-:Y:S02]  /*1820*/  IADD3 R38, PT, PT, R40, R43, R38 ;  /* 0x0000002b28267210 */ /* 0x000fe40007ffe026 */
[----:B------:R-:W-:Y:S02]  /*1830*/  LOP3.LUT R32, R32, 0x3, RZ, 0xc0, !PT ;  /* 0x0000000320207812 */ /* 0x000fe400078ec0ff */
[----:B------:R-:W-:Y:S01]  /*1840*/  IADD3 R2, PT, PT, R24, R5, R2 ;  /* 0x0000000518027210 */ /* 0x000fe20007ffe002 */
[----:B------:R-:W-:Y:S01]  /*1850*/  IMAD.SHL.U32 R5, R20, 0x100, RZ ;  /* 0x0000010014057824 */ /* 0x000fe200078e00ff */
[----:B------:R-:W-:Y:S02]  /*1860*/  LOP3.LUT R7, R6, 0xf, RZ, 0xc0, !PT ;  /* 0x0000000f06077812 */ /* 0x000fe400078ec0ff */
[----:B------:R-:W-:Y:S02]  /*1870*/  IADD3 R34, PT, PT, R36, R39, R34 ;  /* 0x0000002724227210 */ /* 0x000fe40007ffe022 */
[----:B------:R-:W-:Y:S01]  /*1880*/  LOP3.LUT R18, R18, 0x3, RZ, 0xc0, !PT ;  /* 0x0000000312127812 */ /* 0x000fe200078ec0ff */
[----:B------:R-:W-:Y:S01]  /*1890*/  IMAD R2, R2, 0x10, R7 ;  /* 0x0000001002027824 */ /* 0x000fe200078e0207 */
[----:B------:R-:W-:-:S02]  /*18a0*/  LOP3.LUT R9, R38, 0xf, RZ, 0xc0, !PT ;  /* 0x0000000f26097812 */ /* 0x000fc400078ec0ff */
[----:B------:R-:W-:Y:S01]  /*18b0*/  IADD3 R30, PT, PT, R32, R35, R30 ;  /* 0x00000023201e7210 */ /* 0x000fe20007ffe01e */
[----:B------:R-:W-:-:S04]  /*18c0*/  @!UP1 UIADD3 UR8, UPT, UPT, -UR5, 0x100000, URZ ;  /* 0x0010000005089890 */ /* 0x000fc8000fffe1ff */
[----:B------:R-:W-:Y:S02]  /*18d0*/  @!UP1 USHF.L.U32 UR9, UR8, 0xb, URZ ;  /* 0x0000000b08099899 */ /* 0x000fe400080006ff */
[----:B------:R-:W-:Y:S01]  /*18e0*/  @!UP1 USHF.L.U32 UR8, UR8, 0x1, URZ ;  /* 0x0000000108089899 */ /* 0x000fe200080006ff */
[----:B------:R-:W-:Y:S01]  /*18f0*/  BAR.SYNC.DEFER_BLOCKING 0x0 ;  /* 0x0000000000007b1d */ /* 0x000fe20000010000 */
[----:B------:R-:W-:Y:S01]  /*1900*/  LOP3.LUT R3, R3, 0xf00, RZ, 0xe2, !PT ;  /* 0x00000f0003037812 */ /* 0x000fe200078ee2ff */
[----:B------:R-:W-:Y:S01]  /*1910*/  IMAD R34, R34, 0x10, R9 ;  /* 0x0000001022227824 */ /* 0x000fe200078e0209 */
[----:B------:R-:W-:Y:S01]  /*1920*/  IADD3 R16, PT, PT, R18, R19, R16 ;  /* 0x0000001312107210 */ /* 0x000fe20007ffe010 */
[----:B------:R-:W-:Y:S01]  /*1930*/  IMAD.SHL.U32 R9, R30, 0x100, RZ ;  /* 0x000001001e097824 */ /* 0x000fe200078e00ff */
[----:B------:R-:W-:Y:S01]  /*1940*/  LOP3.LUT R5, R5, 0xf00, RZ, 0xe2, !PT ;  /* 0x00000f0005057812 */ /* 0x000fe200078ee2ff */
[----:B------:R-:W-:Y:S01]  /*1950*/  IMAD R0, R0, 0x1000, R3 ;  /* 0x0000100000007824 */ /* 0x000fe200078e0203 */
[----:B------:R-:W-:-:S02]  /*1960*/  LOP3.LUT R33, R33, 0x3, RZ, 0xc0, !PT ;  /* 0x0000000321217812 */ /* 0x000fc400078ec0ff */
[----:B------:R-:W-:Y:S01]  /*1970*/  LOP3.LUT R3, R8, 0xff, RZ, 0xc0, !PT ;  /* 0x000000ff08037812 */ /* 0x000fe200078ec0ff */
[----:B------:R-:W-:Y:S01]  /*1980*/  IMAD R5, R16, 0x1000, R5 ;  /* 0x0000100010057824 */ /* 0x000fe200078e0205 */
[----:B------:R-:W-:Y:S02]  /*1990*/  LOP3.LUT R2, R2, 0xff, RZ, 0xc0, !PT ;  /* 0x000000ff02027812 */ /* 0x000fe400078ec0ff */
[----:B------:R-:W-:Y:S01]  /*19a0*/  IADD3 R28, PT, PT, R33, R31, R28 ;  /* 0x0000001f211c7210 */ /* 0x000fe20007ffe01c */
[----:B------:R-:W-:Y:S01]  /*19b0*/  IMAD.IADD R0, R0, 0x1, R3 ;  /* 0x0000000100007824 */ /* 0x000fe200078e0203 */
[----:B------:R-:W-:Y:S01]  /*19c0*/  LOP3.LUT R9, R9, 0xf00, RZ, 0xe2, !PT ;  /* 0x00000f0009097812 */ /* 0x000fe200078ee2ff */
[----:B------:R-:W-:Y:S01]  /*19d0*/  IMAD.IADD R5, R5, 0x1, R2 ;  /* 0x0000000105057824 */ /* 0x000fe200078e0202 */
[----:B------:R-:W-:Y:S01]  /*19e0*/  LOP3.LUT R34, R34, 0xff, RZ, 0xc0, !PT ;  /* 0x000000ff22227812 */ /* 0x000fe200078ec0ff */
[----:B------:R-:W-:Y:S01]  /*19f0*/  VIADD R2, R94, 0xfffffff7 ;  /* 0xfffffff75e027836 */ /* 0x000fe20000000000 */
[----:B------:R-:W-:Y:S01]  /*1a00*/  PRMT R142, RZ, 0x7610, R142 ;  /* 0x00007610ff8e7816 */ /* 0x000fe2000000008e */
[----:B------:R-:W-:Y:S01]  /*1a10*/  IMAD R9, R28, 0x1000, R9 ;  /* 0x000010001c097824 */ /* 0x000fe200078e0209 */
[----:B------:R-:W-:Y:S01]  /*1a20*/  PRMT R89, R0, 0x5410, R5 ;  /* 0x0000541000597816 */ /* 0x000fe20000000005 */
[----:B-1----:R-:W-:Y:S01]  /*1a30*/  IMAD R0, R42, UR7, RZ ;  /* 0x000000072a007c24 */ /* 0x002fe2000f8e02ff */
[----:B------:R-:W-:Y:S01]  /*1a40*/  ISETP.GE.U32.AND P1, PT, R2, 0x7fffffb8, PT ;  /* 0x7fffffb80200780c */ /* 0x000fe20003f26070 */
[----:B------:R-:W0:Y:S02]  /*1a50*/  FENCE.VIEW.ASYNC.S ;  /* 0x00000000000073c6 */ /* 0x000e240000000000 */
[----:B0-----:R0:W1:Y:S01]  /*1a60*/  @!UP2 SYNCS.EXCH.64 URZ, [UR10], UR8 ;  /* 0x000000080affa5b2 */ /* 0x0010620008000100 */
[----:B------:R-:W-:-:S02]  /*1a70*/  IMAD.IADD R9, R9, 0x1, R34 ;  /* 0x0000000109097824 */ /* 0x000fc400078e0222 */
[----:B--2---:R-:W-:Y:S01]  /*1a80*/  IMAD.SHL.U32 R5, R112, 0x10, RZ ;  /* 0x0000001070057824 */ /* 0x004fe200078e00ff */
[----:B---3--:R-:W-:Y:S02]  /*1a90*/  IADD3 R82, P2, PT, R0, UR16, RZ ;  /* 0x0000001000527c10 */ /* 0x008fe4000ff5e0ff */
[----:B------:R-:W-:Y:S01]  /*1aa0*/  PRMT R143, RZ, 0x7610, R143 ;  /* 0x00007610ff8f7816 */ /* 0x000fe2000000008f */
[C---:B------:R-:W-:Y:S01]  /*1ab0*/  IMAD R7, R112.reuse, 0x18, RZ ;  /* 0x0000001870077824 */ /* 0x040fe200078e02ff */
[----:B------:R-:W-:Y:S02]  /*1ac0*/  LOP3.LUT R74, R9, 0xffff, RZ, 0xc0, !PT ;  /* 0x0000ffff094a7812 */ /* 0x000fe400078ec0ff */
[----:B------:R-:W-:Y:S01]  /*1ad0*/  PRMT R146, RZ, 0x7610, R146 ;  /* 0x00007610ff927816 */ /* 0x000fe20000000092 */
[----:B------:R-:W-:Y:S01]  /*1ae0*/  IMAD R19, R112, 0x28, RZ ;  /* 0x0000002870137824 */ /* 0x000fe200078e02ff */
[----:B------:R-:W-:Y:S02]  /*1af0*/  LEA.HI.X.SX32 R0, R0, UR17, 0x1, P2 ;  /* 0x0000001100007c11 */ /* 0x000fe400090f0eff */
[----:B------:R-:W-:Y:S01]  /*1b00*/  PRMT R144, RZ, 0x7610, R144 ;  /* 0x00007610ff907816 */ /* 0x000fe20000000090 */
[----:B------:R-:W-:Y:S01]  /*1b10*/  IMAD R11, R112, 0x30, RZ ;  /* 0x00000030700b7824 */ /* 0x000fe200078e02ff */
[----:B------:R-:W-:Y:S01]  /*1b20*/  SHF.R.U32.HI R3, RZ, 0xf, R74 ;  /* 0x0000000fff037819 */ /* 0x000fe2000001164a */
[----:B------:R-:W-:Y:S01]  /*1b30*/  @!P0 IMAD.MOV.U32 R83, RZ, RZ, R0 ;  /* 0x000000ffff538224 */ /* 0x000fe200078e0000 */
[----:B-1----:R-:W-:Y:S01]  /*1b40*/  BAR.SYNC.DEFER_BLOCKING 0x0 ;  /* 0x0000000000007b1d */ /* 0x002fe20000010000 */
[----:B------:R-:W-:-:S02]  /*1b50*/  SHF.R.U32.HI R4, RZ, 0x7, R74 ;  /* 0x00000007ff047819 */ /* 0x000fc4000001164a */
[----:B------:R-:W-:Y:S01]  /*1b60*/  LOP3.LUT P4, RZ, R3, 0x1, RZ, 0xc0, !PT ;  /* 0x0000000103ff7812 */ /* 0x000fe2000788c0ff */
[----:B------:R-:W-:Y:S01]  /*1b70*/  IMAD.SHL.U32 R3, R112, 0x8, RZ ;  /* 0x0000000870037824 */ /* 0x000fe200078e00ff */
[----:B------:R-:W-:Y:S02]  /*1b80*/  LOP3.LUT P2, RZ, R4, 0x1, RZ, 0xc0, !PT ;  /* 0x0000000104ff7812 */ /* 0x000fe4000784c0ff */
[C---:B------:R-:W-:Y:S01]  /*1b90*/  SHF.R.U64 R6, R89.reuse, 0x1f, RZ ;  /* 0x0000001f59067819 */ /* 0x040fe200000012ff */
[C---:B------:R-:W-:Y:S01]  /*1ba0*/  IMAD.SHL.U32 R9, R112.reuse, 0x20, RZ ;  /* 0x0000002070097824 */ /* 0x040fe200078e00ff */
[C---:B------:R-:W-:Y:S02]  /*1bb0*/  SHF.R.U64 R8, R89.reuse, 0x17, RZ ;  /* 0x0000001759087819 */ /* 0x040fe400000012ff */
[----:B------:R-:W-:Y:S01]  /*1bc0*/  PRMT R149, RZ, 0x7610, R149 ;  /* 0x00007610ff957816 */ /* 0x000fe20000000095 */
[----:B------:R-:W-:Y:S01]  /*1bd0*/  IMAD R15, R112, 0x38, RZ ;  /* 0x00000038700f7824 */ /* 0x000fe200078e02ff */
[----:B------:R-:W-:-:S02]  /*1be0*/  SHF.R.U64 R10, R89, 0xf, RZ ;  /* 0x0000000f590a7819 */ /* 0x000fc400000012ff */
[----:B------:R-:W-:Y:S02]  /*1bf0*/  PRMT R148, RZ, 0x7610, R148 ;  /* 0x00007610ff947816 */ /* 0x000fe40000000094 */
[----:B------:R-:W-:Y:S01]  /*1c00*/  PRMT R151, RZ, 0x7610, R151 ;  /* 0x00007610ff977816 */ /* 0x000fe20000000097 */
[C---:B------:R-:W-:Y:S01]  /*1c10*/  IMAD R17, R112.reuse, 0x9, RZ ;  /* 0x0000000970117824 */ /* 0x040fe200078e02ff */
[----:B------:R-:W-:Y:S01]  /*1c20*/  PRMT R150, RZ, 0x7610, R150 ;  /* 0x00007610ff967816 */ /* 0x000fe20000000096 */
[----:B------:R-:W-:Y:S01]  /*1c30*/  IMAD R23, R112, 0x11, RZ ;  /* 0x0000001170177824 */ /* 0x000fe200078e02ff */
[----:B------:R-:W-:Y:S02]  /*1c40*/  PRMT R152, RZ, 0x7610, R152 ;  /* 0x00007610ff987816 */ /* 0x000fe40000000098 */
[----:B------:R-:W-:Y:S01]  /*1c50*/  PRMT R154, RZ, 0x7610, R154 ;  /* 0x00007610ff9a7816 */ /* 0x000fe2000000009a */
[----:B----4-:R-:W2:Y:S01]  /*1c60*/  @!P0 LDG.E.U8 R142, desc[UR26][R82.64] ;  /* 0x0000001a528e8981 */ /* 0x010ea2000c1e1100 */
[----:B------:R-:W-:-:S02]  /*1c70*/  IADD3 R2, P0, PT, R3, R82, RZ ;  /* 0x0000005203027210 */ /* 0x000fc40007f1e0ff */
[----:B------:R-:W-:Y:S01]  /*1c80*/  PRMT R157, RZ, 0x7610, R157 ;  /* 0x00007610ff9d7816 */ /* 0x000fe2000000009d */
[----:B------:R-:W-:Y:S01]  /*1c90*/  IMAD R25, R112, 0x29, RZ ;  /* 0x0000002970197824 */ /* 0x000fe200078e02ff */
[----:B------:R-:W-:Y:S02]  /*1ca0*/  LEA.HI.X.SX32 R3, R3, R0, 0x1, P0 ;  /* 0x0000000003037211 */ /* 0x000fe400000f0eff */
[----:B------:R-:W-:Y:S02]  /*1cb0*/  PRMT R156, RZ, 0x7610, R156 ;  /* 0x00007610ff9c7816 */ /* 0x000fe4000000009c */
[----:B------:R-:W-:Y:S01]  /*1cc0*/  PRMT R159, RZ, 0x7610, R159 ;  /* 0x00007610ff9f7816 */ /* 0x000fe2000000009f */
[----:B------:R-:W3:Y:S01]  /*1cd0*/  @!P1 LDG.E.U8 R143, desc[UR26][R2.64] ;  /* 0x0000001a028f9981 */ /* 0x000ee2000c1e1100 */
[C---:B------:R-:W-:Y:S02]  /*1ce0*/  IADD3 R4, P0, PT, R5.reuse, R82, RZ ;  /* 0x0000005205047210 */ /* 0x040fe40007f1e0ff */
[----:B------:R-:W-:Y:S01]  /*1cf0*/  PRMT R158, RZ, 0x7610, R158 ;  /* 0x00007610ff9e7816 */ /* 0x000fe2000000009e */
[----:B------:R-:W-:Y:S01]  /*1d00*/  VIADD R24, R94, 0xfffffffd ;  /* 0xfffffffd5e187836 */ /* 0x000fe20000000000 */
[----:B------:R-:W-:-:S02]  /*1d10*/  LEA.HI.X.SX32 R5, R5, R0, 0x1, P0 ;  /* 0x0000000005057211 */ /* 0x000fc400000f0eff */
[----:B------:R-:W-:Y:S01]  /*1d20*/  PRMT R162, RZ, 0x7610, R162 ;  /* 0x00007610ffa27816 */ /* 0x000fe200000000a2 */
[----:B------:R-:W-:Y:S01]  /*1d30*/  IMAD.SHL.U32 R27, R112, 0x2, RZ ;  /* 0x00000002701b7824 */ /* 0x000fe200078e00ff */
[----:B------:R-:W-:Y:S01]  /*1d40*/  LOP3.LUT P1, RZ, R6, 0x1, RZ, 0xc0, !PT ;  /* 0x0000000106ff7812 */ /* 0x000fe2000782c0ff */
[----:B------:R-:W4:Y:S01]  /*1d50*/  @P4 LDG.E.U8 R146, desc[UR26][R4.64] ;  /* 0x0000001a04924981 */ /* 0x000f22000c1e1100 */
[C---:B------:R-:W-:Y:S02]  /*1d60*/  IADD3 R6, P0, PT, R7.reuse, R82, RZ ;  /* 0x0000005207067210 */ /* 0x040fe40007f1e0ff */
[----:B------:R-:W-:Y:S01]  /*1d70*/  PRMT R164, RZ, 0x7610, R164 ;  /* 0x00007610ffa47816 */ /* 0x000fe200000000a4 */
[----:B------:R-:W-:Y:S01]  /*1d80*/  IMAD R29, R112, 0xa, RZ ;  /* 0x0000000a701d7824 */ /* 0x000fe200078e02ff */
[----:B------:R-:W-:Y:S02]  /*1d90*/  LEA.HI.X.SX32 R7, R7, R0, 0x1, P0 ;  /* 0x0000000007077211 */ /* 0x000fe400000f0eff */
[----:B------:R-:W-:-:S02]  /*1da0*/  PRMT R165, RZ, 0x7610, R165 ;  /* 0x00007610ffa57816 */ /* 0x000fc400000000a5 */
[----:B------:R-:W-:Y:S01]  /*1db0*/  PRMT R166, RZ, 0x7610, R166 ;  /* 0x00007610ffa67816 */ /* 0x000fe200000000a6 */
[----:B------:R-:W2:Y:S01]  /*1dc0*/  @P2 LDG.E.U8 R144, desc[UR26][R6.64] ;  /* 0x0000001a06902981 */ /* 0x000ea2000c1e1100 */
[----:B------:R-:W-:Y:S02]  /*1dd0*/  LOP3.LUT P0, RZ, R8, 0x1, RZ, 0xc0, !PT ;  /* 0x0000000108ff7812 */ /* 0x000fe4000780c0ff */
[----:B------:R-:W-:Y:S01]  /*1de0*/  PRMT R169, RZ, 0x7610, R169 ;  /* 0x00007610ffa97816 */ /* 0x000fe200000000a9 */
[C---:B------:R-:W-:Y:S01]  /*1df0*/  IMAD R31, R112.reuse, 0x22, RZ ;  /* 0x00000022701f7824 */ /* 0x040fe200078e02ff */
[C---:B------:R-:W-:Y:S01]  /*1e00*/  IADD3 R8, P4, PT, R9.reuse, R82, RZ ;  /* 0x0000005209087210 */ /* 0x040fe20007f9e0ff */
[----:B------:R-:W-:Y:S01]  /*1e10*/  IMAD R33, R112, 0x2a, RZ ;  /* 0x0000002a70217824 */ /* 0x000fe200078e02ff */
[----:B------:R-:W-:Y:S02]  /*1e20*/  LOP3.LUT P2, RZ, R10, 0x1, RZ, 0xc0, !PT ;  /* 0x000000010aff7812 */ /* 0x000fe4000784c0ff */
[----:B------:R-:W-:Y:S01]  /*1e30*/  PRMT R168, RZ, 0x7610, R168 ;  /* 0x00007610ffa87816 */ /* 0x000fe200000000a8 */
[----:B------:R-:W-:Y:S01]  /*1e40*/  IMAD R37, R112, 0x32, RZ ;  /* 0x0000003270257824 */ /* 0x000fe200078e02ff */
[----:B------:R-:W-:-:S02]  /*1e50*/  LEA.HI.X.SX32 R9, R9, R0, 0x1, P4 ;  /* 0x0000000009097211 */ /* 0x000fc400020f0eff */
[----:B------:R-:W-:Y:S02]  /*1e60*/  PRMT R206, RZ, 0x7610, R206 ;  /* 0x00007610ffce7816 */ /* 0x000fe400000000ce */
[----:B------:R-:W-:Y:S01]  /*1e70*/  PRMT R205, RZ, 0x7610, R205 ;  /* 0x00007610ffcd7816 */ /* 0x000fe200000000cd */
[----:B------:R-:W2:Y:S01]  /*1e80*/  @P1 LDG.E.U8 R149, desc[UR26][R8.64] ;  /* 0x0000001a08951981 */ /* 0x000ea2000c1e1100 */
[----:B------:R-:W-:Y:S01]  /*1e90*/  IADD3 R111, P4, PT, R19, R82, RZ ;  /* 0x00000052136f7210 */ /* 0x000fe20007f9e0ff */
[----:B------:R-:W-:Y:S01]  /*1ea0*/  VIADD R36, R94, 0xfffffffc ;  /* 0xfffffffc5e247836 */ /* 0x000fe20000000000 */
[----:B------:R-:W-:Y:S02]  /*1eb0*/  SHF.R.U64 R10, R89, 0x7, RZ ;  /* 0x00000007590a7819 */ /* 0x000fe400000012ff */
[----:B------:R-:W-:Y:S01]  /*1ec0*/  PRMT R214, RZ, 0x7610, R214 ;  /* 0x00007610ffd67816 */ /* 0x000fe200000000d6 */
[----:B------:R-:W-:Y:S01]  /*1ed0*/  IMAD R41, R112, 0xb, RZ ;  /* 0x0000000b70297824 */ /* 0x000fe200078e02ff */
[----:B------:R-:W-:-:S02]  /*1ee0*/  LEA.HI.X.SX32 R19, R19, R0, 0x1, P4 ;  /* 0x0000000013137211 */ /* 0x000fc400020f0eff */
[----:B------:R-:W-:Y:S02]  /*1ef0*/  PRMT R213, RZ, 0x7610, R213 ;  /* 0x00007610ffd57816 */ /* 0x000fe400000000d5 */
[----:B------:R-:W-:Y:S01]  /*1f00*/  PRMT R216, RZ, 0x7610, R216 ;  /* 0x00007610ffd87816 */ /* 0x000fe200000000d8 */
[C---:B------:R-:W-:Y:S01]  /*1f10*/  IMAD R43, R112.reuse, 0x13, RZ ;  /* 0x00000013702b7824 */ /* 0x040fe200078e02ff */
[C---:B------:R-:W-:Y:S02]  /*1f20*/  IADD3 R179, P4, PT, R11.reuse, R82, RZ ;  /* 0x000000520bb37210 */ /* 0x040fe40007f9e0ff */
[----:B------:R-:W-:Y:S01]  /*1f30*/  PRMT R221, RZ, 0x7610, R221 ;  /* 0x00007610ffdd7816 */ /* 0x000fe200000000dd */
[----:B------:R-:W-:Y:S01]  /*1f40*/  IMAD R45, R112, 0x1b, RZ ;  /* 0x0000001b702d7824 */ /* 0x000fe200078e02ff */
[----:B------:R-:W-:Y:S01]  /*1f50*/  LOP3.LUT P1, RZ, R10, 0x1, RZ, 0xc0, !PT ;  /* 0x000000010aff7812 */ /* 0x000fe2000782c0ff */
[----:B------:R-:W-:Y:S01]  /*1f60*/  @P0 IMAD.MOV.U32 R18, RZ, RZ, R111 ;  /* 0x000000ffff120224 */ /* 0x000fe200078e006f */
[----:B------:R-:W-:Y:S01]  /*1f70*/  LEA.HI.X.SX32 R178, R11, R0, 0x1, P4 ;  /* 0x000000000bb27211 */ /* 0x000fe200020f0eff */
[----:B------:R-:W-:Y:S01]  /*1f80*/  VIADD R10, R94, 0xfffffff6 ;  /* 0xfffffff65e0a7836 */ /* 0x000fe20000000000 */
[C---:B------:R-:W-:Y:S01]  /*1f90*/  IADD3 R195, P4, PT, R15.reuse, R82, RZ ;  /* 0x000000520fc37210 */ /* 0x040fe20007f9e0ff */
[----:B------:R-:W-:Y:S01]  /*1fa0*/  @P2 IMAD.MOV.U32 R12, RZ, RZ, R179 ;  /* 0x000000ffff0c2224 */ /* 0x000fe200078e00b3 */
[----:B------:R-:W2:Y:S01]  /*1fb0*/  @P0 LDG.E.U8 R148, desc[UR26][R18.64] ;  /* 0x0000001a12940981 */ /* 0x000ea2000c1e1100 */
[----:B------:R-:W-:Y:S01]  /*1fc0*/  @P2 IMAD.MOV.U32 R13, RZ, RZ, R178 ;  /* 0x000000ffff0d2224 */ /* 0x000fe200078e00b2 */
[----:B------:R-:W-:Y:S01]  /*1fd0*/  LEA.HI.X.SX32 R194, R15, R0, 0x1, P4 ;  /* 0x000000000fc27211 */ /* 0x000fe200020f0eff */
[----:B------:R-:W-:Y:S01]  /*1fe0*/  IMAD R47, R112, 0x23, RZ ;  /* 0x00000023702f7824 */ /* 0x000fe200078e02ff */
[----:B------:R-:W-:-:S02]  /*1ff0*/  ISETP.GE.U32.AND P0, PT, R10, 0x7fffffb7, PT ;  /* 0x7fffffb70a00780c */ /* 0x000fc40003f06070 */
[----:B------:R-:W-:Y:S01]  /*2000*/  PRMT R222, RZ, 0x7610, R222 ;  /* 0x00007610ffde7816 */ /* 0x000fe200000000de */
[----:B------:R1:W2:Y:S01]  /*2010*/  @P2 LDG.E.U8 R151, desc[UR26][R12.64] ;  /* 0x0000001a0c972981 */ /* 0x0002a2000c1e1100 */
[----:B------:R-:W-:Y:S01]  /*2020*/  SHF.R.U32.HI R10, RZ, 0x6, R74 ;  /* 0x00000006ff0a7819 */ /* 0x000fe2000001164a */
[----:B------:R-:W-:Y:S01]  /*2030*/  @P1 IMAD.MOV.U32 R14, RZ, RZ, R195 ;  /* 0x000000ffff0e1224 */ /* 0x000fe200078e00c3 */
[----:B------:R-:W-:Y:S01]  /*2040*/  SHF.R.U64 R22, R89, 0x6, RZ ;  /* 0x0000000659167819 */ /* 0x000fe200000012ff */
[----:B------:R-:W-:Y:S01]  /*2050*/  @P1 IMAD.MOV.U32 R15, RZ, RZ, R194 ;  /* 0x000000ffff0f1224 */ /* 0x000fe200078e00c2 */
[----:B------:R-:W-:Y:S01]  /*2060*/  LOP3.LUT P2, RZ, R10, 0x1, RZ, 0xc0, !PT ;  /* 0x000000010aff7812 */ /* 0x000fe2000784c0ff */
[----:B------:R-:W-:Y:S01]  /*2070*/  IMAD R49, R112, 0x2b, RZ ;  /* 0x0000002b70317824 */ /* 0x000fe200078e02ff */
[----:B------:R-:W-:Y:S02]  /*2080*/  SHF.R.U32.HI R10, RZ, 0xe, R74 ;  /* 0x0000000eff0a7819 */ /* 0x000fe4000001164a */
[----:B------:R-:W-:Y:S01]  /*2090*/  PRMT R224, RZ, 0x7610, R224 ;  /* 0x00007610ffe07816 */ /* 0x000fe200000000e0 */
[----:B------:R0:W2:Y:S01]  /*20a0*/  @P1 LDG.E.U8 R150, desc[UR26][R14.64] ;  /* 0x0000001a0e961981 */ /* 0x0000a2000c1e1100 */
[----:B------:R-:W-:-:S02]  /*20b0*/  IADD3 R11, P4, PT, R17, R82, RZ ;  /* 0x00000052110b7210 */ /* 0x000fc40007f9e0ff */
[----:B------:R-:W-:Y:S02]  /*20c0*/  PRMT R223, RZ, 0x7610, R223 ;  /* 0x00007610ffdf7816 */ /* 0x000fe400000000df */
[----:B------:R-:W-:Y:S02]  /*20d0*/  PRMT R230, RZ, 0x7610, R230 ;  /* 0x00007610ffe67816 */ /* 0x000fe400000000e6 */
[----:B------:R-:W-:Y:S01]  /*20e0*/  PRMT R229, RZ, 0x7610, R229 ;  /* 0x00007610ffe57816 */ /* 0x000fe200000000e5 */
[----:B------:R-:W-:Y:S01]  /*20f0*/  VIADD R48, R94, 0xfffffff3 ;  /* 0xfffffff35e307836 */ /* 0x000fe20000000000 */
[----:B------:R-:W-:Y:S02]  /*2100*/  LOP3.LUT P1, RZ, R10, 0x1, RZ, 0xc0, !PT ;  /* 0x000000010aff7812 */ /* 0x000fe4000782c0ff */
[----:B------:R-:W-:Y:S01]  /*2110*/  PRMT R231, RZ, 0x7610, R231 ;  /* 0x00007610ffe77816 */ /* 0x000fe200000000e7 */
[C---:B------:R-:W-:Y:S01]  /*2120*/  IMAD R51, R112.reuse, 0xc, RZ ;  /* 0x0000000c70337824 */ /* 0x040fe200078e02ff */
[----:B-1----:R-:W-:Y:S01]  /*2130*/  LEA.HI.X.SX32 R12, R17, R0, 0x1, P4 ;  /* 0x00000000110c7211 */ /* 0x002fe200020f0eff */
[----:B------:R-:W-:Y:S01]  /*2140*/  IMAD R17, R112, 0x19, RZ ;  /* 0x0000001970117824 */ /* 0x000fe200078e02ff */
[----:B------:R-:W-:Y:S01]  /*2150*/  IADD3 R13, P4, PT, R23, R82, RZ ;  /* 0x00000052170d7210 */ /* 0x000fe20007f9e0ff */
[----:B------:R-:W-:Y:S01]  /*2160*/  @!P0 IMAD.MOV.U32 R20, RZ, RZ, R11 ;  /* 0x000000ffff148224 */ /* 0x000fe200078e000b */
[----:B------:R-:W-:Y:S01]  /*2170*/  SHF.R.U64 R28, R89, 0x1d, RZ ;  /* 0x0000001d591c7819 */ /* 0x000fe200000012ff */
[----:B------:R-:W-:Y:S01]  /*2180*/  @!P0 IMAD.MOV.U32 R21, RZ, RZ, R12 ;  /* 0x000000ffff158224 */ /* 0x000fe200078e000c */
[----:B0-----:R-:W-:-:S02]  /*2190*/  LEA.HI.X.SX32 R14, R23, R0, 0x1, P4 ;  /* 0x00000000170e7211 */ /* 0x001fc400020f0eff */
[----:B------:R-:W-:Y:S01]  /*21a0*/  PRMT R237, RZ, 0x7610, R237 ;  /* 0x00007610ffed7816 */ /* 0x000fe200000000ed */
[C---:B------:R-:W-:Y:S01]  /*21b0*/  IMAD R53, R112.reuse, 0x14, RZ ;  /* 0x0000001470357824 */ /* 0x040fe200078e02ff */
[----:B------:R-:W-:Y:S01]  /*21c0*/  IADD3 R15, P4, PT, R17, R82, RZ ;  /* 0x00000052110f7210 */ /* 0x000fe20007f9e0ff */
[----:B------:R0:W2:Y:S01]  /*21d0*/  @!P0 LDG.E.U8 R152, desc[UR26][R20.64] ;  /* 0x0000001a14988981 */ /* 0x0000a2000c1e1100 */
[----:B------:R-:W-:Y:S01]  /*21e0*/  SHF.R.U64 R10, R89, 0x1e, RZ ;  /* 0x0000001e590a7819 */ /* 0x000fe200000012ff */
[C---:B------:R-:W-:Y:S01]  /*21f0*/  IMAD R23, R112.reuse, 0x21, RZ ;  /* 0x0000002170177824 */ /* 0x040fe200078e02ff */
[----:B------:R-:W-:Y:S02]  /*2200*/  LEA.HI.X.SX32 R16, R17, R0, 0x1, P4 ;  /* 0x0000000011107211 */ /* 0x000fe400020f0eff */
[----:B------:R-:W-:Y:S02]  /*2210*/  PRMT R232, RZ, 0x7610, R232 ;  /* 0x00007610ffe87816 */ /* 0x000fe400000000e8 */
[----:B------:R-:W-:Y:S01]  /*2220*/  PRMT R238, RZ, 0x7610, R238 ;  /* 0x00007610ffee7816 */ /* 0x000fe200000000ee */
[----:B------:R-:W-:Y:S01]  /*2230*/  IMAD R115, R112, 0x24, RZ ;  /* 0x0000002470737824 */ /* 0x000fe200078e02ff */
[C---:B------:R-:W-:Y:S01]  /*2240*/  SHF.R.U64 R30, R89.reuse, 0x15, RZ ;  /* 0x00000015591e7819 */ /* 0x040fe200000012ff */
[----:B0-----:R-:W-:Y:S01]  /*2250*/  @P1 IMAD.MOV.U32 R20, RZ, RZ, R13 ;  /* 0x000000ffff141224 */ /* 0x001fe200078e000d */
[----:B------:R-:W-:Y:S01]  /*2260*/  SHF.R.U64 R32, R89, 0xd, RZ ;  /* 0x0000000d59207819 */ /* 0x000fe200000012ff */
[----:B------:R-:W-:Y:S01]  /*2270*/  @P1 IMAD.MOV.U32 R21, RZ, RZ, R14 ;  /* 0x000000ffff151224 */ /* 0x000fe200078e000e */
[----:B------:R-:W-:-:S02]  /*2280*/  LOP3.LUT P0, RZ, R10, 0x1, RZ, 0xc0, !PT ;  /* 0x000000010aff7812 */ /* 0x000fc4000780c0ff */
[----:B------:R-:W-:Y:S01]  /*2290*/  PRMT R240, RZ, 0x7610, R240 ;  /* 0x00007610fff07816 */ /* 0x000fe200000000f0 */
[C---:B------:R-:W-:Y:S01]  /*22a0*/  IMAD R57, R112.reuse, 0x34, RZ ;  /* 0x0000003470397824 */ /* 0x040fe200078e02ff */
[----:B------:R-:W-:Y:S01]  /*22b0*/  SHF.R.U64 R10, R89, 0x16, RZ ;  /* 0x00000016590a7819 */ /* 0x000fe200000012ff */
[----:B------:R0:W2:Y:S01]  /*22c0*/  @P1 LDG.E.U8 R154, desc[UR26][R20.64] ;  /* 0x0000001a149a1981 */ /* 0x0000a2000c1e1100 */
[----:B------:R-:W-:Y:S02]  /*22d0*/  IADD3 R17, P4, PT, R23, R82, RZ ;  /* 0x0000005217117210 */ /* 0x000fe40007f9e0ff */
[----:B------:R-:W-:Y:S01]  /*22e0*/  PRMT R239, RZ, 0x7610, R239 ;  /* 0x00007610ffef7816 */ /* 0x000fe200000000ef */
[----:B------:R-:W-:Y:S01]  /*22f0*/  IMAD R59, R112, 0x3c, RZ ;  /* 0x0000003c703b7824 */ /* 0x000fe200078e02ff */
[----:B------:R-:W-:Y:S02]  /*2300*/  LOP3.LUT P1, RZ, R10, 0x1, RZ, 0xc0, !PT ;  /* 0x000000010aff7812 */ /* 0x000fe4000782c0ff */
[----:B------:R-:W-:Y:S01]  /*2310*/  PRMT R246, RZ, 0x7610, R246 ;  /* 0x00007610fff67816 */ /* 0x000fe200000000f6 */
[----:B------:R-:W-:Y:S01]  /*2320*/  VIADD R56, R94, 0xfffffffa ;  /* 0xfffffffa5e387836 */ /* 0x000fe20000000000 */
[C---:B------:R-:W-:Y:S01]  /*2330*/  SHF.R.U64 R44, R89.reuse, 0x14, RZ ;  /* 0x00000014592c7819 */ /* 0x040fe200000012ff */
[----:B0-----:R-:W-:Y:S01]  /*2340*/  @P2 IMAD.MOV.U32 R20, RZ, RZ, R15 ;  /* 0x000000ffff142224 */ /* 0x001fe200078e000f */
[C---:B------:R-:W-:Y:S01]  /*2350*/  SHF.R.U64 R46, R89.reuse, 0xc, RZ ;  /* 0x0000000c592e7819 */ /* 0x040fe200000012ff */
[----:B------:R-:W-:Y:S01]  /*2360*/  @P2 IMAD.MOV.U32 R21, RZ, RZ, R16 ;  /* 0x000000ffff152224 */ /* 0x000fe200078e0010 */
[----:B------:R-:W-:-:S02]  /*2370*/  SHF.R.U64 R10, R89, 0xe, RZ ;  /* 0x0000000e590a7819 */ /* 0x000fc400000012ff */
[----:B------:R-:W-:Y:S02]  /*2380*/  PRMT R245, RZ, 0x7610, R245 ;  /* 0x00007610fff57816 */ /* 0x000fe400000000f5 */
[----:B------:R-:W-:Y:S01]  /*2390*/  PRMT R247, RZ, 0x7610, R247 ;  /* 0x00007610fff77816 */ /* 0x000fe200000000f7 */
[----:B------:R0:W2:Y:S01]  /*23a0*/  @P2 LDG.E.U8 R157, desc[UR26][R20.64] ;  /* 0x0000001a149d2981 */ /* 0x0000a2000c1e1100 */
[----:B------:R-:W-:Y:S01]  /*23b0*/  LEA.HI.X.SX32 R18, R23, R0, 0x1, P4 ;  /* 0x0000000017127211 */ /* 0x000fe200020f0eff */
[----:B------:R-:W-:Y:S01]  /*23c0*/  IMAD R61, R112, 0x15, RZ ;  /* 0x00000015703d7824 */ /* 0x000fe200078e02ff */
[----:B------:R-:W-:Y:S01]  /*23d0*/  LOP3.LUT P2, RZ, R10, 0x1, RZ, 0xc0, !PT ;  /* 0x000000010aff7812 */ /* 0x000fe2000784c0ff */
[C---:B------:R-:W-:Y:S01]  /*23e0*/  IMAD R63, R112.reuse, 0x1d, RZ ;  /* 0x0000001d703f7824 */ /* 0x040fe200078e02ff */
[----:B------:R-:W-:Y:S01]  /*23f0*/  IADD3 R10, P4, PT, R25, R82, RZ ;  /* 0x00000052190a7210 */ /* 0x000fe20007f9e0ff */
[C---:B------:R-:W-:Y:S01]  /*2400*/  IMAD R23, R112.reuse, 0x31, RZ ;  /* 0x0000003170177824 */ /* 0x040fe200078e02ff */
[----:B------:R-:W-:Y:S01]  /*2410*/  SHF.R.U64 R54, R89, 0xb, RZ ;  /* 0x0000000b59367819 */ /* 0x000fe200000012ff */
[C---:B------:R-:W-:Y:S01]  /*2420*/  IMAD R65, R112.reuse, 0x25, RZ ;  /* 0x0000002570417824 */ /* 0x040fe200078e02ff */
[----:B------:R-:W-:Y:S01]  /*2430*/  LEA.HI.X.SX32 R80, R25, R0, 0x1, P4 ;  /* 0x0000000019507211 */ /* 0x000fe200020f0eff */
[----:B0-----:R-:W-:Y:S01]  /*2440*/  @P0 IMAD.MOV.U32 R20, RZ, RZ, R17 ;  /* 0x000000ffff140224 */ /* 0x001fe200078e0011 */
[----:B------:R-:W-:Y:S01]  /*2450*/  SHF.R.U64 R62, R89, 0x12, RZ ;  /* 0x00000012593e7819 */ /* 0x000fe200000012ff */
[----:B------:R-:W-:Y:S01]  /*2460*/  @P0 IMAD.MOV.U32 R21, RZ, RZ, R18 ;  /* 0x000000ffff150224 */ /* 0x000fe200078e0012 */
[----:B------:R-:W-:Y:S01]  /*2470*/  IADD3 R181, P4, PT, R23, R82, RZ ;  /* 0x0000005217b57210 */ /* 0x000fe20007f9e0ff */
[----:B------:R-:W-:-:S02]  /*2480*/  IMAD R25, R112, 0x39, RZ ;  /* 0x0000003970197824 */ /* 0x000fc400078e02ff */
[----:B------:R-:W-:Y:S01]  /*2490*/  IMAD R67, R112, 0x2d, RZ ;  /* 0x0000002d70437824 */ /* 0x000fe200078e02ff */
[----:B------:R0:W2:Y:S01]  /*24a0*/  @P0 LDG.E.U8 R156, desc[UR26][R20.64] ;  /* 0x0000001a149c0981 */ /* 0x0000a2000c1e1100 */
[----:B------:R-:W-:Y:S01]  /*24b0*/  LOP3.LUT P0, RZ, R22, 0x1, RZ, 0xc0, !PT ;  /* 0x0000000116ff7812 */ /* 0x000fe2000780c0ff */
[----:B------:R-:W-:Y:S01]  /*24c0*/  VIADD R22, R94, 0xfffffffe ;  /* 0xfffffffe5e167836 */ /* 0x000fe20000000000 */
[----:B------:R-:W-:Y:S01]  /*24d0*/  LEA.HI.X.SX32 R180, R23, R0, 0x1, P4 ;  /* 0x0000000017b47211 */ /* 0x000fe200020f0eff */
[C---:B------:R-:W-:Y:S01]  /*24e0*/  IMAD R71, R112.reuse, 0x26, RZ ;  /* 0x0000002670477824 */ /* 0x040fe200078e02ff */
[----:B------:R-:W-:Y:S01]  /*24f0*/  IADD3 R197, P4, PT, R25, R82, RZ ;  /* 0x0000005219c57210 */ /* 0x000fe20007f9e0ff */
[----:B------:R-:W-:Y:S01]  /*2500*/  IMAD R73, R112, 0x2e, RZ ;  /* 0x0000002e70497824 */ /* 0x000fe200078e02ff */
[C---:B------:R-:W-:Y:S01]  /*2510*/  SHF.R.U64 R64, R89.reuse, 0xa, RZ ;  /* 0x0000000a59407819 */ /* 0x040fe200000012ff */
[----:B------:R-:W-:Y:S01]  /*2520*/  VIADD R75, R94, 0xfffffff8 ;  /* 0xfffffff85e4b7836 */ /* 0x000fe20000000000 */
[----:B------:R-:W-:Y:S01]  /*2530*/  SHF.R.U64 R72, R89, 0x9, RZ ;  /* 0x0000000959487819 */ /* 0x000fe200000012ff */
[----:B0-----:R-:W-:-:S02]  /*2540*/  @P1 IMAD.MOV.U32 R20, RZ, RZ, R10 ;  /* 0x000000ffff141224 */ /* 0x001fc400078e000a */
[C---:B------:R-:W-:Y:S02]  /*2550*/  IMAD R77, R112.reuse, 0x7, RZ ;  /* 0x00000007704d7824 */ /* 0x040fe400078e02ff */
[C---:B------:R-:W-:Y:S02]  /*2560*/  IMAD R79, R112.reuse, 0x17, RZ ;  /* 0x00000017704f7824 */ /* 0x040fe400078e02ff */
[C---:B------:R-:W-:Y:S01]  /*2570*/  IMAD R95, R112.reuse, 0x27, RZ ;  /* 0x00000027705f7824 */ /* 0x040fe200078e02ff */
[----:B------:R-:W-:Y:S01]  /*2580*/  SHF.R.U64 R84, R89, 0x10, RZ ;  /* 0x0000001059547819 */ /* 0x000fe200000012ff */
[----:B------:R-:W-:Y:S01]  /*2590*/  @P1 IMAD.MOV.U32 R21, RZ, RZ, R80 ;  /* 0x000000ffff151224 */ /* 0x000fe200078e0050 */
[C---:B------:R-:W-:Y:S01]  /*25a0*/  LOP3.LUT R90, R87.reuse, 0x2, RZ, 0xfc, !PT ;  /* 0x00000002575a7812 */ /* 0x040fe200078efcff */
[----:B------:R-:W-:Y:S01]  /*25b0*/  @P2 IMAD.MOV.U32 R23, RZ, RZ, R180 ;  /* 0x000000ffff172224 */ /* 0x000fe200078e00b4 */
[----:B------:R-:W-:Y:S01]  /*25c0*/  LOP3.LUT R92, R87, 0x4, RZ, 0xfc, !PT ;  /* 0x00000004575c7812 */ /* 0x000fe200078efcff */
[----:B------:R-:W-:Y:S01]  /*25d0*/  IMAD R97, R112, 0x2f, RZ ;  /* 0x0000002f70617824 */ /* 0x000fe200078e02ff */
[----:B------:R0:W2:Y:S01]  /*25e0*/  @P1 LDG.E.U8 R159, desc[UR26][R20.64] ;  /* 0x0000001a149f1981 */ /* 0x0000a2000c1e1100 */
[----:B------:R-:W-:Y:S01]  /*25f0*/  ISETP.GE.U32.AND P1, PT, R22, 0x7fffffbf, PT ;  /* 0x7fffffbf1600780c */ /* 0x000fe20003f26070 */
[----:B------:R-:W-:Y:S01]  /*2600*/  @P2 IMAD.MOV.U32 R22, RZ, RZ, R181 ;  /* 0x000000ffff162224 */ /* 0x000fe200078e00b5 */
[----:B------:R-:W-:Y:S01]  /*2610*/  LEA.HI.X.SX32 R196, R25, R0, 0x1, P4 ;  /* 0x0000000019c47211 */ /* 0x000fe200020f0eff */
[----:B------:R-:W1:Y:S03]  /*2620*/  LDCU UR7, c[0x0][0x3b0] ;  /* 0x00007600ff0777ac */ /* 0x000e660008000800 */
[----:B------:R1:W2:Y:S01]  /*2630*/  @P2 LDG.E.U8 R158, desc[UR26][R22.64] ;  /* 0x0000001a169e2981 */ /* 0x0002a2000c1e1100 */
[----:B------:R-:W-:Y:S01]  /*2640*/  ISETP.GE.U32.AND P2, PT, R24, 0x7fffffbe, PT ;  /* 0x7fffffbe1800780c */ /* 0x000fe20003f46070 */
[----:B------:R-:W-:-:S02]  /*2650*/  @P0 IMAD.MOV.U32 R24, RZ, RZ, R197 ;  /* 0x000000ffff180224 */ /* 0x000fc400078e00c5 */
[----:B------:R-:W-:Y:S02]  /*2660*/  @P0 IMAD.MOV.U32 R25, RZ, RZ, R196 ;  /* 0x000000ffff190224 */ /* 0x000fe400078e00c4 */
[----:B0-----:R-:W-:Y:S01]  /*2670*/  VIADD R21, R94, 0xfffffff5 ;  /* 0xfffffff55e157836 */ /* 0x001fe20000000000 */
[----:B------:R-:W-:Y:S02]  /*2680*/  IADD3 R20, P4, PT, R82, R112, RZ ;  /* 0x0000007052147210 */ /* 0x000fe40007f9e0ff */
[----:B------:R0:W2:Y:S02]  /*2690*/  @P0 LDG.E.U8 R162, desc[UR26][R24.64] ;  /* 0x0000001a18a20981 */ /* 0x0000a4000c1e1100 */
[----:B------:R-:W-:Y:S02]  /*26a0*/  ISETP.GE.U32.AND P0, PT, R21, 0x7fffffb6, PT ;  /* 0x7fffffb61500780c */ /* 0x000fe40003f06070 */
[----:B------:R-:W-:Y:S02]  /*26b0*/  LEA.HI.X.SX32 R21, R112, R0, 0x1, P4 ;  /* 0x0000000070157211 */ /* 0x000fe400020f0eff */
[----:B-1----:R-:W-:-:S02]  /*26c0*/  SHF.R.U32.HI R23, RZ, 0xd, R74 ;  /* 0x0000000dff177819 */ /* 0x002fc4000001164a */
[----:B------:R-:W-:Y:S01]  /*26d0*/  IADD3 R22, P4, PT, R27, R82, RZ ;  /* 0x000000521b167210 */ /* 0x000fe20007f9e0ff */
[----:B------:R-:W2:Y:S01]  /*26e0*/  @!P1 LDG.E.U8 R164, desc[UR26][R20.64] ;  /* 0x0000001a14a49981 */ /* 0x000ea2000c1e1100 */
[----:B------:R-:W-:Y:S02]  /*26f0*/  LOP3.LUT P1, RZ, R23, 0x1, RZ, 0xc0, !PT ;  /* 0x0000000117ff7812 */ /* 0x000fe4000782c0ff */
[----:B------:R-:W-:Y:S01]  /*2700*/  LEA.HI.X.SX32 R23, R27, R0, 0x1, P4 ;  /* 0x000000001b177211 */ /* 0x000fe200020f0eff */
[----:B------:R-:W-:Y:S01]  /*2710*/  IMAD R27, R112, 0x12, RZ ;  /* 0x00000012701b7824 */ /* 0x000fe200078e02ff */
[C---:B0-----:R-:W-:Y:S02]  /*2720*/  IADD3 R24, P4, PT, R29.reuse, R82, RZ ;  /* 0x000000521d187210 */ /* 0x041fe40007f9e0ff */
[----:B------:R-:W-:Y:S01]  /*2730*/  SHF.R.U32.HI R26, RZ, 0x5, R74 ;  /* 0x00000005ff1a7819 */ /* 0x000fe2000001164a */
[----:B------:R-:W2:Y:S01]  /*2740*/  @!P2 LDG.E.U8 R165, desc[UR26][R22.64] ;  /* 0x0000001a16a5a981 */ /* 0x000ea2000c1e1100 */
[----:B------:R-:W-:-:S02]  /*2750*/  LEA.HI.X.SX32 R25, R29, R0, 0x1, P4 ;  /* 0x000000001d197211 */ /* 0x000fc400020f0eff */
[----:B------:R-:W-:Y:S01]  /*2760*/  LOP3.LUT P2, RZ, R26, 0x1, RZ, 0xc0, !PT ;  /* 0x000000011aff7812 */ /* 0x000fe2000784c0ff */
[----:B------:R-:W-:Y:S01]  /*2770*/  IMAD R29, R112, 0x1a, RZ ;  /* 0x0000001a701d7824 */ /* 0x000fe200078e02ff */
[C---:B------:R-:W-:Y:S01]  /*2780*/  IADD3 R26, P4, PT, R27.reuse, R82, RZ ;  /* 0x000000521b1a7210 */ /* 0x040fe20007f9e0ff */
[----:B------:R-:W2:Y:S01]  /*2790*/  @!P0 LDG.E.U8 R166, desc[UR26][R24.64] ;  /* 0x0000001a18a68981 */ /* 0x000ea2000c1e1100 */
[----:B------:R-:W-:Y:S02]  /*27a0*/  LOP3.LUT P0, RZ, R28, 0x1, RZ, 0xc0, !PT ;  /* 0x000000011cff7812 */ /* 0x000fe4000780c0ff */
[----:B------:R-:W-:Y:S02]  /*27b0*/  LEA.HI.X.SX32 R27, R27, R0, 0x1, P4 ;  /* 0x000000001b1b7211 */ /* 0x000fe400020f0eff */
[----:B------:R-:W-:-:S03]  /*27c0*/  IADD3 R28, P4, PT, R29, R82, RZ ;  /* 0x000000521d1c7210 */ /* 0x000fc60007f9e0ff */
[----:B------:R-:W2:Y:S01]  /*27d0*/  @P1 LDG.E.U8 R169, desc[UR26][R26.64] ;  /* 0x0000001a1aa91981 */ /* 0x000ea2000c1e1100 */
[----:B------:R-:W-:Y:S02]  /*27e0*/  LOP3.LUT P1, RZ, R30, 0x1, RZ, 0xc0, !PT ;  /* 0x000000011eff7812 */ /* 0x000fe4000782c0ff */
[----:B------:R-:W-:Y:S02]  /*27f0*/  LEA.HI.X.SX32 R29, R29, R0, 0x1, P4 ;  /* 0x000000001d1d7211 */ /* 0x000fe400020f0eff */
[----:B------:R-:W-:-:S03]  /*2800*/  IADD3 R30, P4, PT, R31, R82, RZ ;  /* 0x000000521f1e7210 */ /* 0x000fc60007f9e0ff */
[----:B------:R-:W2:Y:S01]  /*2810*/  @P2 LDG.E.U8 R168, desc[UR26][R28.64] ;  /* 0x0000001a1ca82981 */ /* 0x000ea2000c1e1100 */
[----:B------:R-:W-:Y:S02]  /*2820*/  LEA.HI.X.SX32 R31, R31, R0, 0x1, P4 ;  /* 0x000000001f1f7211 */ /* 0x000fe400020f0eff */
[----:B------:R-:W-:Y:S02]  /*2830*/  IADD3 R81, P4, PT, R33, R82, RZ ;  /* 0x0000005221517210 */ /* 0x000fe40007f9e0ff */
[----:B------:R-:W-:Y:S01]  /*2840*/  LOP3.LUT P2, RZ, R32, 0x1, RZ, 0xc0, !PT ;  /* 0x0000000120ff7812 */ /* 0x000fe2000784c0ff */
[----:B------:R-:W2:Y:S01]  /*2850*/  @P0 LDG.E.U8 R206, desc[UR26][R30.64] ;  /* 0x0000001a1ece0981 */ /* 0x000ea2000c1e1100 */
[----:B------:R-:W-:Y:S02]  /*2860*/  SHF.R.U64 R34, R89, 0x5, RZ ;  /* 0x0000000559227819 */ /* 0x000fe400000012ff */
[----:B------:R-:W-:Y:S01]  /*2870*/  LEA.HI.X.SX32 R32, R33, R0, 0x1, P4 ;  /* 0x0000000021207211 */ /* 0x000fe200020f0eff */
[----:B------:R-:W-:Y:S01]  /*2880*/  IMAD R33, R112, 0x3a, RZ ;  /* 0x0000003a70217824 */ /* 0x000fe200078e02ff */
[----:B------:R-:W-:-:S02]  /*2890*/  IADD3 R183, P4, PT, R37, R82, RZ ;  /* 0x0000005225b77210 */ /* 0x000fc40007f9e0ff */
[----:B------:R-:W-:Y:S01]  /*28a0*/  LOP3.LUT P0, RZ, R34, 0x1, RZ, 0xc0, !PT ;  /* 0x0000000122ff7812 */ /* 0x000fe2000780c0ff */
[----:B------:R-:W-:Y:S01]  /*28b0*/  @P1 IMAD.MOV.U32 R34, RZ, RZ, R81 ;  /* 0x000000ffff221224 */ /* 0x000fe200078e0051 */
[----:B------:R-:W-:Y:S01]  /*28c0*/  LEA.HI.X.SX32 R182, R37, R0, 0x1, P4 ;  /* 0x0000000025b67211 */ /* 0x000fe200020f0eff */
[----:B------:R-:W-:Y:S01]  /*28d0*/  @P1 IMAD.MOV.U32 R35, RZ, RZ, R32 ;  /* 0x000000ffff231224 */ /* 0x000fe200078e0020 */
[----:B------:R-:W-:Y:S01]  /*28e0*/  IADD3 R199, P4, PT, R33, R82, RZ ;  /* 0x0000005221c77210 */ /* 0x000fe20007f9e0ff */
[----:B------:R-:W-:-:S03]  /*28f0*/  IMAD R37, R112, 0x3, RZ ;  /* 0x0000000370257824 */ /* 0x000fc600078e02ff */
[----:B------:R0:W2:Y:S01]  /*2900*/  @P1 LDG.E.U8 R205, desc[UR26][R34.64] ;  /* 0x0000001a22cd1981 */ /* 0x0000a2000c1e1100 */
[----:B------:R-:W-:Y:S01]  /*2910*/  ISETP.GE.U32.AND P1, PT, R36, 0x7fffffbd, PT ;  /* 0x7fffffbd2400780c */ /* 0x000fe20003f26070 */
[----:B------:R-:W-:Y:S01]  /*2920*/  VIADD R36, R94, 0xfffffff4 ;  /* 0xfffffff45e247836 */ /* 0x000fe20000000000 */
[----:B------:R-:W-:Y:S02]  /*2930*/  LEA.HI.X.SX32 R198, R33, R0, 0x1, P4 ;  /* 0x0000000021c67211 */ /* 0x000fe400020f0eff */
[----:B------:R-:W-:Y:S01]  /*2940*/  IADD3 R33, P4, PT, R37, R82, RZ ;  /* 0x0000005225217210 */ /* 0x000fe20007f9e0ff */
[----:B0-----:R-:W-:Y:S02]  /*2950*/  @P2 IMAD.MOV.U32 R34, RZ, RZ, R183 ;  /* 0x000000ffff222224 */ /* 0x001fe400078e00b7 */
[----:B------:R-:W-:Y:S02]  /*2960*/  @P2 IMAD.MOV.U32 R35, RZ, RZ, R182 ;  /* 0x000000ffff232224 */ /* 0x000fe400078e00b6 */
[----:B------:R-:W-:-:S02]  /*2970*/  @P0 IMAD.MOV.U32 R38, RZ, RZ, R199 ;  /* 0x000000ffff260224 */ /* 0x000fc400078e00c7 */
[----:B------:R-:W-:Y:S01]  /*2980*/  @P0 IMAD.MOV.U32 R39, RZ, RZ, R198 ;  /* 0x000000ffff270224 */ /* 0x000fe200078e00c6 */
[----:B------:R0:W2:Y:S01]  /*2990*/  @P2 LDG.E.U8 R214, desc[UR26][R34.64] ;  /* 0x0000001a22d62981 */ /* 0x0000a2000c1e1100 */
[----:B------:R-:W-:Y:S02]  /*29a0*/  ISETP.GE.U32.AND P2, PT, R36, 0x7fffffb5, PT ;  /* 0x7fffffb52400780c */ /* 0x000fe40003f46070 */
[----:B------:R-:W-:Y:S01]  /*29b0*/  SHF.R.U32.HI R36, RZ, 0xc, R74 ;  /* 0x0000000cff247819 */ /* 0x000fe2000001164a */
[----:B------:R1:W2:Y:S01]  /*29c0*/  @P0 LDG.E.U8 R213, desc[UR26][R38.64] ;  /* 0x0000001a26d50981 */ /* 0x0002a2000c1e1100 */
[----:B0-----:R-:W-:Y:S02]  /*29d0*/  LEA.HI.X.SX32 R34, R37, R0, 0x1, P4 ;  /* 0x0000000025227211 */ /* 0x001fe400020f0eff */
[C---:B------:R-:W-:Y:S02]  /*29e0*/  IADD3 R35, P4, PT, R41.reuse, R82, RZ ;  /* 0x0000005229237210 */ /* 0x040fe40007f9e0ff */
[----:B------:R-:W-:Y:S01]  /*29f0*/  LOP3.LUT P0, RZ, R36, 0x1, RZ, 0xc0, !PT ;  /* 0x0000000124ff7812 */ /* 0x000fe2000780c0ff */
[----:B------:R-:W-:Y:S01]  /*2a00*/  @!P1 IMAD.MOV.U32 R40, RZ, RZ, R33 ;  /* 0x000000ffff289224 */ /* 0x000fe200078e0021 */
[----:B------:R-:W-:Y:S01]  /*2a10*/  LEA.HI.X.SX32 R36, R41, R0, 0x1, P4 ;  /* 0x0000000029247211 */ /* 0x000fe200020f0eff */
[----:B------:R-:W-:Y:S01]  /*2a20*/  @!P1 IMAD.MOV.U32 R41, RZ, RZ, R34 ;  /* 0x000000ffff299224 */ /* 0x000fe200078e0022 */
[----:B------:R-:W-:Y:S01]  /*2a30*/  SHF.R.U32.HI R37, RZ, 0x4, R74 ;  /* 0x00000004ff257819 */ /* 0x000fe2000001164a */
[----:B------:R-:W-:Y:S04]  /*2a40*/  STL [R1+0x36c], R2 ;  /* 0x00036c0201007387 */ /* 0x000fe80000100800 */
[----:B------:R0:W2:Y:S01]  /*2a50*/  @!P1 LDG.E.U8 R216, desc[UR26][R40.64] ;  /* 0x0000001a28d89981 */ /* 0x0000a2000c1e1100 */
[----:B------:R-:W-:-:S02]  /*2a60*/  LOP3.LUT P1, RZ, R37, 0x1, RZ, 0xc0, !PT ;  /* 0x0000000125ff7812 */ /* 0x000fc4000782c0ff */
[----:B------:R-:W-:Y:S01]  /*2a70*/  IADD3 R37, P4, PT, R43, R82, RZ ;  /* 0x000000522b257210 */ /* 0x000fe20007f9e0ff */
[----:B------:R-:W-:Y:S01]  /*2a80*/  STL [R1+0x368], R3 ;  /* 0x0003680301007387 */ /* 0x000fe20000100800 */
[----:B-1----:R-:W-:-:S03]  /*2a90*/  SHF.R.U64 R39, R89, 0x1c, RZ ;  /* 0x0000001c59277819 */ /* 0x002fc600000012ff */
[----:B------:R-:W-:Y:S01]  /*2aa0*/  STL [R1+0x374], R4 ;  /* 0x0003740401007387 */ /* 0x000fe20000100800 */
[----:B0-----:R-:W-:Y:S02]  /*2ab0*/  @!P2 IMAD.MOV.U32 R40, RZ, RZ, R35 ;  /* 0x000000ffff28a224 */ /* 0x001fe400078e0023 */
[----:B------:R-:W-:Y:S01]  /*2ac0*/  @!P2 IMAD.MOV.U32 R41, RZ, RZ, R36 ;  /* 0x000000ffff29a224 */ /* 0x000fe200078e0024 */
[----:B------:R-:W-:Y:S01]  /*2ad0*/  STL [R1+0x370], R5 ;  /* 0x0003700501007387 */ /* 0x000fe20000100800 */
[----:B------:R-:W-:-:S03]  /*2ae0*/  LEA.HI.X.SX32 R38, R43, R0, 0x1, P4 ;  /* 0x000000002b267211 */ /* 0x000fc600020f0eff */
[----:B------:R-:W-:Y:S04]  /*2af0*/  STL [R1+0x37c], R6 ;  /* 0x00037c0601007387 */ /* 0x000fe80000100800 */
[----:B------:R-:W-:Y:S04]  /*2b00*/  STL [R1+0x378], R7 ;  /* 0x0003780701007387 */ /* 0x000fe80000100800 */
[----:B------:R-:W-:Y:S04]  /*2b10*/  STL [R1+0x384], R8 ;  /* 0x0003840801007387 */ /* 0x000fe80000100800 */
[----:B------:R-:W-:Y:S04]  /*2b20*/  STL [R1+0x380], R9 ;  /* 0x0003800901007387 */ /* 0x000fe80000100800 */
[----:B------:R0:W2:Y:S01]  /*2b30*/  @!P2 LDG.E.U8 R221, desc[UR26][R40.64] ;  /* 0x0000001a28dda981 */ /* 0x0000a2000c1e1100 */
[----:B------:R-:W-:-:S02]  /*2b40*/  LOP3.LUT P2, RZ, R39, 0x1, RZ, 0xc0, !PT ;  /* 0x0000000127ff7812 */ /* 0x000fc4000784c0ff */
[----:B------:R-:W-:Y:S01]  /*2b50*/  IADD3 R39, P4, PT, R45, R82, RZ ;  /* 0x000000522d277210 */ /* 0x000fe20007f9e0ff */
[----:B------:R-:W-:Y:S01]  /*2b60*/  STL [R1+0x388], R111 ;  /* 0x0003886f01007387 */ /* 0x000fe20000100800 */
[----:B------:R-:W-:-:S03]  /*2b70*/  @P0 IMAD.MOV.U32 R42, RZ, RZ, R37 ;  /* 0x000000ffff2a0224 */ /* 0x000fc600078e0025 */
[----:B------:R-:W-:Y:S01]  /*2b80*/  STL [R1+0x38c], R19 ;  /* 0x00038c1301007387 */ /* 0x000fe20000100800 */
[----:B------:R-:W-:-:S03]  /*2b90*/  @P0 IMAD.MOV.U32 R43, RZ, RZ, R38 ;  /* 0x000000ffff2b0224 */ /* 0x000fc600078e0026 */
[----:B------:R-:W-:Y:S01]  /*2ba0*/  STL [R1+0x394], R179 ;  /* 0x000394b301007387 */ /* 0x000fe20000100800 */
[----:B0-----:R-:W-:-:S03]  /*2bb0*/  LEA.HI.X.SX32 R40, R45, R0, 0x1, P4 ;  /* 0x000000002d287211 */ /* 0x001fc600020f0eff */
[----:B------:R-:W-:Y:S01]  /*2bc0*/  STL [R1+0x390], R178 ;  /* 0x000390b201007387 */ /* 0x000fe20000100800 */
[----:B------:R-:W-:-:S03]  /*2bd0*/  IADD3 R41, P4, PT, R47, R82, RZ ;  /* 0x000000522f297210 */ /* 0x000fc60007f9e0ff */
[----:B------:R-:W-:Y:S04]  /*2be0*/  STL [R1+0x39c], R195 ;  /* 0x00039cc301007387 */ /* 0x000fe80000100800 */
[----:B------:R-:W-:Y:S04]  /*2bf0*/  STL [R1+0x398], R194 ;  /* 0x000398c201007387 */ /* 0x000fe80000100800 */
[----:B------:R-:W-:Y:S01]  /*2c00*/  STL [R1+0x3a4], R11 ;  /* 0x0003a40b01007387 */ /* 0x000fe20000100800 */
[----:B------:R-:W-:-:S03]  /*2c10*/  @P1 IMAD.MOV.U32 R45, RZ, RZ, R40 ;  /* 0x000000ffff2d1224 */ /* 0x000fc600078e0028 */
[----:B------:R-:W-:Y:S04]  /*2c20*/  STL [R1+0x3a0], R12 ;  /* 0x0003a00c01007387 */ /* 0x000fe80000100800 */
[----:B------:R-:W-:Y:S04]  /*2c30*/  STL [R1+0x3ac], R13 ;  /* 0x0003ac0d01007387 */ /* 0x000fe80000100800 */
[----:B------:R0:W2:Y:S01]  /*2c40*/  @P0 LDG.E.U8 R222, desc[UR26][R42.64] ;  /* 0x0000001a2ade0981 */ /* 0x0000a2000c1e1100 */
[----:B------:R-:W-:Y:S01]  /*2c50*/  LOP3.LUT P0, RZ, R44, 0x1, RZ, 0xc0, !PT ;  /* 0x000000012cff7812 */ /* 0x000fe2000780c0ff */
[----:B------:R-:W-:-:S02]  /*2c60*/  @P1 IMAD.MOV.U32 R44, RZ, RZ, R39 ;  /* 0x000000ffff2c1224 */ /* 0x000fc400078e0027 */
[----:B------:R-:W-:Y:S04]  /*2c70*/  STL [R1+0x3a8], R14 ;  /* 0x0003a80e01007387 */ /* 0x000fe80000100800 */
[----:B------:R-:W-:Y:S01]  /*2c80*/  STL [R1+0x3b4], R15 ;  /* 0x0003b40f01007387 */ /* 0x000fe20000100800 */
[----:B0-----:R-:W-:-:S03]  /*2c90*/  LEA.HI.X.SX32 R42, R47, R0, 0x1, P4 ;  /* 0x000000002f2a7211 */ /* 0x001fc600020f0eff */
[----:B------:R-:W-:Y:S01]  /*2ca0*/  STL [R1+0x3b0], R16 ;  /* 0x0003b01001007387 */ /* 0x000fe20000100800 */
[----:B------:R-:W-:-:S03]  /*2cb0*/  IADD3 R83, P4, PT, R49, R82, RZ ;  /* 0x0000005231537210 */ /* 0x000fc60007f9e0ff */
[----:B------:R-:W-:Y:S01]  /*2cc0*/  STL [R1+0x3bc], R17 ;  /* 0x0003bc1101007387 */ /* 0x000fe20000100800 */
[----:B------:R-:W-:-:S03]  /*2cd0*/  IMAD R47, R112, 0x33, RZ ;  /* 0x00000033702f7824 */ /* 0x000fc600078e02ff */
[----:B------:R-:W-:Y:S01]  /*2ce0*/  STL [R1+0x3b8], R18 ;  /* 0x0003b81201007387 */ /* 0x000fe20000100800 */
[----:B------:R-:W-:-:S03]  /*2cf0*/  LEA.HI.X.SX32 R43, R49, R0, 0x1, P4 ;  /* 0x00000000312b7211 */ /* 0x000fc600020f0eff */
[----:B------:R-:W-:Y:S04]  /*2d00*/  STL [R1+0x3c4], R10 ;  /* 0x0003c40a01007387 */ /* 0x000fe80000100800 */
[----:B------:R-:W-:Y:S04]  /*2d10*/  STL [R1+0x3c0], R80 ;  /* 0x0003c05001007387 */ /* 0x000fe80000100800 */
[----:B------:R0:W2:Y:S01]  /*2d20*/  @P1 LDG.E.U8 R224, desc[UR26][R44.64] ;  /* 0x0000001a2ce01981 */ /* 0x0000a2000c1e1100 */
[----:B------:R-:W-:-:S03]  /*2d30*/  LOP3.LUT P1, RZ, R46, 0x1, RZ, 0xc0, !PT ;  /* 0x000000012eff7812 */ /* 0x000fc6000782c0ff */
[----:B------:R-:W-:Y:S01]  /*2d40*/  STL [R1+0x3cc], R181 ;  /* 0x0003ccb501007387 */ /* 0x000fe20000100800 */
[----:B------:R-:W-:-:S03]  /*2d50*/  SHF.R.U64 R46, R89, 0x4, RZ ;  /* 0x00000004592e7819 */ /* 0x000fc600000012ff */
[----:B------:R-:W-:Y:S01]  /*2d60*/  STL [R1+0x3c8], R180 ;  /* 0x0003c8b401007387 */ /* 0x000fe20000100800 */
[----:B0-----:R-:W-:Y:S02]  /*2d70*/  @P2 IMAD.MOV.U32 R44, RZ, RZ, R41 ;  /* 0x000000ffff2c2224 */ /* 0x001fe400078e0029 */
[----:B------:R-:W-:Y:S01]  /*2d80*/  @P2 IMAD.MOV.U32 R45, RZ, RZ, R42 ;  /* 0x000000ffff2d2224 */ /* 0x000fe200078e002a */
[----:B------:R-:W-:Y:S01]  /*2d90*/  STL [R1+0x3d4], R197 ;  /* 0x0003d4c501007387 */ /* 0x000fe20000100800 */
[----:B------:R-:W-:-:S03]  /*2da0*/  IADD3 R185, P4, PT, R47, R82, RZ ;  /* 0x000000522fb97210 */ /* 0x000fc60007f9e0ff */
[----:B------:R-:W-:Y:S01]  /*2db0*/  STL [R1+0x3d0], R196 ;  /* 0x0003d0c401007387 */ /* 0x000fe20000100800 */
[----:B------:R-:W-:-:S03]  /*2dc0*/  IMAD R49, R112, 0x3b, RZ ;  /* 0x0000003b70317824 */ /* 0x000fc600078e02ff */
[----:B------:R-:W-:Y:S01]  /*2dd0*/  STL [R1+0x3dc], R20 ;  /* 0x0003dc1401007387 */ /* 0x000fe20000100800 */
[----:B------:R-:W-:-:S03]  /*2de0*/  LEA.HI.X.SX32 R184, R47, R0, 0x1, P4 ;  /* 0x000000002fb87211 */ /* 0x000fc600020f0eff */
[----:B------:R-:W-:Y:S04]  /*2df0*/  STL [R1+0x3d8], R21 ;  /* 0x0003d81501007387 */ /* 0x000fe80000100800 */
[----:B------:R0:W2:Y:S01]  /*2e00*/  @P2 LDG.E.U8 R223, desc[UR26][R44.64] ;  /* 0x0000001a2cdf2981 */ /* 0x0000a2000c1e1100 */
[----:B------:R-:W-:Y:S01]  /*2e10*/  LOP3.LUT P2, RZ, R46, 0x1, RZ, 0xc0, !PT ;  /* 0x000000012eff7812 */ /* 0x000fe2000784c0ff */
[----:B------:R-:W-:Y:S02]  /*2e20*/  VIADD R46, R94, 0xfffffffb ;  /* 0xfffffffb5e2e7836 */ /* 0x000fe40000000000 */
[----:B------:R-:W-:Y:S04]  /*2e30*/  STL [R1+0x3e4], R22 ;  /* 0x0003e41601007387 */ /* 0x000fe80000100800 */
[----:B------:R-:W-:Y:S01]  /*2e40*/  STL [R1+0x3e0], R23 ;  /* 0x0003e01701007387 */ /* 0x000fe20000100800 */
[----:B0-----:R-:W-:-:S02]  /*2e50*/  @P0 IMAD.MOV.U32 R44, RZ, RZ, R83 ;  /* 0x000000ffff2c0224 */ /* 0x001fc400078e0053 */
[----:B------:R-:W-:Y:S01]  /*2e60*/  @P0 IMAD.MOV.U32 R45, RZ, RZ, R43 ;  /* 0x000000ffff2d0224 */ /* 0x000fe200078e002b */
[----:B------:R-:W-:Y:S01]  /*2e70*/  STL [R1+0x3f4], R24 ;  /* 0x0003f41801007387 */ /* 0x000fe20000100800 */
[----:B------:R-:W-:-:S03]  /*2e80*/  IADD3 R52, P4, PT, R49, R82, RZ ;  /* 0x0000005231347210 */ /* 0x000fc60007f9e0ff */
[----:B------:R-:W-:Y:S01]  /*2e90*/  STL [R1+0x3f0], R25 ;  /* 0x0003f01901007387 */ /* 0x000fe20000100800 */
[----:B------:R-:W-:-:S03]  /*2ea0*/  @P1 IMAD.MOV.U32 R47, RZ, RZ, R184 ;  /* 0x000000ffff2f1224 */ /* 0x000fc600078e00b8 */
[----:B------:R-:W-:Y:S04]  /*2eb0*/  STL [R1+0x3fc], R26 ;  /* 0x0003fc1a01007387 */ /* 0x000fe80000100800 */
[----:B------:R-:W-:Y:S04]  /*2ec0*/  STL [R1+0x3f8], R27 ;  /* 0x0003f81b01007387 */ /* 0x000fe80000100800 */
[----:B------:R0:W2:Y:S01]  /*2ed0*/  @P0 LDG.E.U8 R230, desc[UR26][R44.64] ;  /* 0x0000001a2ce60981 */ /* 0x0000a2000c1e1100 */
[----:B------:R-:W-:Y:S01]  /*2ee0*/  ISETP.GE.U32.AND P0, PT, R46, 0x7fffffbc, PT ;  /* 0x7fffffbc2e00780c */ /* 0x000fe20003f06070 */
[----:B------:R-:W-:-:S02]  /*2ef0*/  @P1 IMAD.MOV.U32 R46, RZ, RZ, R185 ;  /* 0x000000ffff2e1224 */ /* 0x000fc400078e00b9 */
[----:B------:R-:W-:Y:S01]  /*2f00*/  STL [R1+0x404], R28 ;  /* 0x0004041c01007387 */ /* 0x000fe20000100800 */
[----:B------:R-:W-:-:S03]  /*2f10*/  LEA.HI.X.SX32 R200, R49, R0, 0x1, P4 ;  /* 0x0000000031c87211 */ /* 0x000fc600020f0eff */
[----:B------:R-:W-:Y:S01]  /*2f20*/  STL [R1+0x400], R29 ;  /* 0x0004001d01007387 */ /* 0x000fe20000100800 */
[----:B0-----:R-:W-:-:S03]  /*2f30*/  IMAD.SHL.U32 R45, R112, 0x4, RZ ;  /* 0x00000004702d7824 */ /* 0x001fc600078e00ff */
[----:B------:R-:W-:Y:S04]  /*2f40*/  STL [R1+0x40c], R30 ;  /* 0x00040c1e01007387 */ /* 0x000fe80000100800 */
[----:B------:R-:W-:Y:S04]  /*2f50*/  STL [R1+0x408], R31 ;  /* 0x0004081f01007387 */ /* 0x000fe80000100800 */
[----:B------:R-:W-:Y:S01]  /*2f60*/  STL [R1+0x414], R81 ;  /* 0x0004145101007387 */ /* 0x000fe20000100800 */
[----:B------:R-:W-:-:S03]  /*2f70*/  @P2 IMAD.MOV.U32 R49, RZ, RZ, R200 ;  /* 0x000000ffff312224 */ /* 0x000fc600078e00c8 */
[----:B------:R-:W-:Y:S01]  /*2f80*/  STL [R1+0x410], R32 ;  /* 0x0004102001007387 */ /* 0x000fe20000100800 */
[----:B------:R-:W-:-:S03]  /*2f90*/  IADD3 R44, P4, PT, R45, R82, RZ ;  /* 0x000000522d2c7210 */ /* 0x000fc60007f9e0ff */
[----:B------:R-:W-:Y:S04]  /*2fa0*/  STL [R1+0x41c], R183 ;  /* 0x00041cb701007387 */ /* 0x000fe80000100800 */
[----:B------:R0:W2:Y:S01]  /*2fb0*/  @P1 LDG.E.U8 R229, desc[UR26][R46.64] ;  /* 0x0000001a2ee51981 */ /* 0x0000a2000c1e1100 */
[----:B------:R-:W-:Y:S01]  /*2fc0*/  ISETP.GE.U32.AND P1, PT, R48, 0x7fffffb4, PT ;  /* 0x7fffffb43000780c */ /* 0x000fe20003f26070 */
[----:B------:R-:W-:Y:S02]  /*2fd0*/  @P2 IMAD.MOV.U32 R48, RZ, RZ, R52 ;  /* 0x000000ffff302224 */ /* 0x000fe400078e0034 */
[----:B------:R-:W-:Y:S01]  /*2fe0*/  STL [R1+0x418], R182 ;  /* 0x000418b601007387 */ /* 0x000fe20000100800 */
[----:B------:R-:W-:-:S03]  /*2ff0*/  SHF.R.U32.HI R50, RZ, 0xb, R74 ;  /* 0x0000000bff327819 */ /* 0x000fc6000001164a */
[----:B------:R-:W-:Y:S04]  /*3000*/  STL [R1+0x424], R199 ;  /* 0x000424c701007387 */ /* 0x000fe80000100800 */
[----:B------:R-:W-:Y:S01]  /*3010*/  STL [R1+0x420], R198 ;  /* 0x000420c601007387 */ /* 0x000fe20000100800 */
[----:B------:R-:W-:-:S03]  /*3020*/  LEA.HI.X.SX32 R45, R45, R0, 0x1, P4 ;  /* 0x000000002d2d7211 */ /* 0x000fc600020f0eff */
[----:B------:R-:W-:Y:S01]  /*3030*/  STL [R1+0x42c], R33 ;  /* 0x00042c2101007387 */ /* 0x000fe20000100800 */
[----:B0-----:R-:W-:-:S03]  /*3040*/  IADD3 R46, P4, PT, R51, R82, RZ ;  /* 0x00000052332e7210 */ /* 0x001fc60007f9e0ff */
[----:B------:R-:W-:Y:S04]  /*3050*/  STL [R1+0x428], R34 ;  /* 0x0004282201007387 */ /* 0x000fe80000100800 */
[----:B------:R-:W-:Y:S04]  /*3060*/  STL [R1+0x434], R35 ;  /* 0x0004342301007387 */ /* 0x000fe80000100800 */
[----:B------:R-:W-:Y:S04]  /*3070*/  STL [R1+0x430], R36 ;  /* 0x0004302401007387 */ /* 0x000fe80000100800 */
[----:B------:R0:W2:Y:S01]  /*3080*/  @P2 LDG.E.U8 R231, desc[UR26][R48.64] ;  /* 0x0000001a30e72981 */ /* 0x0000a2000c1e1100 */
[----:B------:R-:W-:-:S02]  /*3090*/  LOP3.LUT P2, RZ, R50, 0x1, RZ, 0xc0, !PT ;  /* 0x0000000132ff7812 */ /* 0x000fc4000784c0ff */
[----:B------:R-:W-:Y:S01]  /*30a0*/  SHF.R.U32.HI R50, RZ, 0x3, R74 ;  /* 0x00000003ff327819 */ /* 0x000fe2000001164a */
[----:B------:R-:W-:Y:S01]  /*30b0*/  STL [R1+0x43c], R37 ;  /* 0x00043c2501007387 */ /* 0x000fe20000100800 */
[----:B------:R-:W-:-:S03]  /*30c0*/  LEA.HI.X.SX32 R47, R51, R0, 0x1, P4 ;  /* 0x00000000332f7211 */ /* 0x000fc600020f0eff */
[----:B------:R-:W-:Y:S04]  /*30d0*/  STL [R1+0x438], R38 ;  /* 0x0004382601007387 */ /* 0x000fe80000100800 */
[----:B------:R-:W-:Y:S01]  /*30e0*/  STL [R1+0x444], R39 ;  /* 0x0004442701007387 */ /* 0x000fe20000100800 */
[----:B0-----:R-:W-:-:S03]  /*30f0*/  IADD3 R48, P4, PT, R53, R82, RZ ;  /* 0x0000005235307210 */ /* 0x001fc60007f9e0ff */
[----:B------:R-:W-:Y:S01]  /*3100*/  STL [R1+0x440], R40 ;  /* 0x0004402801007387 */ /* 0x000fe20000100800 */
[----:B------:R-:W-:-:S03]  /*3110*/  IMAD R51, R112, 0x1c, RZ ;  /* 0x0000001c70337824 */ /* 0x000fc600078e02ff */
[----:B------:R-:W-:Y:S04]  /*3120*/  STL [R1+0x44c], R41 ;  /* 0x00044c2901007387 */ /* 0x000fe80000100800 */
[----:B------:R-:W2:Y:S01]  /*3130*/  @!P0 LDG.E.U8 R237, desc[UR26][R44.64] ;  /* 0x0000001a2ced8981 */ /* 0x000ea2000c1e1100 */
[----:B------:R-:W-:Y:S02]  /*3140*/  LOP3.LUT P0, RZ, R50, 0x1, RZ, 0xc0, !PT ;  /* 0x0000000132ff7812 */ /* 0x000fe4000780c0ff */
[----:B------:R-:W-:Y:S01]  /*3150*/  SHF.R.U64 R50, R89, 0x1b, RZ ;  /* 0x0000001b59327819 */ /* 0x000fe200000012ff */
[----:B------:R-:W-:Y:S01]  /*3160*/  STL [R1+0x448], R42 ;  /* 0x0004482a01007387 */ /* 0x000fe20000100800 */
[----:B------:R-:W-:-:S03]  /*3170*/  LEA.HI.X.SX32 R49, R53, R0, 0x1, P4 ;  /* 0x0000000035317211 */ /* 0x000fc600020f0eff */
[----:B------:R-:W-:Y:S04]  /*3180*/  STL [R1+0x454], R83 ;  /* 0x0004545301007387 */ /* 0x000fe80000100800 */
[----:B------:R-:W-:Y:S04]  /*3190*/  STL [R1+0x450], R43 ;  /* 0x0004502b01007387 */ /* 0x000fe80000100800 */
[----:B------:R-:W-:Y:S04]  /*31a0*/  STL [R1+0x45c], R185 ;  /* 0x00045cb901007387 */ /* 0x000fe80000100800 */
[----:B------:R-:W-:Y:S04]  /*31b0*/  STL [R1+0x458], R184 ;  /* 0x000458b801007387 */ /* 0x000fe80000100800 */
[----:B------:R-:W2:Y:S01]  /*31c0*/  @!P1 LDG.E.U8 R232, desc[UR26][R46.64] ;  /* 0x0000001a2ee89981 */ /* 0x000ea2000c1e1100 */
[----:B------:R-:W-:-:S02]  /*31d0*/  LOP3.LUT P1, RZ, R50, 0x1, RZ, 0xc0, !PT ;  /* 0x0000000132ff7812 */ /* 0x000fc4000782c0ff */
[C---:B------:R-:W-:Y:S01]  /*31e0*/  IADD3 R50, P4, PT, R51.reuse, R82, RZ ;  /* 0x0000005233327210 */ /* 0x040fe20007f9e0ff */
[----:B------:R0:W-:Y:S01]  /*31f0*/  STL [R1+0x330], R52 ;  /* 0x0003303401007387 */ /* 0x0001e20000100800 */
[----:B------:R-:W-:Y:S02]  /*3200*/  IMAD R53, R112, 0x2c, RZ ;  /* 0x0000002c70357824 */ /* 0x000fe400078e02ff */
[----:B------:R-:W-:Y:S01]  /*3210*/  LEA.HI.X.SX32 R51, R51, R0, 0x1, P4 ;  /* 0x0000000033337211 */ /* 0x000fe200020f0eff */
[----:B------:R-:W2:Y:S04]  /*3220*/  @P2 LDG.E.U8 R238, desc[UR26][R48.64] ;  /* 0x0000001a30ee2981 */ /* 0x000ea8000c1e1100 */
[----:B------:R-:W2:Y:S01]  /*3230*/  @P0 LDG.E.U8 R240, desc[UR26][R50.64] ;  /* 0x0000001a32f00981 */ /* 0x000ea2000c1e1100 */
[----:B0-----:R-:W-:-:S04]  /*3240*/  SHF.R.U64 R52, R89, 0x13, RZ ;  /* 0x0000001359347819 */ /* 0x001fc800000012ff */
[----:B------:R-:W-:Y:S02]  /*3250*/  LOP3.LUT P2, RZ, R52, 0x1, RZ, 0xc0, !PT ;  /* 0x0000000134ff7812 */ /* 0x000fe4000784c0ff */
[----:B------:R-:W-:-:S04]  /*3260*/  IADD3 R52, P4, PT, R115, R82, RZ ;  /* 0x0000005273347210 */ /* 0x000fc80007f9e0ff */
[----:B------:R-:W-:Y:S02]  /*3270*/  LEA.HI.X.SX32 R115, R115, R0, 0x1, P4 ;  /* 0x0000000073737211 */ /* 0x000fe400020f0eff */
[C---:B------:R-:W-:Y:S02]  /*3280*/  IADD3 R171, P4, PT, R53.reuse, R82, RZ ;  /* 0x0000005235ab7210 */ /* 0x040fe40007f9e0ff */
[----:B------:R-:W-:Y:S02]  /*3290*/  LOP3.LUT P0, RZ, R54, 0x1, RZ, 0xc0, !PT ;  /* 0x0000000136ff7812 */ /* 0x000fe4000780c0ff */
[----:B------:R-:W-:Y:S01]  /*32a0*/  LEA.HI.X.SX32 R170, R53, R0, 0x1, P4 ;  /* 0x0000000035aa7211 */ /* 0x000fe200020f0eff */
[----:B------:R-:W-:Y:S01]  /*32b0*/  @P1 IMAD.MOV.U32 R53, RZ, RZ, R115 ;  /* 0x000000ffff351224 */ /* 0x000fe200078e0073 */
[----:B------:R-:W-:Y:S02]  /*32c0*/  SHF.R.U64 R54, R89, 0x3, RZ ;  /* 0x0000000359367819 */ /* 0x000fe400000012ff */
[----:B------:R-:W-:-:S02]  /*32d0*/  IADD3 R187, P4, PT, R57, R82, RZ ;  /* 0x0000005239bb7210 */ /* 0x000fc40007f9e0ff */
[----:B------:R-:W2:Y:S01]  /*32e0*/  @P1 LDG.E.U8 R239, desc[UR26][R52.64] ;  /* 0x0000001a34ef1981 */ /* 0x000ea2000c1e1100 */
[----:B------:R-:W-:Y:S01]  /*32f0*/  LOP3.LUT P1, RZ, R54, 0x1, RZ, 0xc0, !PT ;  /* 0x0000000136ff7812 */ /* 0x000fe2000782c0ff */
[----:B------:R-:W-:Y:S01]  /*3300*/  @P2 IMAD.MOV.U32 R54, RZ, RZ, R171 ;  /* 0x000000ffff362224 */ /* 0x000fe200078e00ab */
[----:B------:R-:W-:Y:S01]  /*3310*/  LEA.HI.X.SX32 R186, R57, R0, 0x1, P4 ;  /* 0x0000000039ba7211 */ /* 0x000fe200020f0eff */
[----:B------:R-:W-:Y:S01]  /*3320*/  @P2 IMAD.MOV.U32 R55, RZ, RZ, R170 ;  /* 0x000000ffff372224 */ /* 0x000fe200078e00aa */
[----:B------:R-:W-:-:S04]  /*3330*/  IADD3 R58, P4, PT, R59, R82, RZ ;  /* 0x000000523b3a7210 */ /* 0x000fc80007f9e0ff */
[----:B------:R0:W2:Y:S01]  /*3340*/  @P2 LDG.E.U8 R246, desc[UR26][R54.64] ;  /* 0x0000001a36f62981 */ /* 0x0000a2000c1e1100 */
[----:B------:R-:W-:Y:S01]  /*3350*/  LEA.HI.X.SX32 R60, R59, R0, 0x1, P4 ;  /* 0x000000003b3c7211 */ /* 0x000fe200020f0eff */
[----:B------:R-:W-:Y:S01]  /*3360*/  IMAD R57, R112, 0x5, RZ ;  /* 0x0000000570397824 */ /* 0x000fe200078e02ff */
[----:B------:R-:W-:Y:S01]  /*3370*/  ISETP.GE.U32.AND P2, PT, R56, 0x7fffffbb, PT ;  /* 0x7fffffbb3800780c */ /* 0x000fe20003f46070 */
[----:B------:R-:W-:Y:S01]  /*3380*/  STL [R1+0x460], R200 ;  /* 0x000460c801007387 */ /* 0x000fe20000100800 */
[----:B0-----:R-:W-:Y:S02]  /*3390*/  @P0 IMAD.MOV.U32 R54, RZ, RZ, R187 ;  /* 0x000000ffff360224 */ /* 0x001fe400078e00bb */
[----:B------:R-:W-:Y:S01]  /*33a0*/  @P0 IMAD.MOV.U32 R55, RZ, RZ, R186 ;  /* 0x000000ffff370224 */ /* 0x000fe200078e00ba */
[----:B------:R-:W-:Y:S01]  /*33b0*/  STL [R1+0x468], R44 ;  /* 0x0004682c01007387 */ /* 0x000fe20000100800 */
[----:B------:R-:W-:-:S03]  /*33c0*/  VIADD R56, R94, 0xfffffff2 ;  /* 0xfffffff25e387836 */ /* 0x000fc60000000000 */
[----:B------:R0:W2:Y:S01]  /*33d0*/  @P0 LDG.E.U8 R245, desc[UR26][R54.64] ;  /* 0x0000001a36f50981 */ /* 0x0000a2000c1e1100 */
[----:B------:R-:W-:Y:S01]  /*33e0*/  IMAD R59, R112, 0xd, RZ ;  /* 0x0000000d703b7824 */ /* 0x000fe200078e02ff */
[----:B------:R-:W-:Y:S02]  /*33f0*/  IADD3 R53, P4, PT, R57, R82, RZ ;  /* 0x0000005239357210 */ /* 0x000fe40007f9e0ff */
[----:B------:R-:W-:Y:S01]  /*3400*/  STL [R1+0x464], R45 ;  /* 0x0004642d01007387 */ /* 0x000fe20000100800 */
[----:B------:R-:W-:-:S03]  /*3410*/  ISETP.GE.U32.AND P0, PT, R56, 0x7fffffb3, PT ;  /* 0x7fffffb33800780c */ /* 0x000fc60003f06070 */
[----:B------:R-:W-:Y:S01]  /*3420*/  STL [R1+0x470], R46 ;  /* 0x0004702e01007387 */ /* 0x000fe20000100800 */
[----:B0-----:R-:W-:Y:S02]  /*3430*/  @P1 IMAD.MOV.U32 R54, RZ, RZ, R58 ;  /* 0x000000ffff361224 */ /* 0x001fe400078e003a */
[----:B------:R-:W-:Y:S01]  /*3440*/  @P1 IMAD.MOV.U32 R55, RZ, RZ, R60 ;  /* 0x000000ffff371224 */ /* 0x000fe200078e003c */
[----:B------:R-:W-:Y:S01]  /*3450*/  STL [R1+0x46c], R47 ;  /* 0x00046c2f01007387 */ /* 0x000fe20000100800 */
[----:B------:R-:W-:-:S03]  /*3460*/  SHF.R.U32.HI R56, RZ, 0xa, R74 ;  /* 0x0000000aff387819 */ /* 0x000fc6000001164a */
[----:B------:R-:W-:Y:S04]  /*3470*/  STL [R1+0x478], R48 ;  /* 0x0004783001007387 */ /* 0x000fe80000100800 */
[----:B------:R-:W-:Y:S04]  /*3480*/  STL [R1+0x474], R49 ;  /* 0x0004743101007387 */ /* 0x000fe80000100800 */
[----:B------:R0:W2:Y:S04]  /*3490*/  @P1 LDG.E.U8 R247, desc[UR26][R54.64] ;  /* 0x0000001a36f71981 */ /* 0x0000a8000c1e1100 */
[----:B------:R-:W-:Y:S01]  /*34a0*/  STL [R1+0x480], R50 ;  /* 0x0004803201007387 */ /* 0x000fe20000100800 */
[----:B------:R-:W-:-:S03]  /*34b0*/  LOP3.LUT P1, RZ, R56, 0x1, RZ, 0xc0, !PT ;  /* 0x0000000138ff7812 */ /* 0x000fc6000782c0ff */
[----:B------:R-:W-:Y:S01]  /*34c0*/  STL [R1+0x47c], R51 ;  /* 0x00047c3301007387 */ /* 0x000fe20000100800 */
[----:B0-----:R-:W-:Y:S02]  /*34d0*/  LEA.HI.X.SX32 R54, R57, R0, 0x1, P4 ;  /* 0x0000000039367211 */ /* 0x001fe400020f0eff */
[C---:B------:R-:W-:Y:S01]  /*34e0*/  IADD3 R55, P4, PT, R59.reuse, R82, RZ ;  /* 0x000000523b377210 */ /* 0x040fe20007f9e0ff */
[----:B------:R-:W-:Y:S04]  /*34f0*/  STL [R1+0x484], R115 ;  /* 0x0004847301007387 */ /* 0x000fe80000100800 */
[----:B------:R-:W-:Y:S01]  /*3500*/  STL [R1+0x488], R52 ;  /* 0x0004883401007387 */ /* 0x000fe20000100800 */
[----:B------:R-:W-:Y:S01]  /*3510*/  LEA.HI.X.SX32 R56, R59, R0, 0x1, P4 ;  /* 0x000000003b387211 */ /* 0x000fe200020f0eff */
[----:B------:R-:W-:-:S02]  /*3520*/  @!P2 IMAD.MOV.U32 R59, RZ, RZ, R54 ;  /* 0x000000ffff3ba224 */ /* 0x000fc400078e0036 */
[----:B------:R0:W-:Y:S04]  /*3530*/  STL [R1+0x48c], R170 ;  /* 0x00048caa01007387 */ /* 0x0001e80000100800 */
[----:B------:R1:W-:Y:S01]  /*3540*/  STL [R1+0x338], R58 ;  /* 0x0003383a01007387 */ /* 0x0003e20000100800 */
[----:B------:R-:W-:Y:S02]  /*3550*/  SHF.R.U32.HI R57, RZ, 0x2, R74 ;  /* 0x00000002ff397819 */ /* 0x000fe4000001164a */
[----:B0-----:R-:W-:Y:S01]  /*3560*/  PRMT R170, RZ, 0x7610, R170 ;  /* 0x00007610ffaa7816 */ /* 0x001fe200000000aa */
[----:B-1----:R-:W-:Y:S01]  /*3570*/  @!P2 IMAD.MOV.U32 R58, RZ, RZ, R53 ;  /* 0x000000ffff3aa224 */ /* 0x002fe200078e0035 */
[----:B------:R-:W-:-:S04]  /*3580*/  PRMT R52, RZ, 0x7610, R52 ;  /* 0x00007610ff347816 */ /* 0x000fc80000000034 */
[----:B------:R0:W2:Y:S01]  /*3590*/  @!P2 LDG.E.U8 R170, desc[UR26][R58.64] ;  /* 0x0000001a3aaaa981 */ /* 0x0000a2000c1e1100 */
[----:B------:R-:W-:Y:S02]  /*35a0*/  LOP3.LUT P2, RZ, R57, 0x1, RZ, 0xc0, !PT ;  /* 0x0000000139ff7812 */ /* 0x000fe4000784c0ff */
[----:B------:R-:W-:Y:S01]  /*35b0*/  IADD3 R57, P4, PT, R61, R82, RZ ;  /* 0x000000523d397210 */ /* 0x000fe20007f9e0ff */
[----:B------:R1:W-:Y:S01]  /*35c0*/  STL [R1+0x334], R60 ;  /* 0x0003343c01007387 */ /* 0x0003e20000100800 */
[----:B0-----:R-:W-:Y:S02]  /*35d0*/  @!P0 IMAD.MOV.U32 R58, RZ, RZ, R55 ;  /* 0x000000ffff3a8224 */ /* 0x001fe400078e0037 */
[----:B------:R-:W-:Y:S01]  /*35e0*/  @!P0 IMAD.MOV.U32 R59, RZ, RZ, R56 ;  /* 0x000000ffff3b8224 */ /* 0x000fe200078e0038 */
[----:B-1----:R-:W-:-:S04]  /*35f0*/  SHF.R.U64 R60, R89, 0x1a, RZ ;  /* 0x0000001a593c7819 */ /* 0x002fc800000012ff */
[----:B------:R0:W2:Y:S01]  /*3600*/  @!P0 LDG.E.U8 R52, desc[UR26][R58.64] ;  /* 0x0000001a3a348981 */ /* 0x0000a2000c1e1100 */
[----:B------:R-:W-:Y:S02]  /*3610*/  PRMT R115, RZ, 0x7610, R115 ;  /* 0x00007610ff737816 */ /* 0x000fe40000000073 */
[----:B------:R-:W-:Y:S01]  /*3620*/  LOP3.LUT P0, RZ, R60, 0x1, RZ, 0xc0, !PT ;  /* 0x000000013cff7812 */ /* 0x000fe2000780c0ff */
[----:B------:R-:W-:Y:S01]  /*3630*/  @P1 IMAD.MOV.U32 R60, RZ, RZ, R57 ;  /* 0x000000ffff3c1224 */ /* 0x000fe200078e0039 */
[----:B0-----:R-:W-:Y:S02]  /*3640*/  LEA.HI.X.SX32 R58, R61, R0, 0x1, P4 ;  /* 0x000000003d3a7211 */ /* 0x001fe400020f0eff */
[----:B------:R-:W-:-:S03]  /*3650*/  IADD3 R59, P4, PT, R63, R82, RZ ;  /* 0x000000523f3b7210 */ /* 0x000fc60007f9e0ff */
[----:B------:R-:W-:-:S05]  /*3660*/  @P1 IMAD.MOV.U32 R61, RZ, RZ, R58 ;  /* 0x000000ffff3d1224 */ /* 0x000fca00078e003a */
[----:B------:R0:W2:Y:S01]  /*3670*/  @P1 LDG.E.U8 R115, desc[UR26][R60.64] ;  /* 0x0000001a3c731981 */ /* 0x0000a2000c1e1100 */
[----:B------:R-:W-:Y:S01]  /*3680*/  LOP3.LUT P1, RZ, R62, 0x1, RZ, 0xc0, !PT ;  /* 0x000000013eff7812 */ /* 0x000fe2000782c0ff */
[----:B------:R-:W-:Y:S01]  /*3690*/  @P2 IMAD.MOV.U32 R62, RZ, RZ, R59 ;  /* 0x000000ffff3e2224 */ /* 0x000fe200078e003b */
[----:B------:R-:W-:Y:S02]  /*36a0*/  PRMT R50, RZ, 0x7610, R50 ;  /* 0x00007610ff327816 */ /* 0x000fe40000000032 */
[----:B0-----:R-:W-:Y:S02]  /*36b0*/  LEA.HI.X.SX32 R60, R63, R0, 0x1, P4 ;  /* 0x000000003f3c7211 */ /* 0x001fe400020f0eff */
[----:B------:R-:W-:-:S03]  /*36c0*/  IADD3 R93, P4, PT, R65, R82, RZ ;  /* 0x00000052415d7210 */ /* 0x000fc60007f9e0ff */
[----:B------:R-:W-:Y:S01]  /*36d0*/  @P2 IMAD.MOV.U32 R63, RZ, RZ, R60 ;  /* 0x000000ffff3f2224 */ /* 0x000fe200078e003c */
[----:B------:R-:W-:Y:S01]  /*36e0*/  LEA.HI.X.SX32 R70, R65, R0, 0x1, P4 ;  /* 0x0000000041467211 */ /* 0x000fe200020f0eff */
[----:B------:R-:W-:Y:S01]  /*36f0*/  IMAD R61, R112, 0x35, RZ ;  /* 0x00000035703d7824 */ /* 0x000fe200078e02ff */
[C---:B------:R-:W-:Y:S02]  /*3700*/  IADD3 R173, P4, PT, R67.reuse, R82, RZ ;  /* 0x0000005243ad7210 */ /* 0x040fe40007f9e0ff */
[----:B------:R0:W2:Y:S01]  /*3710*/  @P2 LDG.E.U8 R50, desc[UR26][R62.64] ;  /* 0x0000001a3e322981 */ /* 0x0000a2000c1e1100 */
[----:B------:R-:W-:Y:S02]  /*3720*/  LOP3.LUT P2, RZ, R64, 0x1, RZ, 0xc0, !PT ;  /* 0x0000000140ff7812 */ /* 0x000fe4000784c0ff */
[----:B------:R-:W-:Y:S02]  /*3730*/  PRMT R51, RZ, 0x7610, R51 ;  /* 0x00007610ff337816 */ /* 0x000fe40000000033 */
[----:B------:R-:W-:-:S02]  /*3740*/  LEA.HI.X.SX32 R172, R67, R0, 0x1, P4 ;  /* 0x0000000043ac7211 */ /* 0x000fc400020f0eff */
[----:B------:R-:W-:Y:S01]  /*3750*/  IADD3 R189, P4, PT, R61, R82, RZ ;  /* 0x000000523dbd7210 */ /* 0x000fe20007f9e0ff */
[----:B0-----:R-:W-:Y:S02]  /*3760*/  @P0 IMAD.MOV.U32 R62, RZ, RZ, R93 ;  /* 0x000000ffff3e0224 */ /* 0x001fe400078e005d */
[----:B------:R-:W-:Y:S01]  /*3770*/  @P0 IMAD.MOV.U32 R63, RZ, RZ, R70 ;  /* 0x000000ffff3f0224 */ /* 0x000fe200078e0046 */
[----:B------:R-:W-:Y:S02]  /*3780*/  PRMT R48, RZ, 0x7610, R48 ;  /* 0x00007610ff307816 */ /* 0x000fe40000000030 */
[----:B------:R-:W-:Y:S02]  /*3790*/  SHF.R.U64 R64, R89, 0x2, RZ ;  /* 0x0000000259407819 */ /* 0x000fe400000012ff */
[----:B------:R0:W2:Y:S01]  /*37a0*/  @P0 LDG.E.U8 R51, desc[UR26][R62.64] ;  /* 0x0000001a3e330981 */ /* 0x0000a2000c1e1100 */
[----:B------:R-:W-:Y:S01]  /*37b0*/  LEA.HI.X.SX32 R188, R61, R0, 0x1, P4 ;  /* 0x000000003dbc7211 */ /* 0x000fe200020f0eff */
[----:B------:R-:W-:Y:S01]  /*37c0*/  IMAD R65, R112, 0x3d, RZ ;  /* 0x0000003d70417824 */ /* 0x000fe200078e02ff */
[----:B------:R-:W-:-:S02]  /*37d0*/  LOP3.LUT P0, RZ, R64, 0x1, RZ, 0xc0, !PT ;  /* 0x0000000140ff7812 */ /* 0x000fc4000780c0ff */
[----:B------:R-:W-:Y:S01]  /*37e0*/  PRMT R49, RZ, 0x7610, R49 ;  /* 0x00007610ff317816 */ /* 0x000fe20000000031 */
[----:B0-----:R-:W-:Y:S02]  /*37f0*/  @P1 IMAD.MOV.U32 R62, RZ, RZ, R173 ;  /* 0x000000ffff3e1224 */ /* 0x001fe400078e00ad */
[----:B------:R-:W-:Y:S01]  /*3800*/  @P1 IMAD.MOV.U32 R63, RZ, RZ, R172 ;  /* 0x000000ffff3f1224 */ /* 0x000fe200078e00ac */
[----:B------:R-:W-:Y:S01]  /*3810*/  IADD3 R68, P4, PT, R65, R82, RZ ;  /* 0x0000005241447210 */ /* 0x000fe20007f9e0ff */
[----:B------:R-:W-:-:S03]  /*3820*/  VIADD R61, R94, 0xfffffff1 ;  /* 0xfffffff15e3d7836 */ /* 0x000fc60000000000 */
[----:B------:R0:W2:Y:S01]  /*3830*/  @P1 LDG.E.U8 R48, desc[UR26][R62.64] ;  /* 0x0000001a3e301981 */ /* 0x0000a2000c1e1100 */
[----:B------:R-:W-:Y:S01]  /*3840*/  VIADD R64, R94, 0xfffffff9 ;  /* 0xfffffff95e407836 */ /* 0x000fe20000000000 */
[----:B------:R-:W-:Y:S01]  /*3850*/  LEA.HI.X.SX32 R69, R65, R0, 0x1, P4 ;  /* 0x0000000041457211 */ /* 0x000fe200020f0eff */
[----:B0-----:R-:W-:Y:S02]  /*3860*/  @P2 IMAD.MOV.U32 R62, RZ, RZ, R189 ;  /* 0x000000ffff3e2224 */ /* 0x001fe400078e00bd */
[----:B------:R-:W-:Y:S01]  /*3870*/  @P2 IMAD.MOV.U32 R63, RZ, RZ, R188 ;  /* 0x000000ffff3f2224 */ /* 0x000fe200078e00bc */
[----:B------:R-:W-:-:S04]  /*3880*/  ISETP.GE.U32.AND P1, PT, R64, 0x7fffffba, PT ;  /* 0x7fffffba4000780c */ /* 0x000fc80003f26070 */
[----:B------:R0:W2:Y:S01]  /*3890*/  @P2 LDG.E.U8 R49, desc[UR26][R62.64] ;  /* 0x0000001a3e312981 */ /* 0x0000a2000c1e1100 */
[----:B------:R-:W-:Y:S01]  /*38a0*/  ISETP.GE.U32.AND P2, PT, R61, 0x7fffffb2, PT ;  /* 0x7fffffb23d00780c */ /* 0x000fe20003f46070 */
[C---:B------:R-:W-:Y:S01]  /*38b0*/  IMAD R61, R112.reuse, 0x6, RZ ;  /* 0x00000006703d7824 */ /* 0x040fe200078e02ff */
[----:B------:R-:W-:Y:S01]  /*38c0*/  PRMT R46, RZ, 0x7610, R46 ;  /* 0x00007610ff2e7816 */ /* 0x000fe2000000002e */
[----:B------:R-:W-:Y:S02]  /*38d0*/  @P0 IMAD.MOV.U32 R64, RZ, RZ, R68 ;  /* 0x000000ffff400224 */ /* 0x000fe400078e0044 */
[----:B------:R-:W-:Y:S01]  /*38e0*/  @P0 IMAD.MOV.U32 R65, RZ, RZ, R69 ;  /* 0x000000ffff410224 */ /* 0x000fe200078e0045 */
[----:B------:R-:W-:Y:S01]  /*38f0*/  SHF.R.U32.HI R66, RZ, 0x9, R74 ;  /* 0x00000009ff427819 */ /* 0x000fe2000001164a */
[----:B------:R-:W-:Y:S01]  /*3900*/  IMAD R67, R112, 0xe, RZ ;  /* 0x0000000e70437824 */ /* 0x000fe200078e02ff */
[----:B0-----:R-:W-:Y:S02]  /*3910*/  IADD3 R62, P4, PT, R61, R82, RZ ;  /* 0x000000523d3e7210 */ /* 0x001fe40007f9e0ff */
[----:B------:R0:W2:Y:S01]  /*3920*/  @P0 LDG.E.U8 R46, desc[UR26][R64.64] ;  /* 0x0000001a402e0981 */ /* 0x0000a2000c1e1100 */
[----:B------:R-:W-:-:S02]  /*3930*/  PRMT R47, RZ, 0x7610, R47 ;  /* 0x00007610ff2f7816 */ /* 0x000fc4000000002f */
[----:B------:R-:W-:Y:S01]  /*3940*/  LEA.HI.X.SX32 R63, R61, R0, 0x1, P4 ;  /* 0x000000003d3f7211 */ /* 0x000fe200020f0eff */
[----:B------:R-:W-:Y:S01]  /*3950*/  IMAD R61, R112, 0x16, RZ ;  /* 0x00000016703d7824 */ /* 0x000fe200078e02ff */
[----:B------:R-:W-:Y:S02]  /*3960*/  LOP3.LUT P0, RZ, R66, 0x1, RZ, 0xc0, !PT ;  /* 0x0000000142ff7812 */ /* 0x000fe4000780c0ff */
[----:B------:R-:W-:Y:S01]  /*3970*/  SHF.R.U32.HI R66, RZ, 0x1, R74 ;  /* 0x00000001ff427819 */ /* 0x000fe2000001164a */
[----:B------:R-:W2:Y:S01]  /*3980*/  @!P1 LDG.E.U8 R47, desc[UR26][R62.64] ;  /* 0x0000001a3e2f9981 */ /* 0x000ea2000c1e1100 */
[C---:B0-----:R-:W-:Y:S02]  /*3990*/  IADD3 R64, P4, PT, R67.reuse, R82, RZ ;  /* 0x0000005243407210 */ /* 0x041fe40007f9e0ff */
[----:B------:R-:W-:Y:S01]  /*39a0*/  PRMT R44, RZ, 0x7610, R44 ;  /* 0x00007610ff2c7816 */ /* 0x000fe2000000002c */
[----:B------:R0:W-:Y:S01]  /*39b0*/  STL [R1+0x340], R68 ;  /* 0x0003404401007387 */ /* 0x0001e20000100800 */
[----:B------:R-:W-:-:S02]  /*39c0*/  LEA.HI.X.SX32 R65, R67, R0, 0x1, P4 ;  /* 0x0000000043417211 */ /* 0x000fc400020f0eff */
[----:B------:R-:W-:Y:S01]  /*39d0*/  LOP3.LUT P1, RZ, R66, 0x1, RZ, 0xc0, !PT ;  /* 0x0000000142ff7812 */ /* 0x000fe2000782c0ff */
[----:B------:R1:W-:Y:S01]  /*39e0*/  STL [R1+0x33c], R69 ;  /* 0x00033c4501007387 */ /* 0x0003e20000100800 */
[----:B------:R-:W-:Y:S02]  /*39f0*/  IADD3 R66, P4, PT, R61, R82, RZ ;  /* 0x000000523d427210 */ /* 0x000fe40007f9e0ff */
[----:B------:R-:W-:Y:S01]  /*3a00*/  PRMT R45, RZ, 0x7610, R45 ;  /* 0x00007610ff2d7816 */ /* 0x000fe2000000002d */
[----:B------:R-:W2:Y:S01]  /*3a10*/  @!P2 LDG.E.U8 R44, desc[UR26][R64.64] ;  /* 0x0000001a402ca981 */ /* 0x000ea2000c1e1100 */
[----:B0-----:R-:W-:Y:S01]  /*3a20*/  SHF.R.U64 R68, R89, 0x19, RZ ;  /* 0x0000001959447819 */ /* 0x001fe200000012ff */
[----:B-1----:R-:W-:Y:S01]  /*3a30*/  IMAD R69, R112, 0x1e, RZ ;  /* 0x0000001e70457824 */ /* 0x002fe200078e02ff */
[----:B------:R-:W-:Y:S02]  /*3a40*/  LEA.HI.X.SX32 R67, R61, R0, 0x1, P4 ;  /* 0x000000003d437211 */ /* 0x000fe400020f0eff */
[----:B------:R-:W-:-:S02]  /*3a50*/  LOP3.LUT P2, RZ, R68, 0x1, RZ, 0xc0, !PT ;  /* 0x0000000144ff7812 */ /* 0x000fc4000784c0ff */
[----:B------:R-:W-:Y:S01]  /*3a60*/  SHF.R.U64 R61, R89, 0x11, RZ ;  /* 0x00000011593d7819 */ /* 0x000fe200000012ff */
[----:B------:R-:W2:Y:S01]  /*3a70*/  @P0 LDG.E.U8 R45, desc[UR26][R66.64] ;  /* 0x0000001a422d0981 */ /* 0x000ea2000c1e1100 */
[----:B------:R-:W-:Y:S02]  /*3a80*/  IADD3 R68, P4, PT, R69, R82, RZ ;  /* 0x0000005245447210 */ /* 0x000fe40007f9e0ff */
[----:B------:R-:W-:Y:S02]  /*3a90*/  LOP3.LUT P0, RZ, R61, 0x1, RZ, 0xc0, !PT ;  /* 0x000000013dff7812 */ /* 0x000fe4000780c0ff */
[----:B------:R-:W-:Y:S02]  /*3aa0*/  LEA.HI.X.SX32 R69, R69, R0, 0x1, P4 ;  /* 0x0000000045457211 */ /* 0x000fe400020f0eff */
[----:B------:R-:W-:Y:S02]  /*3ab0*/  IADD3 R61, P4, PT, R71, R82, RZ ;  /* 0x00000052473d7210 */ /* 0x000fe40007f9e0ff */
[----:B------:R-:W-:-:S02]  /*3ac0*/  PRMT R200, RZ, 0x7610, R200 ;  /* 0x00007610ffc87816 */ /* 0x000fc400000000c8 */
[----:B------:R-:W-:Y:S02]  /*3ad0*/  LEA.HI.X.SX32 R98, R71, R0, 0x1, P4 ;  /* 0x0000000047627211 */ /* 0x000fe400020f0eff */
[C---:B------:R-:W-:Y:S02]  /*3ae0*/  IADD3 R175, P4, PT, R73.reuse, R82, RZ ;  /* 0x0000005249af7210 */ /* 0x040fe40007f9e0ff */
[----:B------:R-:W2:Y:S01]  /*3af0*/  @P1 LDG.E.U8 R200, desc[UR26][R68.64] ;  /* 0x0000001a44c81981 */ /* 0x000ea2000c1e1100 */
[----:B------:R-:W-:Y:S01]  /*3b00*/  LOP3.LUT P1, RZ, R72, 0x1, RZ, 0xc0, !PT ;  /* 0x0000000148ff7812 */ /* 0x000fe2000782c0ff */
[----:B------:R-:W-:Y:S01]  /*3b10*/  @P2 IMAD.MOV.U32 R72, RZ, RZ, R61 ;  /* 0x000000ffff482224 */ /* 0x000fe200078e003d */
[----:B------:R-:W-:Y:S02]  /*3b20*/  PRMT R185, RZ, 0x7610, R185 ;  /* 0x00007610ffb97816 */ /* 0x000fe400000000b9 */
[----:B------:R-:W-:Y:S01]  /*3b30*/  LEA.HI.X.SX32 R174, R73, R0, 0x1, P4 ;  /* 0x0000000049ae7211 */ /* 0x000fe200020f0eff */
[----:B------:R-:W-:-:S02]  /*3b40*/  @P2 IMAD.MOV.U32 R73, RZ, RZ, R98 ;  /* 0x000000ffff492224 */ /* 0x000fc400078e0062 */
[C---:B------:R-:W-:Y:S01]  /*3b50*/  IMAD R71, R112.reuse, 0x36, RZ ;  /* 0x0000003670477824 */ /* 0x040fe200078e02ff */
[----:B------:R-:W-:Y:S02]  /*3b60*/  PRMT R184, RZ, 0x7610, R184 ;  /* 0x00007610ffb87816 */ /* 0x000fe400000000b8 */
[----:B------:R0:W2:Y:S01]  /*3b70*/  @P2 LDG.E.U8 R185, desc[UR26][R72.64] ;  /* 0x0000001a48b92981 */ /* 0x0000a2000c1e1100 */
[----:B------:R-:W-:Y:S02]  /*3b80*/  ISETP.GE.U32.AND P2, PT, R75, 0x7fffffb9, PT ;  /* 0x7fffffb94b00780c */ /* 0x000fe40003f46070 */
[----:B------:R-:W-:Y:S02]  /*3b90*/  IADD3 R191, P4, PT, R71, R82, RZ ;  /* 0x0000005247bf7210 */ /* 0x000fe40007f9e0ff */
[----:B------:R-:W-:Y:S01]  /*3ba0*/  SHF.R.U64 R75, R89, 0x1, RZ ;  /* 0x00000001594b7819 */ /* 0x000fe200000012ff */
[----:B0-----:R-:W-:Y:S02]  /*3bb0*/  @P0 IMAD.MOV.U32 R72, RZ, RZ, R175 ;  /* 0x000000ffff480224 */ /* 0x001fe400078e00af */
[----:B------:R-:W-:Y:S01]  /*3bc0*/  @P0 IMAD.MOV.U32 R73, RZ, RZ, R174 ;  /* 0x000000ffff490224 */ /* 0x000fe200078e00ae */
[----:B------:R-:W-:Y:S01]  /*3bd0*/  LEA.HI.X.SX32 R190, R71, R0, 0x1, P4 ;  /* 0x0000000047be7211 */ /* 0x000fe200020f0eff */
[----:B------:R-:W-:-:S03]  /*3be0*/  IMAD R71, R112, 0x3e, RZ ;  /* 0x0000003e70477824 */ /* 0x000fc600078e02ff */
[----:B------:R0:W2:Y:S01]  /*3bf0*/  @P0 LDG.E.U8 R184, desc[UR26][R72.64] ;  /* 0x0000001a48b80981 */ /* 0x0000a2000c1e1100 */
[----:B------:R-:W-:Y:S02]  /*3c00*/  LOP3.LUT P0, RZ, R75, 0x1, RZ, 0xc0, !PT ;  /* 0x000000014bff7812 */ /* 0x000fe4000780c0ff */
[C---:B------:R-:W-:Y:S02]  /*3c10*/  IADD3 R76, P4, PT, R71.reuse, R82, RZ ;  /* 0x00000052474c7210 */ /* 0x040fe40007f9e0ff */
[----:B------:R-:W-:Y:S02]  /*3c20*/  PRMT R83, RZ, 0x7610, R83 ;  /* 0x00007610ff537816 */ /* 0x000fe40000000053 */
[----:B------:R-:W-:Y:S01]  /*3c30*/  LEA.HI.X.SX32 R78, R71, R0, 0x1, P4 ;  /* 0x00000000474e7211 */ /* 0x000fe200020f0eff */
[----:B0-----:R-:W-:Y:S02]  /*3c40*/  @P1 IMAD.MOV.U32 R72, RZ, RZ, R191 ;  /* 0x000000ffff481224 */ /* 0x001fe400078e00bf */
[----:B------:R-:W-:Y:S01]  /*3c50*/  @P1 IMAD.MOV.U32 R73, RZ, RZ, R190 ;  /* 0x000000ffff491224 */ /* 0x000fe200078e00be */
[----:B------:R-:W-:-:S02]  /*3c60*/  LOP3.LUT R75, R87, 0xfe, RZ, 0xfc, !PT ;  /* 0x000000fe574b7812 */ /* 0x000fc400078efcff */
[----:B------:R-:W-:Y:S02]  /*3c70*/  PRMT R43, RZ, 0x7610, R43 ;  /* 0x00007610ff2b7816 */ /* 0x000fe4000000002b */
[----:B------:R0:W2:Y:S01]  /*3c80*/  @P1 LDG.E.U8 R83, desc[UR26][R72.64] ;  /* 0x0000001a48531981 */ /* 0x0000a2000c1e1100 */
[----:B------:R-:W-:Y:S02]  /*3c90*/  ISETP.GE.AND P1, PT, R75, RZ, PT ;  /* 0x000000ff4b00720c */ /* 0x000fe40003f26270 */
[----:B------:R-:W-:Y:S01]  /*3ca0*/  IABS R85, R75 ;  /* 0x0000004b00557213 */ /* 0x000fe20000000000 */
[----:B------:R-:W-:Y:S01]  /*3cb0*/  VIADD R75, R94, 0xfffffff0 ;  /* 0xfffffff05e4b7836 */ /* 0x000fe20000000000 */
[----:B------:R-:W-:Y:S01]  /*3cc0*/  IADD3 R71, P4, PT, R77, R82, RZ ;  /* 0x000000524d477210 */ /* 0x000fe20007f9e0ff */
[----:B0-----:R-:W-:Y:S02]  /*3cd0*/  @P0 IMAD.MOV.U32 R72, RZ, RZ, R76 ;  /* 0x000000ffff480224 */ /* 0x001fe400078e004c */
[----:B------:R-:W-:-:S05]  /*3ce0*/  @P0 IMAD.MOV.U32 R73, RZ, RZ, R78 ;  /* 0x000000ffff490224 */ /* 0x000fca00078e004e */
[----:B------:R0:W2:Y:S01]  /*3cf0*/  @P0 LDG.E.U8 R43, desc[UR26][R72.64] ;  /* 0x0000001a482b0981 */ /* 0x0000a2000c1e1100 */
[----:B------:R-:W-:Y:S01]  /*3d00*/  ISETP.GE.U32.AND P0, PT, R75, 0x7fffffb1, PT ;  /* 0x7fffffb14b00780c */ /* 0x000fe20003f06070 */
[----:B------:R-:W-:Y:S01]  /*3d10*/  IMAD.HI.U32 R75, R86, R85, RZ ;  /* 0x00000055564b7227 */ /* 0x000fe200078e00ff */
[----:B------:R-:W-:Y:S01]  /*3d20*/  PRMT R41, RZ, 0x7610, R41 ;  /* 0x00007610ff297816 */ /* 0x000fe20000000029 */
[----:B------:R1:W-:Y:S02]  /*3d30*/  STL [R1+0x348], R76 ;  /* 0x0003484c01007387 */ /* 0x0003e40000100800 */
[----:B------:R-:W-:Y:S01]  /*3d40*/  IMAD.MOV R218, RZ, RZ, -R75 ;  /* 0x000000ffffda7224 */ /* 0x000fe200078e0a4b */
[----:B0-----:R-:W-:Y:S01]  /*3d50*/  LEA.HI.X.SX32 R72, R77, R0, 0x1, P4 ;  /* 0x000000004d487211 */ /* 0x001fe200020f0eff */
[----:B------:R-:W-:Y:S01]  /*3d60*/  IMAD R77, R112, 0xf, RZ ;  /* 0x0000000f704d7824 */ /* 0x000fe200078e02ff */
[----:B-1----:R-:W-:Y:S01]  /*3d70*/  SHF.R.U32.HI R76, RZ, 0x8, R74 ;  /* 0x00000008ff4c7819 */ /* 0x002fe2000001164a */
[----:B------:R-:W-:-:S02]  /*3d80*/  @!P2 IMAD.MOV.U32 R74, RZ, RZ, R71 ;  /* 0x000000ffff4aa224 */ /* 0x000fc400078e0047 */
[----:B------:R-:W-:Y:S01]  /*3d90*/  @!P2 IMAD.MOV.U32 R75, RZ, RZ, R72 ;  /* 0x000000ffff4ba224 */ /* 0x000fe200078e0048 */
[----:B------:R-:W-:-:S04]  /*3da0*/  IADD3 R73, P4, PT, R77, R82, RZ ;  /* 0x000000524d497210 */ /* 0x000fc80007f9e0ff */
[----:B------:R0:W2:Y:S01]  /*3db0*/  @!P2 LDG.E.U8 R41, desc[UR26][R74.64] ;  /* 0x0000001a4a29a981 */ /* 0x0000a2000c1e1100 */
[----:B------:R-:W-:Y:S02]  /*3dc0*/  LOP3.LUT P2, RZ, R76, 0x1, RZ, 0xc0, !PT ;  /* 0x000000014cff7812 */ /* 0x000fe4000784c0ff */
[----:B------:R-:W-:Y:S01]  /*3dd0*/  PRMT R42, RZ, 0x7610, R42 ;  /* 0x00007610ff2a7816 */ /* 0x000fe2000000002a */
[----:B------:R1:W-:Y:S01]  /*3de0*/  STL [R1+0x344], R78 ;  /* 0x0003444e01007387 */ /* 0x0003e20000100800 */
[----:B0-----:R-:W-:Y:S02]  /*3df0*/  LEA.HI.X.SX32 R74, R77, R0, 0x1, P4 ;  /* 0x000000004d4a7211 */ /* 0x001fe400020f0eff */
[----:B------:R-:W-:Y:S01]  /*3e00*/  IADD3 R75, P4, PT, R79, R82, RZ ;  /* 0x000000524f4b7210 */ /* 0x000fe20007f9e0ff */
[----:B-1----:R-:W-:-:S03]  /*3e10*/  @!P0 IMAD.MOV.U32 R78, RZ, RZ, R73 ;  /* 0x000000ffff4e8224 */ /* 0x002fc600078e0049 */
[----:B------:R-:W-:Y:S01]  /*3e20*/  LEA.HI.X.SX32 R76, R79, R0, 0x1, P4 ;  /* 0x000000004f4c7211 */ /* 0x000fe200020f0eff */
[----:B------:R-:W-:Y:S01]  /*3e30*/  @!P0 IMAD.MOV.U32 R79, RZ, RZ, R74 ;  /* 0x000000ffff4f8224 */ /* 0x000fe200078e004a */
[----:B------:R-:W-:Y:S01]  /*3e40*/  SHF.R.U64 R77, R89, 0x18, RZ ;  /* 0x00000018594d7819 */ /* 0x000fe200000012ff */
[----:B------:R-:W-:Y:S02]  /*3e50*/  IMAD R218, R88, R218, R85 ;  /* 0x000000da58da7224 */ /* 0x000fe400078e0255 */
[----:B------:R-:W-:Y:S01]  /*3e60*/  IMAD R85, R112, 0x1f, RZ ;  /* 0x0000001f70557824 */ /* 0x000fe200078e02ff */
[----:B------:R-:W-:Y:S01]  /*3e70*/  PRMT R39, RZ, 0x7610, R39 ;  /* 0x00007610ff277816 */ /* 0x000fe20000000027 */
[----:B------:R0:W2:Y:S01]  /*3e80*/  @!P0 LDG.E.U8 R42, desc[UR26][R78.64] ;  /* 0x0000001a4e2a8981 */ /* 0x0000a2000c1e1100 */
[----:B------:R-:W-:Y:S02]  /*3e90*/  LOP3.LUT P4, RZ, R77, 0x1, RZ, 0xc0, !PT ;  /* 0x000000014dff7812 */ /* 0x000fe4000788c0ff */
[----:B------:R-:W-:Y:S01]  /*3ea0*/  IADD3 R77, P0, PT, R85, R82, RZ ;  /* 0x00000052554d7210 */ /* 0x000fe20007f1e0ff */
[----:B0-----:R-:W-:-:S02]  /*3eb0*/  @P2 IMAD.MOV.U32 R78, RZ, RZ, R75 ;  /* 0x000000ffff4e2224 */ /* 0x001fc400078e004b */
[----:B------:R-:W-:-:S05]  /*3ec0*/  @P2 IMAD.MOV.U32 R79, RZ, RZ, R76 ;  /* 0x000000ffff4f2224 */ /* 0x000fca00078e004c */
[----:B------:R0:W2:Y:S01]  /*3ed0*/  @P2 LDG.E.U8 R39, desc[UR26][R78.64] ;  /* 0x0000001a4e272981 */ /* 0x0000a2000c1e1100 */
[----:B------:R-:W-:Y:S02]  /*3ee0*/  PRMT R40, RZ, 0x7610, R40 ;  /* 0x00007610ff287816 */ /* 0x000fe40000000028 */
[----:B------:R-:W-:Y:S01]  /*3ef0*/  LOP3.LUT P2, RZ, R84, 0x1, RZ, 0xc0, !PT ;  /* 0x0000000154ff7812 */ /* 0x000fe2000784c0ff */
[----:B------:R-:W-:Y:S01]  /*3f00*/  @!P6 IMAD.MOV.U32 R84, RZ, RZ, R77 ;  /* 0x000000ffff54e224 */ /* 0x000fe200078e004d */
[----:B0-----:R-:W-:Y:S02]  /*3f10*/  LEA.HI.X.SX32 R78, R85, R0, 0x1, P0 ;  /* 0x00000000554e7211 */ /* 0x001fe400000f0eff */
[----:B------:R-:W-:-:S03]  /*3f20*/  IADD3 R106, P0, PT, R95, R82, RZ ;  /* 0x000000525f6a7210 */ /* 0x000fc60007f1e0ff */
[----:B------:R-:W-:Y:S01]  /*3f30*/  @!P6 IMAD.MOV.U32 R85, RZ, RZ, R78 ;  /* 0x000000ffff55e224 */ /* 0x000fe200078e004e */
[----:B------:R-:W-:Y:S02]  /*3f40*/  LEA.HI.X.SX32 R79, R95, R0, 0x1, P0 ;  /* 0x000000005f4f7211 */ /* 0x000fe400000f0eff */
[----:B------:R-:W-:Y:S02]  /*3f50*/  SHF.R.U64 R89, R89, 0x8, RZ ;  /* 0x0000000859597819 */ /* 0x000fe400000012ff */
[----:B------:R0:W2:Y:S01]  /*3f60*/  @!P6 LDG.E.U8 R40, desc[UR26][R84.64] ;  /* 0x0000001a5428e981 */ /* 0x0000a2000c1e1100 */
[----:B------:R-:W-:Y:S02]  /*3f70*/  PRMT R37, RZ, 0x7610, R37 ;  /* 0x00007610ff257816 */ /* 0x000fe40000000025 */
[----:B------:R-:W-:Y:S02]  /*3f80*/  IADD3 R177, P6, PT, R97, R82, RZ ;  /* 0x0000005261b17210 */ /* 0x000fe40007fde0ff */
[----:B------:R-:W-:Y:S01]  /*3f90*/  LOP3.LUT P0, RZ, R89, 0x1, RZ, 0xc0, !PT ;  /* 0x0000000159ff7812 */ /* 0x000fe2000780c0ff */
[----:B------:R-:W-:-:S02]  /*3fa0*/  IMAD R89, R112, 0x37, RZ ;  /* 0x0000003770597824 */ /* 0x000fc400078e02ff */
[----:B0-----:R-:W-:Y:S02]  /*3fb0*/  @P4 IMAD.MOV.U32 R84, RZ, RZ, R106 ;  /* 0x000000ffff544224 */ /* 0x001fe400078e006a */
[----:B------:R-:W-:Y:S01]  /*3fc0*/  @P4 IMAD.MOV.U32 R85, RZ, RZ, R79 ;  /* 0x000000ffff554224 */ /* 0x000fe200078e004f */
[----:B------:R-:W-:Y:S02]  /*3fd0*/  LEA.HI.X.SX32 R176, R97, R0, 0x1, P6 ;  /* 0x0000000061b07211 */ /* 0x000fe400030f0eff */
[----:B------:R-:W-:Y:S02]  /*3fe0*/  ISETP.GT.U32.AND P6, PT, R88, R218, PT ;  /* 0x000000da5800720c */ /* 0x000fe40003fc4070 */
[----:B------:R0:W2:Y:S01]  /*3ff0*/  @P4 LDG.E.U8 R37, desc[UR26][R84.64] ;  /* 0x0000001a54254981 */ /* 0x0000a2000c1e1100 */
[----:B------:R-:W-:Y:S02]  /*4000*/  IADD3 R193, P4, PT, R89, R82, RZ ;  /* 0x0000005259c17210 */ /* 0x000fe40007f9e0ff */
[----:B------:R-:W-:-:S02]  /*4010*/  PRMT R38, RZ, 0x7610, R38 ;  /* 0x00007610ff267816 */ /* 0x000fc40000000026 */
[----:B------:R-:W-:Y:S01]  /*4020*/  LEA.HI.X.SX32 R192, R89, R0, 0x1, P4 ;  /* 0x0000000059c07211 */ /* 0x000fe200020f0eff */
[----:B0-----:R-:W-:Y:S02]  /*4030*/  @P2 IMAD.MOV.U32 R84, RZ, RZ, R177 ;  /* 0x000000ffff542224 */ /* 0x001fe400078e00b1 */
[----:B------:R-:W-:Y:S01]  /*4040*/  @P2 IMAD.MOV.U32 R85, RZ, RZ, R176 ;  /* 0x000000ffff552224 */ /* 0x000fe200078e00b0 */
[----:B------:R-:W-:Y:S02]  /*4050*/  PRMT R35, RZ, 0x7610, R35 ;  /* 0x00007610ff237816 */ /* 0x000fe40000000023 */
[----:B------:R-:W-:Y:S02]  /*4060*/  IABS R97, R90 ;  /* 0x0000005a00617213 */ /* 0x000fe40000000000 */
[----:B------:R0:W2:Y:S01]  /*4070*/  @P2 LDG.E.U8 R38, desc[UR26][R84.64] ;  /* 0x0000001a54262981 */ /* 0x0000a2000c1e1100 */
[----:B------:R-:W-:Y:S01]  /*4080*/  ISETP.GE.AND P4, PT, R92, RZ, PT ;  /* 0x000000ff5c00720c */ /* 0x000fe20003f86270 */
[----:B------:R-:W-:Y:S01]  /*4090*/  @!P6 IMAD.IADD R218, R218, 0x1, -R88 ;  /* 0x00000001dadae824 */ /* 0x000fe200078e0a58 */
[----:B------:R-:W-:Y:S01]  /*40a0*/  IABS R99, R92 ;  /* 0x0000005c00637213 */ /* 0x000fe20000000000 */
[----:B------:R-:W-:-:S04]  /*40b0*/  IMAD.HI.U32 R92, R86, R97, RZ ;  /* 0x00000061565c7227 */ /* 0x000fc800078e00ff */
[----:B0-----:R-:W-:Y:S02]  /*40c0*/  @P0 IMAD.MOV.U32 R84, RZ, RZ, R193 ;  /* 0x000000ffff540224 */ /* 0x001fe400078e00c1 */
[----:B------:R-:W-:-:S05]  /*40d0*/  @P0 IMAD.MOV.U32 R85, RZ, RZ, R192 ;  /* 0x000000ffff550224 */ /* 0x000fca00078e00c0 */
[----:B------:R0:W2:Y:S01]  /*40e0*/  @P0 LDG.E.U8 R35, desc[UR26][R84.64] ;  /* 0x0000001a54230981 */ /* 0x0000a2000c1e1100 */
[----:B------:R-:W-:Y:S01]  /*40f0*/  ISETP.GT.U32.AND P0, PT, R88, R210, PT ;  /* 0x000000d25800720c */ /* 0x000fe20003f04070 */
[----:B------:R-:W-:Y:S01]  /*4100*/  IMAD.MOV R92, RZ, RZ, -R92 ;  /* 0x000000ffff5c7224 */ /* 0x000fe200078e0a5c */
[C---:B------:R-:W-:Y:S01]  /*4110*/  LOP3.LUT R95, R87.reuse, 0x8, RZ, 0xfc, !PT ;  /* 0x00000008575f7812 */ /* 0x040fe200078efcff */
[----:B------:R-:W-:Y:S01]  /*4120*/  IMAD.HI.U32 R96, R86, R99, RZ ;  /* 0x0000006356607227 */ /* 0x000fe200078e00ff */
[C---:B------:R-:W-:Y:S02]  /*4130*/  ISETP.GT.U32.AND P6, PT, R88.reuse, R218, PT ;  /* 0x000000da5800720c */ /* 0x040fe40003fc4070 */
[C---:B------:R-:W-:Y:S01]  /*4140*/  LOP3.LUT R89, R87.reuse, 0xc, RZ, 0xfc, !PT ;  /* 0x0000000c57597812 */ /* 0x040fe200078efcff */
[----:B------:R-:W-:Y:S01]  /*4150*/  IMAD R118, R88, R92, R97 ;  /* 0x0000005c58767224 */ /* 0x000fe200078e0261 */
[----:B------:R-:W-:Y:S01]  /*4160*/  ISETP.GE.AND P2, PT, R90, RZ, PT ;  /* 0x000000ff5a00720c */ /* 0x000fe20003f46270 */
[----:B------:R-:W-:Y:S01]  /*4170*/  IMAD.MOV R96, RZ, RZ, -R96 ;  /* 0x000000ffff607224 */ /* 0x000fe200078e0a60 */
[----:B------:R-:W-:Y:S01]  /*4180*/  IABS R201, R95 ;  /* 0x0000005f00c97213 */ /* 0x000fe20000000000 */
[----:B------:R-:W-:Y:S01]  /*4190*/  IMAD R97, R112, 0x3f, RZ ;  /* 0x0000003f70617824 */ /* 0x000fe200078e02ff */
[----:B------:R-:W-:-:S02]  /*41a0*/  LOP3.LUT R90, R87, 0xa, RZ, 0xfc, !PT ;  /* 0x0000000a575a7812 */ /* 0x000fc400078efcff */
[----:B0-----:R-:W-:Y:S01]  /*41b0*/  IABS R85, R89 ;  /* 0x0000005900557213 */ /* 0x001fe20000000000 */
[----:B------:R-:W-:Y:S01]  /*41c0*/  IMAD R128, R88, R96, R99 ;  /* 0x0000006058807224 */ /* 0x000fe200078e0263 */
[----:B------:R-:W-:Y:S01]  /*41d0*/  IABS R117, R90 ;  /* 0x0000005a00757213 */ /* 0x000fe20000000000 */
[----:B------:R-:W-:-:S04]  /*41e0*/  IMAD.HI.U32 R84, R86, R201, RZ ;  /* 0x000000c956547227 */ /* 0x000fc800078e00ff */
[----:B------:R-:W-:Y:S01]  /*41f0*/  @!P0 IMAD.IADD R210, R210, 0x1, -R88 ;  /* 0x00000001d2d28824 */ /* 0x000fe200078e0a58 */
[C---:B------:R-:W-:Y:S01]  /*4200*/  IADD3 R100, P0, PT, R97.reuse, R82, RZ ;  /* 0x0000005261647210 */ /* 0x040fe20007f1e0ff */
[----:B------:R-:W-:Y:S02]  /*4210*/  IMAD.MOV.U32 R99, RZ, RZ, R85 ;  /* 0x000000ffff637224 */ /* 0x000fe400078e0055 */
[----:B------:R-:W-:Y:S01]  /*4220*/  IMAD.MOV R92, RZ, RZ, -R84 ;  /* 0x000000ffff5c7224 */ /* 0x000fe200078e0a54 */
[----:B------:R-:W-:Y:S01]  /*4230*/  LEA.HI.X.SX32 R101, R97, R0, 0x1, P0 ;  /* 0x0000000061657211 */ /* 0x000fe200000f0eff */
[----:B------:R-:W-:Y:S01]  /*4240*/  @!P6 IMAD.IADD R218, R218, 0x1, -R88 ;  /* 0x00000001dadae824 */ /* 0x000fe200078e0a58 */
[----:B------:R-:W-:Y:S01]  /*4250*/  ISETP.GT.U32.AND P6, PT, R88, R210, PT ;  /* 0x000000d25800720c */ /* 0x000fe20003fc4070 */
[----:B------:R-:W-:Y:S01]  /*4260*/  IMAD.HI.U32 R85, R86, R117, RZ ;  /* 0x0000007556557227 */ /* 0x000fe200078e00ff */
[----:B------:R-:W-:-:S03]  /*4270*/  ISETP.GT.U32.AND P0, PT, R88, R118, PT ;  /* 0x000000765800720c */ /* 0x000fc60003f04070 */
[----:B------:R-:W-:-:S04]  /*4280*/  IMAD.HI.U32 R84, R86, R99, RZ ;  /* 0x0000006356547227 */ /* 0x000fc800078e00ff */
[----:B------:R-:W-:Y:S02]  /*4290*/  IMAD.MOV R85, RZ, RZ, -R85 ;  /* 0x000000ffff557224 */ /* 0x000fe400078e0a55 */
[----:B------:R-:W-:Y:S01]  /*42a0*/  IMAD.MOV R84, RZ, RZ, -R84 ;  /* 0x000000ffff547224 */ /* 0x000fe200078e0a54 */
[----:B------:R-:W-:Y:S01]  /*42b0*/  PRMT R36, RZ, 0x7610, R36 ;  /* 0x00007610ff247816 */ /* 0x000fe20000000024 */
[C---:B------:R-:W-:Y:S02]  /*42c0*/  IMAD R117, R88.reuse, R85, R117 ;  /* 0x0000005558757224 */ /* 0x040fe400078e0275 */
[----:B------:R-:W-:Y:S02]  /*42d0*/  IMAD R130, R88, R84, R99 ;  /* 0x0000005458827224 */ /* 0x000fe400078e0263 */
[----:B------:R-:W-:Y:S02]  /*42e0*/  @!P5 IMAD.MOV.U32 R84, RZ, RZ, R100 ;  /* 0x000000ffff54d224 */ /* 0x000fe400078e0064 */
[----:B------:R-:W-:-:S02]  /*42f0*/  @!P5 IMAD.MOV.U32 R85, RZ, RZ, R101 ;  /* 0x000000ffff55d224 */ /* 0x000fc400078e0065 */
[----:B------:R-:W-:Y:S02]  /*4300*/  IMAD R201, R88, R92, R201 ;  /* 0x0000005c58c97224 */ /* 0x000fe400078e02c9 */
[--C-:B------:R-:W-:Y:S01]  /*4310*/  @!P6 IMAD.IADD R210, R210, 0x1, -R88.reuse ;  /* 0x00000001d2d2e824 */ /* 0x100fe200078e0a58 */
[----:B------:R0:W2:Y:S01]  /*4320*/  @!P5 LDG.E.U8 R36, desc[UR26][R84.64] ;  /* 0x0000001a5424d981 */ /* 0x0000a2000c1e1100 */
[----:B------:R-:W-:Y:S01]  /*4330*/  ISETP.GT.U32.AND P6, PT, R88, R128, PT ;  /* 0x000000805800720c */ /* 0x000fe20003fc4070 */
[----:B------:R-:W-:Y:S01]  /*4340*/  @!P0 IMAD.IADD R118, R118, 0x1, -R88 ;  /* 0x0000000176768824 */ /* 0x000fe200078e0a58 */
[C---:B------:R-:W-:Y:S02]  /*4350*/  ISETP.GE.AND P5, PT, R87.reuse, RZ, PT ;  /* 0x000000ff5700720c */ /* 0x040fe40003fa6270 */
[----:B------:R-:W-:Y:S02]  /*4360*/  ISETP.GT.U32.AND P0, PT, R88, R201, PT ;  /* 0x000000c95800720c */ /* 0x000fe40003f04070 */
[----:B------:R-:W-:Y:S01]  /*4370*/  LOP3.LUT R102, R87, 0x12, RZ, 0xfc, !PT ;  /* 0x0000001257667812 */ /* 0x000fe200078efcff */
[----:B------:R1:W-:Y:S03]  /*4380*/  STL [R1+0x350], R100 ;  /* 0x0003506401007387 */ /* 0x0003e60000100800 */
[----:B------:R-:W-:-:S03]  /*4390*/  IABS R99, R102 ;  /* 0x0000006600637213 */ /* 0x000fc60000000000 */
[----:B------:R-:W-:Y:S01]  /*43a0*/  @!P6 IMAD.IADD R128, R128, 0x1, -R88 ;  /* 0x000000018080e824 */ /* 0x000fe200078e0a58 */
[----:B-1----:R-:W-:-:S03]  /*43b0*/  LOP3.LUT R100, R87, 0x10, RZ, 0xfc, !PT ;  /* 0x0000001057647812 */ /* 0x002fc600078efcff */
[----:B------:R-:W-:Y:S02]  /*43c0*/  @!P0 IMAD.IADD R201, R201, 0x1, -R88 ;  /* 0x00000001c9c98824 */ /* 0x000fe400078e0a58 */
[----:B------:R-:W-:Y:S01]  /*43d0*/  @!P5 IMAD.MOV R210, RZ, RZ, -R210 ;  /* 0x000000ffffd2d224 */ /* 0x000fe200078e0ad2 */
[----:B------:R-:W-:Y:S01]  /*43e0*/  IABS R97, R100 ;  /* 0x0000006400617213 */ /* 0x000fe20000000000 */
[----:B0-----:R-:W-:Y:S01]  /*43f0*/  IMAD.HI.U32 R85, R86, R99, RZ ;  /* 0x0000006356557227 */ /* 0x001fe200078e00ff */
[C---:B------:R-:W-:Y:S02]  /*4400*/  ISETP.GT.U32.AND P5, PT, R88.reuse, R117, PT ;  /* 0x000000755800720c */ /* 0x040fe40003fa4070 */
[----:B------:R-:W-:Y:S01]  /*4410*/  ISETP.GT.U32.AND P6, PT, R88, R128, PT ;  /* 0x000000805800720c */ /* 0x000fe20003fc4070 */
[----:B------:R-:W-:Y:S01]  /*4420*/  IMAD.HI.U32 R84, R86, R97, RZ ;  /* 0x0000006156547227 */ /* 0x000fe200078e00ff */
[----:B------:R-:W-:-:S03]  /*4430*/  ISETP.GT.U32.AND P0, PT, R88, R201, PT ;  /* 0x000000c95800720c */ /* 0x000fc60003f04070 */
[----:B------:R-:W-:Y:S02]  /*4440*/  IMAD.MOV R116, RZ, RZ, -R85 ;  /* 0x000000ffff747224 */ /* 0x000fe400078e0a55 */
[----:B------:R-:W-:Y:S01]  /*4450*/  @!P1 IMAD.MOV R218, RZ, RZ, -R218 ;  /* 0x000000ffffda9224 */ /* 0x000fe200078e0ada */
[C---:B------:R-:W-:Y:S01]  /*4460*/  ISETP.GT.U32.AND P1, PT, R88.reuse, R118, PT ;  /* 0x000000765800720c */ /* 0x040fe20003f24070 */
[----:B------:R-:W-:Y:S01]  /*4470*/  IMAD.MOV R84, RZ, RZ, -R84 ;  /* 0x000000ffff547224 */ /* 0x000fe200078e0a54 */
[----:B------:R-:W-:Y:S01]  /*4480*/  LOP3.LUT R96, R87, 0x14, RZ, 0xfc, !PT ;  /* 0x0000001457607812 */ /* 0x000fe200078efcff */
[C---:B------:R-:W-:Y:S01]  /*4490*/  IMAD R116, R88.reuse, R116, R99 ;  /* 0x0000007458747224 */ /* 0x040fe200078e0263 */
[----:B------:R0:W-:Y:S01]  /*44a0*/  STL [R1+0x34c], R101 ;  /* 0x00034c6501007387 */ /* 0x0001e20000100800 */
[C---:B------:R-:W-:Y:S02]  /*44b0*/  IMAD R85, R88.reuse, R84, R97 ;  /* 0x0000005458557224 */ /* 0x040fe400078e0261 */
[--C-:B------:R-:W-:Y:S01]  /*44c0*/  @!P5 IMAD.IADD R117, R117, 0x1, -R88.reuse ;  /* 0x000000017575d824 */ /* 0x100fe200078e0a58 */
[----:B------:R-:W-:Y:S01]  /*44d0*/  ISETP.GT.U32.AND P5, PT, R88, R116, PT ;  /* 0x000000745800720c */ /* 0x000fe20003fa4070 */
[----:B------:R-:W-:Y:S01]  /*44e0*/  @!P6 IMAD.IADD R128, R128, 0x1, -R88 ;  /* 0x000000018080e824 */ /* 0x000fe200078e0a58 */
[----:B------:R-:W-:-:S02]  /*44f0*/  ISETP.GE.AND P6, PT, R95, RZ, PT ;  /* 0x000000ff5f00720c */ /* 0x000fc40003fc6270 */
[----:B0-----:R-:W-:Y:S01]  /*4500*/  IABS R101, R96 ;  /* 0x0000006000657213 */ /* 0x001fe20000000000 */
[----:B------:R-:W-:Y:S01]  /*4510*/  @!P0 IMAD.IADD R201, R201, 0x1, -R88 ;  /* 0x00000001c9c98824 */ /* 0x000fe200078e0a58 */
[----:B------:R-:W-:-:S03]  /*4520*/  ISETP.GT.U32.AND P0, PT, R88, R85, PT ;  /* 0x000000555800720c */ /* 0x000fc60003f04070 */
[----:B------:R-:W-:Y:S01]  /*4530*/  IMAD.HI.U32 R84, R86, R101, RZ ;  /* 0x0000006556547227 */ /* 0x000fe200078e00ff */
[----:B------:R-:W-:-:S03]  /*4540*/  LOP3.LUT R92, R87, 0x18, RZ, 0xfc, !PT ;  /* 0x00000018575c7812 */ /* 0x000fc600078efcff */
[----:B------:R-:W-:Y:S01]  /*4550*/  @!P1 IMAD.IADD R118, R118, 0x1, -R88 ;  /* 0x0000000176769824 */ /* 0x000fe200078e0a58 */
[----:B------:R-:W-:Y:S01]  /*4560*/  ISETP.GT.U32.AND P1, PT, R88, R130, PT ;  /* 0x000000825800720c */ /* 0x000fe20003f24070 */
[----:B------:R-:W-:Y:S01]  /*4570*/  IMAD.MOV R84, RZ, RZ, -R84 ;  /* 0x000000ffff547224 */ /* 0x000fe200078e0a54 */
[----:B------:R-:W-:Y:S01]  /*4580*/  IABS R209, R92 ;  /* 0x0000005c00d17213 */ /* 0x000fe20000000000 */
[--C-:B------:R-:W-:Y:S02]  /*4590*/  @!P5 IMAD.IADD R116, R116, 0x1, -R88.reuse ;  /* 0x000000017474d824 */ /* 0x100fe400078e0a58 */
[C---:B------:R-:W-:Y:S02]  /*45a0*/  IMAD R132, R88.reuse, R84, R101 ;  /* 0x0000005458847224 */ /* 0x040fe400078e0265 */
[----:B------:R-:W-:Y:S01]  /*45b0*/  @!P6 IMAD.MOV R201, RZ, RZ, -R201 ;  /* 0x000000ffffc9e224 */ /* 0x000fe200078e0ac9 */
[C---:B------:R-:W-:Y:S01]  /*45c0*/  ISETP.GT.U32.AND P5, PT, R88.reuse, R116, PT ;  /* 0x000000745800720c */ /* 0x040fe20003fa4070 */
[----:B------:R-:W-:Y:S01]  /*45d0*/  @!P0 IMAD.IADD R85, R85, 0x1, -R88 ;  /* 0x0000000155558824 */ /* 0x000fe200078e0a58 */
[----:B------:R-:W-:Y:S01]  /*45e0*/  ISETP.GT.U32.AND P6, PT, R88, R132, PT ;  /* 0x000000845800720c */ /* 0x000fe20003fc4070 */
[----:B------:R-:W-:Y:S01]  /*45f0*/  IMAD.HI.U32 R95, R86, R209, RZ ;  /* 0x000000d1565f7227 */ /* 0x000fe200078e00ff */
[----:B------:R-:W-:-:S03]  /*4600*/  ISETP.GT.U32.AND P0, PT, R88, R117, PT ;  /* 0x000000755800720c */ /* 0x000fc60003f04070 */
[----:B------:R-:W-:Y:S01]  /*4610*/  @!P1 IMAD.IADD R130, R130, 0x1, -R88 ;  /* 0x0000000182829824 */ /* 0x000fe200078e0a58 */
[----:B------:R-:W-:Y:S01]  /*4620*/  ISETP.GE.AND P1, PT, R90, RZ, PT ;  /* 0x000000ff5a00720c */ /* 0x000fe20003f26270 */
[----:B------:R-:W-:Y:S01]  /*4630*/  IMAD.MOV R95, RZ, RZ, -R95 ;  /* 0x000000ffff5f7224 */ /* 0x000fe200078e0a5f */
[C---:B------:R-:W-:Y:S01]  /*4640*/  LOP3.LUT R97, R87.reuse, 0x1a, RZ, 0xfc, !PT ;  /* 0x0000001a57617812 */ /* 0x040fe200078efcff */
[----:B------:R-:W-:Y:S01]  /*4650*/  @!P2 IMAD.MOV R118, RZ, RZ, -R118 ;  /* 0x000000ffff76a224 */ /* 0x000fe200078e0a76 */
[----:B------:R-:W-:Y:S01]  /*4660*/  LOP3.LUT R99, R87, 0x1c, RZ, 0xfc, !PT ;  /* 0x0000001c57637812 */ /* 0x000fe200078efcff */
[----:B------:R-:W-:Y:S01]  /*4670*/  @!P4 IMAD.MOV R128, RZ, RZ, -R128 ;  /* 0x000000ffff80c224 */ /* 0x000fe200078e0a80 */
[C---:B------:R-:W-:Y:S01]  /*4680*/  ISETP.GT.U32.AND P2, PT, R88.reuse, R130, PT ;  /* 0x000000825800720c */ /* 0x040fe20003f44070 */
[C---:B------:R-:W-:Y:S01]  /*4690*/  IMAD R209, R88.reuse, R95, R209 ;  /* 0x0000005f58d17224 */ /* 0x040fe200078e02d1 */
[----:B------:R-:W-:Y:S02]  /*46a0*/  ISETP.GT.U32.AND P4, PT, R88, R85, PT ;  /* 0x000000555800720c */ /* 0x000fe40003f84070 */
[----:B------:R-:W-:-:S02]  /*46b0*/  IABS R95, R97 ;  /* 0x00000061005f7213 */ /* 0x000fc40000000000 */
[----:B------:R-:W-:Y:S01]  /*46c0*/  IABS R133, R99 ;  /* 0x0000006300857213 */ /* 0x000fe20000000000 */
[--C-:B------:R-:W-:Y:S01]  /*46d0*/  @!P6 IMAD.IADD R132, R132, 0x1, -R88.reuse ;  /* 0x000000018484e824 */ /* 0x100fe200078e0a58 */
[----:B------:R-:W-:Y:S01]  /*46e0*/  ISETP.GE.AND P6, PT, R96, RZ, PT ;  /* 0x000000ff6000720c */ /* 0x000fe20003fc6270 */
[--C-:B------:R-:W-:Y:S01]  /*46f0*/  @!P0 IMAD.IADD R117, R117, 0x1, -R88.reuse ;  /* 0x0000000175758824 */ /* 0x100fe200078e0a58 */
[----:B------:R-:W-:Y:S01]  /*4700*/  ISETP.GE.AND P0, PT, R89, RZ, PT ;  /* 0x000000ff5900720c */ /* 0x000fe20003f06270 */
[----:B------:R-:W-:Y:S01]  /*4710*/  @!P5 IMAD.IADD R116, R116, 0x1, -R88 ;  /* 0x000000017474d824 */ /* 0x000fe200078e0a58 */
[----:B------:R-:W-:Y:S01]  /*4720*/  ISETP.GE.AND P5, PT, R102, RZ, PT ;  /* 0x000000ff6600720c */ /* 0x000fe20003fa6270 */
[----:B------:R-:W-:Y:S01]  /*4730*/  IMAD.HI.U32 R84, R86, R95, RZ ;  /* 0x0000005f56547227 */ /* 0x000fe200078e00ff */
[----:B------:R-:W-:-:S03]  /*4740*/  LOP3.LUT R96, R87, 0x20, RZ, 0xfc, !PT ;  /* 0x0000002057607812 */ /* 0x000fc600078efcff */
[----:B------:R-:W-:Y:S01]  /*4750*/  IMAD.HI.U32 R89, R86, R133, RZ ;  /* 0x0000008556597227 */ /* 0x000fe200078e00ff */
[----:B------:R-:W-:-:S03]  /*4760*/  IABS R217, R96 ;  /* 0x0000006000d97213 */ /* 0x000fc60000000000 */
[----:B------:R-:W-:Y:S01]  /*4770*/  @!P1 IMAD.MOV R117, RZ, RZ, -R117 ;  /* 0x000000ffff759224 */ /* 0x000fe200078e0a75 */
[----:B------:R-:W-:Y:S01]  /*4780*/  ISETP.GT.U32.AND P1, PT, R88, R132, PT ;  /* 0x000000845800720c */ /* 0x000fe20003f24070 */
[----:B------:R-:W-:Y:S02]  /*4790*/  IMAD.MOV R84, RZ, RZ, -R84 ;  /* 0x000000ffff547224 */ /* 0x000fe400078e0a54 */
[----:B------:R-:W-:Y:S02]  /*47a0*/  IMAD.MOV R89, RZ, RZ, -R89 ;  /* 0x000000ffff597224 */ /* 0x000fe400078e0a59 */
[--C-:B------:R-:W-:Y:S01]  /*47b0*/  @!P2 IMAD.IADD R130, R130, 0x1, -R88.reuse ;  /* 0x000000018282a824 */ /* 0x100fe200078e0a58 */
[----:B------:R-:W-:Y:S01]  /*47c0*/  ISETP.GT.U32.AND P2, PT, R88, R209, PT ;  /* 0x000000d15800720c */ /* 0x000fe20003f44070 */
[----:B------:R-:W-:Y:S01]  /*47d0*/  @!P4 IMAD.IADD R85, R85, 0x1, -R88 ;  /* 0x000000015555c824 */ /* 0x000fe200078e0a58 */
[----:B------:R-:W-:Y:S01]  /*47e0*/  ISETP.GE.AND P4, PT, R100, RZ, PT ;  /* 0x000000ff6400720c */ /* 0x000fe20003f86270 */
[----:B------:R-:W-:-:S02]  /*47f0*/  IMAD R114, R88, R84, R95 ;  /* 0x0000005458727224 */ /* 0x000fc400078e025f */
[----:B------:R-:W-:Y:S02]  /*4800*/  IMAD R133, R88, R89, R133 ;  /* 0x0000005958857224 */ /* 0x000fe400078e0285 */
[----:B------:R-:W-:-:S04]  /*4810*/  IMAD.HI.U32 R84, R86, R217, RZ ;  /* 0x000000d956547227 */ /* 0x000fc800078e00ff */
[----:B------:R-:W-:Y:S01]  /*4820*/  @!P5 IMAD.MOV R116, RZ, RZ, -R116 ;  /* 0x000000ffff74d224 */ /* 0x000fe200078e0a74 */
[----:B------:R-:W-:Y:S01]  /*4830*/  ISETP.GT.U32.AND P5, PT, R88, R133, PT ;  /* 0x000000855800720c */ /* 0x000fe20003fa4070 */
[----:B------:R-:W-:Y:S02]  /*4840*/  IMAD.MOV R84, RZ, RZ, -R84 ;  /* 0x000000ffff547224 */ /* 0x000fe400078e0a54 */
[----:B------:R-:W-:Y:S02]  /*4850*/  IMAD.MOV.U32 R90, RZ, RZ, R85 ;  /* 0x000000ffff5a7224 */ /* 0x000fe400078e0055 */
[--C-:B------:R-:W-:Y:S02]  /*4860*/  @!P1 IMAD.IADD R132, R132, 0x1, -R88.reuse ;  /* 0x0000000184849824 */ /* 0x100fe400078e0a58 */
[C---:B------:R-:W-:Y:S02]  /*4870*/  IMAD R217, R88.reuse, R84, R217 ;  /* 0x0000005458d97224 */ /* 0x040fe400078e02d9 */
[----:B------:R-:W-:Y:S01]  /*4880*/  @!P2 IMAD.IADD R209, R209, 0x1, -R88 ;  /* 0x00000001d1d1a824 */ /* 0x000fe200078e0a58 */
[----:B------:R-:W-:Y:S01]  /*4890*/  ISETP.GT.U32.AND P2, PT, R88, R114, PT ;  /* 0x000000725800720c */ /* 0x000fe20003f44070 */
[----:B------:R-:W-:Y:S01]  /*48a0*/  @!P4 IMAD.MOV R90, RZ, RZ, -R90 ;  /* 0x000000ffff5ac224 */ /* 0x000fe200078e0a5a */
[----:B------:R-:W-:Y:S01]  /*48b0*/  ISETP.GE.AND P4, PT, R92, RZ, PT ;  /* 0x000000ff5c00720c */ /* 0x000fe20003f86270 */
[----:B------:R-:W-:Y:S01]  /*48c0*/  @!P6 IMAD.MOV R132, RZ, RZ, -R132 ;  /* 0x000000ffff84e224 */ /* 0x000fe200078e0a84 */
[----:B------:R-:W-:-:S02]  /*48d0*/  ISETP.GT.U32.AND P6, PT, R88, R217, PT ;  /* 0x000000d95800720c */ /* 0x000fc40003fc4070 */
[----:B------:R-:W-:Y:S01]  /*48e0*/  LOP3.LUT R92, R87, 0x22, RZ, 0xfc, !PT ;  /* 0x00000022575c7812 */ /* 0x000fe200078efcff */
[----:B------:R-:W-:-:S03]  /*48f0*/  @!P5 IMAD.IADD R133, R133, 0x1, -R88 ;  /* 0x000000018585d824 */ /* 0x000fc600078e0a58 */
[----:B------:R-:W-:Y:S01]  /*4900*/  IABS R85, R92 ;  /* 0x0000005c00557213 */ /* 0x000fe20000000000 */
[----:B------:R-:W-:Y:S01]  /*4910*/  @!P0 IMAD.MOV R130, RZ, RZ, -R130 ;  /* 0x000000ffff828224 */ /* 0x000fe200078e0a82 */
[----:B------:R-:W-:Y:S02]  /*4920*/  LOP3.LUT R95, R87, 0x24, RZ, 0xfc, !PT ;  /* 0x00000024575f7812 */ /* 0x000fe400078efcff */
[----:B------:R-:W-:Y:S01]  /*4930*/  ISETP.GT.U32.AND P5, PT, R88, R133, PT ;  /* 0x000000855800720c */ /* 0x000fe20003fa4070 */
[----:B------:R-:W-:Y:S01]  /*4940*/  IMAD.HI.U32 R84, R86, R85, RZ ;  /* 0x0000005556547227 */ /* 0x000fe200078e00ff */
[----:B------:R-:W-:Y:S02]  /*4950*/  ISETP.GT.U32.AND P0, PT, R88, R209, PT ;  /* 0x000000d15800720c */ /* 0x000fe40003f04070 */
[----:B------:R-:W-:Y:S01]  /*4960*/  IABS R89, R95 ;  /* 0x0000005f00597213 */ /* 0x000fe20000000000 */
[--C-:B------:R-:W-:Y:S02]  /*4970*/  @!P2 IMAD.IADD R114, R114, 0x1, -R88.reuse ;  /* 0x000000017272a824 */ /* 0x100fe400078e0a58 */
[----:B------:R-:W-:-:S02]  /*4980*/  @!P6 IMAD.IADD R217, R217, 0x1, -R88 ;  /* 0x00000001d9d9e824 */ /* 0x000fc400078e0a58 */
[----:B------:R-:W-:Y:S01]  /*4990*/  IMAD.MOV R84, RZ, RZ, -R84 ;  /* 0x000000ffff547224 */ /* 0x000fe200078e0a54 */
[C---:B------:R-:W-:Y:S02]  /*49a0*/  ISETP.GT.U32.AND P2, PT, R88.reuse, R114, PT ;  /* 0x000000725800720c */ /* 0x040fe40003f44070 */
[C---:B------:R-:W-:Y:S01]  /*49b0*/  ISETP.GT.U32.AND P6, PT, R88.reuse, R217, PT ;  /* 0x000000d95800720c */ /* 0x040fe20003fc4070 */
[----:B------:R-:W-:Y:S02]  /*49c0*/  IMAD R110, R88, R84, R85 ;  /* 0x00000054586e7224 */ /* 0x000fe400078e0255 */
[----:B------:R-:W-:-:S04]  /*49d0*/  IMAD.HI.U32 R84, R86, R89, RZ ;  /* 0x0000005956547227 */ /* 0x000fc800078e00ff */
[----:B------:R-:W-:Y:S01]  /*49e0*/  @!P5 IMAD.IADD R133, R133, 0x1, -R88 ;  /* 0x000000018585d824 */ /* 0x000fe200078e0a58 */
[C---:B------:R-:W-:Y:S01]  /*49f0*/  ISETP.GT.U32.AND P5, PT, R88.reuse, R110, PT ;  /* 0x0000006e5800720c */ /* 0x040fe20003fa4070 */
[----:B------:R-:W-:Y:S02]  /*4a00*/  IMAD.MOV R84, RZ, RZ, -R84 ;  /* 0x000000ffff547224 */ /* 0x000fe400078e0a54 */
[--C-:B------:R-:W-:Y:S02]  /*4a10*/  @!P0 IMAD.IADD R209, R209, 0x1, -R88.reuse ;  /* 0x00000001d1d18824 */ /* 0x100fe400078e0a58 */
[----:B------:R-:W-:Y:S02]  /*4a20*/  IMAD R134, R88, R84, R89 ;  /* 0x0000005458867224 */ /* 0x000fe400078e0259 */
[----:B------:R-:W-:Y:S01]  /*4a30*/  @!P4 IMAD.MOV R209, RZ, RZ, -R209 ;  /* 0x000000ffffd1c224 */ /* 0x000fe200078e0ad1 */
[----:B------:R-:W-:Y:S01]  /*4a40*/  ISETP.GE.AND P4, PT, R96, RZ, PT ;  /* 0x000000ff6000720c */ /* 0x000fe20003f86270 */
[--C-:B------:R-:W-:Y:S01]  /*4a50*/  @!P2 IMAD.IADD R114, R114, 0x1, -R88.reuse ;  /* 0x000000017272a824 */ /* 0x100fe200078e0a58 */
[----:B------:R-:W-:Y:S01]  /*4a60*/  LOP3.LUT R96, R87, 0x28, RZ, 0xfc, !PT ;  /* 0x0000002857607812 */ /* 0x000fe200078efcff */
[----:B------:R-:W-:Y:S01]  /*4a70*/  @!P6 IMAD.IADD R217, R217, 0x1, -R88 ;  /* 0x00000001d9d9e824 */ /* 0x000fe200078e0a58 */
[----:B------:R-:W-:-:S02]  /*4a80*/  ISETP.GE.AND P2, PT, R92, RZ, PT ;  /* 0x000000ff5c00720c */ /* 0x000fc40003f46270 */
[----:B------:R-:W-:Y:S02]  /*4a90*/  ISETP.GT.U32.AND P6, PT, R88, R134, PT ;  /* 0x000000865800720c */ /* 0x000fe40003fc4070 */
[----:B------:R-:W-:Y:S02]  /*4aa0*/  LOP3.LUT R92, R87, 0x2a, RZ, 0xfc, !PT ;  /* 0x0000002a575c7812 */ /* 0x000fe400078efcff */
[----:B------:R-:W-:Y:S01]  /*4ab0*/  IABS R215, R96 ;  /* 0x0000006000d77213 */ /* 0x000fe20000000000 */
[----:B------:R-:W-:Y:S01]  /*4ac0*/  @!P5 IMAD.IADD R110, R110, 0x1, -R88 ;  /* 0x000000016e6ed824 */ /* 0x000fe200078e0a58 */
[----:B------:R-:W-:Y:S02]  /*4ad0*/  IABS R109, R92 ;  /* 0x0000005c006d7213 */ /* 0x000fe40000000000 */
[----:B------:R-:W-:Y:S01]  /*4ae0*/  ISETP.GE.AND P0, PT, R99, RZ, PT ;  /* 0x000000ff6300720c */ /* 0x000fe20003f06270 */
[----:B------:R-:W-:Y:S01]  /*4af0*/  IMAD.HI.U32 R85, R86, R215, RZ ;  /* 0x000000d756557227 */ /* 0x000fe200078e00ff */
[----:B------:R-:W-:-:S02]  /*4b00*/  ISETP.GE.AND P1, PT, R97, RZ, PT ;  /* 0x000000ff6100720c */ /* 0x000fc40003f26270 */
[----:B------:R-:W-:Y:S01]  /*4b10*/  ISETP.GT.U32.AND P5, PT, R88, R110, PT ;  /* 0x0000006e5800720c */ /* 0x000fe20003fa4070 */
[----:B------:R-:W-:Y:S01]  /*4b20*/  IMAD.HI.U32 R84, R86, R109, RZ ;  /* 0x0000006d56547227 */ /* 0x000fe200078e00ff */
[----:B------:R-:W-:-:S03]  /*4b30*/  LOP3.LUT R97, R87, 0x2c, RZ, 0xfc, !PT ;  /* 0x0000002c57617812 */ /* 0x000fc600078efcff */
[----:B------:R-:W-:Y:S01]  /*4b40*/  IMAD.MOV R85, RZ, RZ, -R85 ;  /* 0x000000ffff557224 */ /* 0x000fe200078e0a55 */
[----:B------:R-:W-:Y:S01]  /*4b50*/  IABS R135, R97 ;  /* 0x0000006100877213 */ /* 0x000fe20000000000 */
[----:B------:R-:W-:Y:S02]  /*4b60*/  @!P6 IMAD.IADD R134, R134, 0x1, -R88 ;  /* 0x000000018686e824 */ /* 0x000fe400078e0a58 */
[----:B------:R-:W-:Y:S02]  /*4b70*/  IMAD.MOV R84, RZ, RZ, -R84 ;  /* 0x000000ffff547224 */ /* 0x000fe400078e0a54 */
[C---:B------:R-:W-:Y:S01]  /*4b80*/  IMAD R215, R88.reuse, R85, R215 ;  /* 0x0000005558d77224 */ /* 0x040fe200078e02d7 */
[C---:B------:R-:W-:Y:S01]  /*4b90*/  ISETP.GT.U32.AND P6, PT, R88.reuse, R134, PT ;  /* 0x000000865800720c */ /* 0x040fe20003fc4070 */
[C---:B------:R-:W-:Y:S02]  /*4ba0*/  IMAD R109, R88.reuse, R84, R109 ;  /* 0x00000054586d7224 */ /* 0x040fe400078e026d */
[----:B------:R-:W-:Y:S01]  /*4bb0*/  @!P4 IMAD.MOV R217, RZ, RZ, -R217 ;  /* 0x000000ffffd9c224 */ /* 0x000fe200078e0ad9 */
[----:B------:R-:W-:Y:S01]  /*4bc0*/  ISETP.GT.U32.AND P4, PT, R88, R215, PT ;  /* 0x000000d75800720c */ /* 0x000fe20003f84070 */
[----:B------:R-:W-:-:S04]  /*4bd0*/  IMAD.HI.U32 R84, R86, R135, RZ ;  /* 0x0000008756547227 */ /* 0x000fc800078e00ff */
[----:B------:R-:W-:Y:S01]  /*4be0*/  @!P0 IMAD.MOV R133, RZ, RZ, -R133 ;  /* 0x000000ffff858224 */ /* 0x000fe200078e0a85 */
[----:B------:R-:W-:Y:S01]  /*4bf0*/  ISETP.GE.AND P0, PT, R96, RZ, PT ;  /* 0x000000ff6000720c */ /* 0x000fe20003f06270 */
[----:B------:R-:W-:Y:S01]  /*4c00*/  @!P5 IMAD.IADD R110, R110, 0x1, -R88 ;  /* 0x000000016e6ed824 */ /* 0x000fe200078e0a58 */
[C---:B------:R-:W-:Y:S01]  /*4c10*/  LOP3.LUT R96, R87.reuse, 0x30, RZ, 0xfc, !PT ;  /* 0x0000003057607812 */ /* 0x040fe200078efcff */
[----:B------:R-:W-:Y:S01]  /*4c20*/  IMAD.MOV R84, RZ, RZ, -R84 ;  /* 0x000000ffff547224 */ /* 0x000fe200078e0a54 */
[----:B------:R-:W-:Y:S01]  /*4c30*/  ISETP.GE.AND P5, PT, R92, RZ, PT ;  /* 0x000000ff5c00720c */ /* 0x000fe20003fa6270 */
[----:B------:R-:W-:Y:S01]  /*4c40*/  @!P2 IMAD.MOV R110, RZ, RZ, -R110 ;  /* 0x000000ffff6ea224 */ /* 0x000fe200078e0a6e */
[----:B------:R-:W-:Y:S01]  /*4c50*/  IABS R89, R96 ;  /* 0x0000006000597213 */ /* 0x000fe20000000000 */
[C---:B------:R-:W-:Y:S01]  /*4c60*/  IMAD R135, R88.reuse, R84, R135 ;  /* 0x0000005458877224 */ /* 0x040fe200078e0287 */
[----:B------:R-:W-:Y:S02]  /*4c70*/  ISETP.GT.U32.AND P2, PT, R88, R109, PT ;  /* 0x0000006d5800720c */ /* 0x000fe40003f44070 */
[----:B------:R-:W-:Y:S01]  /*4c80*/  LOP3.LUT R92, R87, 0x32, RZ, 0xfc, !PT ;  /* 0x00000032575c7812 */ /* 0x000fe200078efcff */
[----:B------:R-:W-:Y:S01]  /*4c90*/  @!P1 IMAD.MOV R114, RZ, RZ, -R114 ;  /* 0x000000ffff729224 */ /* 0x000fe200078e0a72 */
[----:B------:R-:W-:Y:S01]  /*4ca0*/  ISETP.GE.AND P1, PT, R95, RZ, PT ;  /* 0x000000ff5f00720c */ /* 0x000fe20003f26270 */
[----:B------:R-:W-:Y:S01]  /*4cb0*/  @!P6 IMAD.IADD R134, R134, 0x1, -R88 ;  /* 0x000000018686e824 */ /* 0x000fe200078e0a58 */
[----:B------:R-:W-:Y:S01]  /*4cc0*/  ISETP.GT.U32.AND P6, PT, R88, R135, PT ;  /* 0x000000875800720c */ /* 0x000fe20003fc4070 */
[----:B------:R-:W-:Y:S01]  /*4cd0*/  IMAD.HI.U32 R85, R86, R89, RZ ;  /* 0x0000005956557227 */ /* 0x000fe200078e00ff */
[----:B------:R-:W-:-:S03]  /*4ce0*/  IABS R95, R92 ;  /* 0x0000005c005f7213 */ /* 0x000fc60000000000 */
[----:B------:R-:W-:Y:S02]  /*4cf0*/  @!P4 IMAD.IADD R215, R215, 0x1, -R88 ;  /* 0x00000001d7d7c824 */ /* 0x000fe400078e0a58 */
[----:B------:R-:W-:Y:S01]  /*4d00*/  IMAD.MOV R85, RZ, RZ, -R85 ;  /* 0x000000ffff557224 */ /* 0x000fe200078e0a55 */
[----:B------:R-:W-:Y:S01]  /*4d10*/  LOP3.LUT R102, R87, 0x34, RZ, 0xfc, !PT ;  /* 0x0000003457667812 */ /* 0x000fe200078efcff */
[----:B------:R-:W-:Y:S01]  /*4d20*/  IMAD.HI.U32 R84, R86, R95, RZ ;  /* 0x0000005f56547227 */ /* 0x000fe200078e00ff */
[----:B------:R-:W-:-:S03]  /*4d30*/  ISETP.GT.U32.AND P4, PT, R88, R215, PT ;  /* 0x000000d75800720c */ /* 0x000fc60003f84070 */
[C---:B------:R-:W-:Y:S01]  /*4d40*/  IMAD R212, R88.reuse, R85, R89 ;  /* 0x0000005558d47224 */ /* 0x040fe200078e0259 */
[----:B------:R-:W-:Y:S01]  /*4d50*/  IABS R85, R102 ;  /* 0x0000006600557213 */ /* 0x000fe20000000000 */
[----:B------:R-:W-:Y:S02]  /*4d60*/  @!P2 IMAD.IADD R109, R109, 0x1, -R88 ;  /* 0x000000016d6da824 */ /* 0x000fe400078e0a58 */
[----:B------:R-:W-:Y:S01]  /*4d70*/  IMAD.MOV R84, RZ, RZ, -R84 ;  /* 0x000000ffff547224 */ /* 0x000fe200078e0a54 */
[C---:B------:R-:W-:Y:S01]  /*4d80*/  ISETP.GT.U32.AND P2, PT, R88.reuse, R212, PT ;  /* 0x000000d45800720c */ /* 0x040fe20003f44070 */
[----:B------:R-:W-:Y:S01]  /*4d90*/  @!P6 IMAD.IADD R135, R135, 0x1, -R88 ;  /* 0x000000018787e824 */ /* 0x000fe200078e0a58 */
[C---:B------:R-:W-:Y:S01]  /*4da0*/  ISETP.GT.U32.AND P6, PT, R88.reuse, R109, PT ;  /* 0x0000006d5800720c */ /* 0x040fe20003fc4070 */
[----:B------:R-:W-:Y:S02]  /*4db0*/  IMAD R108, R88, R84, R95 ;  /* 0x00000054586c7224 */ /* 0x000fe400078e025f */
[----:B------:R-:W-:-:S04]  /*4dc0*/  IMAD.HI.U32 R84, R86, R85, RZ ;  /* 0x0000005556547227 */ /* 0x000fc800078e00ff */
[----:B------:R-:W-:Y:S02]  /*4dd0*/  @!P4 IMAD.IADD R215, R215, 0x1, -R88 ;  /* 0x00000001d7d7c824 */ /* 0x000fe400078e0a58 */
[----:B------:R-:W-:Y:S02]  /*4de0*/  IMAD.MOV R84, RZ, RZ, -R84 ;  /* 0x000000ffff547224 */ /* 0x000fe400078e0a54 */
[----:B------:R-:W-:Y:S01]  /*4df0*/  @!P0 IMAD.MOV R215, RZ, RZ, -R215 ;  /* 0x000000ffffd78224 */ /* 0x000fe200078e0ad7 */
[C---:B------:R-:W-:Y:S01]  /*4e00*/  ISETP.GT.U32.AND P0, PT, R88.reuse, R108, PT ;  /* 0x0000006c5800720c */ /* 0x040fe20003f04070 */
[----:B------:R-:W-:Y:S02]  /*4e10*/  IMAD R136, R88, R84, R85 ;  /* 0x0000005458887224 */ /* 0x000fe400078e0255 */
[--C-:B------:R-:W-:Y:S02]  /*4e20*/  @!P2 IMAD.IADD R212, R212, 0x1, -R88.reuse ;  /* 0x00000001d4d4a824 */ /* 0x100fe400078e0a58 */
[----:B------:R-:W-:Y:S01]  /*4e30*/  @!P6 IMAD.IADD R109, R109, 0x1, -R88 ;  /* 0x000000016d6de824 */ /* 0x000fe200078e0a58 */
[----:B------:R-:W-:-:S02]  /*4e40*/  ISETP.GT.U32.AND P6, PT, R88, R136, PT ;  /* 0x000000885800720c */ /* 0x000fc40003fc4070 */
[----:B------:R-:W-:Y:S02]  /*4e50*/  ISETP.GT.U32.AND P2, PT, R88, R212, PT ;  /* 0x000000d45800720c */ /* 0x000fe40003f44070 */
[C---:B------:R-:W-:Y:S02]  /*4e60*/  LOP3.LUT R89, R87.reuse, 0x38, RZ, 0xfc, !PT ;  /* 0x0000003857597812 */ /* 0x040fe400078efcff */
[----:B------:R-:W-:Y:S01]  /*4e70*/  LOP3.LUT R99, R87, 0x3a, RZ, 0xfc, !PT ;  /* 0x0000003a57637812 */ /* 0x000fe200078efcff */
[--C-:B------:R-:W-:Y:S01]  /*4e80*/  @!P0 IMAD.IADD R108, R108, 0x1, -R88.reuse ;  /* 0x000000016c6c8824 */ /* 0x100fe200078e0a58 */
[----:B------:R-:W-:Y:S02]  /*4e90*/  IABS R211, R89 ;  /* 0x0000005900d37213 */ /* 0x000fe40000000000 */
[----:B------:R-:W-:Y:S02]  /*4ea0*/  IABS R107, R99 ;  /* 0x00000063006b7213 */ /* 0x000fe40000000000 */
[----:B------:R-:W-:Y:S01]  /*4eb0*/  ISETP.GT.U32.AND P0, PT, R88, R108, PT ;  /* 0x0000006c5800720c */ /* 0x000fe20003f04070 */
[----:B------:R-:W-:-:S02]  /*4ec0*/  @!P6 IMAD.IADD R136, R136, 0x1, -R88 ;  /* 0x000000018888e824 */ /* 0x000fc400078e0a58 */
[----:B------:R-:W-:Y:S01]  /*4ed0*/  IMAD.HI.U32 R84, R86, R211, RZ ;  /* 0x000000d356547227 */ /* 0x000fe200078e00ff */
[----:B------:R-:W-:-:S03]  /*4ee0*/  ISETP.GE.AND P4, PT, R97, RZ, PT ;  /* 0x000000ff6100720c */ /* 0x000fc60003f86270 */
[----:B------:R-:W-:Y:S01]  /*4ef0*/  @!P2 IMAD.IADD R212, R212, 0x1, -R88 ;  /* 0x00000001d4d4a824 */ /* 0x000fe200078e0a58 */
[----:B------:R-:W-:Y:S01]  /*4f00*/  ISETP.GE.AND P2, PT, R92, RZ, PT ;  /* 0x000000ff5c00720c */ /* 0x000fe20003f46270 */
[----:B------:R-:W-:Y:S01]  /*4f10*/  IMAD.MOV R92, RZ, RZ, -R84 ;  /* 0x000000ffff5c7224 */ /* 0x000fe200078e0a54 */
[----:B------:R-:W-:Y:S01]  /*4f20*/  ISETP.GT.U32.AND P6, PT, R88, R136, PT ;  /* 0x000000885800720c */ /* 0x000fe20003fc4070 */
[----:B------:R-:W-:Y:S01]  /*4f30*/  IMAD.HI.U32 R84, R86, R107, RZ ;  /* 0x0000006b56547227 */ /* 0x000fe200078e00ff */
[C---:B------:R-:W-:Y:S02]  /*4f40*/  LOP3.LUT R97, R87.reuse, 0x3c, RZ, 0xfc, !PT ;  /* 0x0000003c57617812 */ /* 0x040fe400078efcff */
[----:B------:R-:W-:Y:S01]  /*4f50*/  LOP3.LUT R100, R87, 0x40, RZ, 0xfc, !PT ;  /* 0x0000004057647812 */ /* 0x000fe200078efcff */
[----:B------:R-:W-:Y:S01]  /*4f60*/  IMAD R211, R88, R92, R211 ;  /* 0x0000005c58d37224 */ /* 0x000fe200078e02d3 */
[----:B------:R-:W-:Y:S01]  /*4f70*/  IABS R95, R97 ;  /* 0x00000061005f7213 */ /* 0x000fe20000000000 */
[----:B------:R-:W-:Y:S01]  /*4f80*/  IMAD.MOV R84, RZ, RZ, -R84 ;  /* 0x000000ffff547224 */ /* 0x000fe200078e0a54 */
[----:B------:R-:W-:Y:S01]  /*4f90*/  IABS R103, R100 ;  /* 0x0000006400677213 */ /* 0x000fe20000000000 */
[----:B------:R-:W-:Y:S01]  /*4fa0*/  @!P0 IMAD.IADD R108, R108, 0x1, -R88 ;  /* 0x000000016c6c8824 */ /* 0x000fe200078e0a58 */
[C---:B------:R-:W-:Y:S01]  /*4fb0*/  ISETP.GT.U32.AND P0, PT, R88.reuse, R211, PT ;  /* 0x000000d35800720c */ /* 0x040fe20003f04070 */
[----:B------:R-:W-:-:S02]  /*4fc0*/  IMAD R107, R88, R84, R107 ;  /* 0x00000054586b7224 */ /* 0x000fc400078e026b */
[----:B------:R-:W-:-:S04]  /*4fd0*/  IMAD.HI.U32 R85, R86, R95, RZ ;  /* 0x0000005f56557227 */ /* 0x000fc800078e00ff */
[----:B------:R-:W-:Y:S01]  /*4fe0*/  @!P6 IMAD.IADD R136, R136, 0x1, -R88 ;  /* 0x000000018888e824 */ /* 0x000fe200078e0a58 */
[----:B------:R-:W-:Y:S01]  /*4ff0*/  ISETP.GT.U32.AND P6, PT, R88, R107, PT ;  /* 0x0000006b5800720c */ /* 0x000fe20003fc4070 */
[----:B------:R-:W-:Y:S02]  /*5000*/  IMAD.MOV R85, RZ, RZ, -R85 ;  /* 0x000000ffff557224 */ /* 0x000fe400078e0a55 */
[----:B------:R-:W-:Y:S01]  /*5010*/  IMAD.HI.U32 R84, R86, R103, RZ ;  /* 0x0000006756547227 */ /* 0x000fe200078e00ff */
[----:B------:R-:W-:-:S03]  /*5020*/  LOP3.LUT R101, R87, 0x42, RZ, 0xfc, !PT ;  /* 0x0000004257657812 */ /* 0x000fc600078efcff */
[C---:B------:R-:W-:Y:S02]  /*5030*/  IMAD R138, R88.reuse, R85, R95 ;  /* 0x00000055588a7224 */ /* 0x040fe400078e025f */
[----:B------:R-:W-:Y:S02]  /*5040*/  IMAD.MOV R84, RZ, RZ, -R84 ;  /* 0x000000ffff547224 */ /* 0x000fe400078e0a54 */
[----:B------:R-:W-:Y:S01]  /*5050*/  @!P0 IMAD.IADD R211, R211, 0x1, -R88 ;  /* 0x00000001d3d38824 */ /* 0x000fe200078e0a58 */
[C---:B------:R-:W-:Y:S01]  /*5060*/  ISETP.GT.U32.AND P0, PT, R88.reuse, R138, PT ;  /* 0x0000008a5800720c */ /* 0x040fe20003f04070 */
[C---:B------:R-:W-:Y:S01]  /*5070*/  IMAD R208, R88.reuse, R84, R103 ;  /* 0x0000005458d07224 */ /* 0x040fe200078e0267 */
[----:B------:R-:W-:Y:S01]  /*5080*/  IABS R105, R101 ;  /* 0x0000006500697213 */ /* 0x000fe20000000000 */
[----:B------:R-:W-:Y:S01]  /*5090*/  @!P1 IMAD.MOV R134, RZ, RZ, -R134 ;  /* 0x000000ffff869224 */ /* 0x000fe200078e0a86 */
[C---:B------:R-:W-:Y:S01]  /*50a0*/  ISETP.GT.U32.AND P1, PT, R88.reuse, R135, PT ;  /* 0x000000875800720c */ /* 0x040fe20003f24070 */
[----:B------:R-:W-:Y:S01]  /*50b0*/  @!P6 IMAD.IADD R107, R107, 0x1, -R88 ;  /* 0x000000016b6be824 */ /* 0x000fe200078e0a58 */
[----:B------:R-:W-:Y:S01]  /*50c0*/  ISETP.GT.U32.AND P6, PT, R88, R208, PT ;  /* 0x000000d05800720c */ /* 0x000fe20003fc4070 */
[----:B------:R-:W-:Y:S01]  /*50d0*/  IMAD.HI.U32 R84, R86, R105, RZ ;  /* 0x0000006956547227 */ /* 0x000fe200078e00ff */
[----:B------:R-:W-:-:S03]  /*50e0*/  LOP3.LUT R95, R87, 0x48, RZ, 0xfc, !PT ;  /* 0x00000048575f7812 */ /* 0x000fc600078efcff */
[----:B------:R-:W-:Y:S01]  /*50f0*/  IMAD.MOV R103, RZ, RZ, -R84 ;  /* 0x000000ffff677224 */ /* 0x000fe200078e0a54 */
[----:B------:R-:W-:Y:S01]  /*5100*/  LOP3.LUT R92, R87, 0x44, RZ, 0xfc, !PT ;  /* 0x00000044575c7812 */ /* 0x000fe200078efcff */
[--C-:B------:R-:W-:Y:S01]  /*5110*/  @!P0 IMAD.IADD R138, R138, 0x1, -R88.reuse ;  /* 0x000000018a8a8824 */ /* 0x100fe200078e0a58 */
[----:B------:R-:W-:Y:S01]  /*5120*/  IABS R207, R95 ;  /* 0x0000005f00cf7213 */ /* 0x000fe20000000000 */
[----:B------:R-:W-:Y:S02]  /*5130*/  IMAD R105, R88, R103, R105 ;  /* 0x0000006758697224 */ /* 0x000fe400078e0269 */
[--C-:B------:R-:W-:Y:S01]  /*5140*/  @!P1 IMAD.IADD R135, R135, 0x1, -R88.reuse ;  /* 0x0000000187879824 */ /* 0x100fe200078e0a58 */
[----:B------:R-:W-:Y:S01]  /*5150*/  ISETP.GE.AND P1, PT, R96, RZ, PT ;  /* 0x000000ff6000720c */ /* 0x000fe20003f26270 */
[----:B------:R-:W-:Y:S01]  /*5160*/  @!P6 IMAD.IADD R208, R208, 0x1, -R88 ;  /* 0x00000001d0d0e824 */ /* 0x000fe200078e0a58 */
[----:B------:R-:W-:Y:S01]  /*5170*/  IABS R119, R92 ;  /* 0x0000005c00777213 */ /* 0x000fe20000000000 */
[----:B------:R-:W-:Y:S01]  /*5180*/  IMAD.HI.U32 R84, R86, R207, RZ ;  /* 0x000000cf56547227 */ /* 0x000fe200078e00ff */
[----:B------:R-:W-:-:S03]  /*5190*/  ISETP.GT.U32.AND P6, PT, R88, R138, PT ;  /* 0x0000008a5800720c */ /* 0x000fc60003fc4070 */
[----:B------:R-:W-:Y:S01]  /*51a0*/  @!P2 IMAD.MOV R108, RZ, RZ, -R108 ;  /* 0x000000ffff6ca224 */ /* 0x000fe200078e0a6c */
[----:B------:R-:W-:Y:S01]  /*51b0*/  ISETP.GT.U32.AND P2, PT, R88, R105, PT ;  /* 0x000000695800720c */ /* 0x000fe20003f44070 */
[----:B------:R-:W-:Y:S01]  /*51c0*/  IMAD.HI.U32 R85, R86, R119, RZ ;  /* 0x0000007756557227 */ /* 0x000fe200078e00ff */
[----:B------:R-:W-:Y:S02]  /*51d0*/  LOP3.LUT R96, R87, 0x4a, RZ, 0xfc, !PT ;  /* 0x0000004a57607812 */ /* 0x000fe400078efcff */
[----:B------:R-:W-:Y:S01]  /*51e0*/  ISETP.GE.AND P0, PT, R102, RZ, PT ;  /* 0x000000ff6600720c */ /* 0x000fe20003f06270 */
[----:B------:R-:W-:Y:S01]  /*51f0*/  IMAD.MOV R84, RZ, RZ, -R84 ;  /* 0x000000ffff547224 */ /* 0x000fe200078e0a54 */
[----:B------:R-:W-:Y:S01]  /*5200*/  IABS R102, R96 ;  /* 0x0000006000667213 */ /* 0x000fe20000000000 */
[----:B------:R-:W-:Y:S02]  /*5210*/  IMAD.MOV R85, RZ, RZ, -R85 ;  /* 0x000000ffff557224 */ /* 0x000fe400078e0a55 */
[----:B------:R-:W-:Y:S01]  /*5220*/  @!P5 IMAD.MOV R109, RZ, RZ, -R109 ;  /* 0x000000ffff6dd224 */ /* 0x000fe200078e0a6d */
[C---:B------:R-:W-:Y:S01]  /*5230*/  ISETP.GT.U32.AND P5, PT, R88.reuse, R211, PT ;  /* 0x000000d35800720c */ /* 0x040fe20003fa4070 */
[----:B------:R-:W-:Y:S01]  /*5240*/  @!P4 IMAD.MOV R135, RZ, RZ, -R135 ;  /* 0x000000ffff87c224 */ /* 0x000fe200078e0a87 */
[C---:B------:R-:W-:Y:S01]  /*5250*/  ISETP.GT.U32.AND P4, PT, R88.reuse, R107, PT ;  /* 0x0000006b5800720c */ /* 0x040fe20003f84070 */
[----:B------:R-:W-:-:S02]  /*5260*/  IMAD R207, R88, R84, R207 ;  /* 0x0000005458cf7224 */ /* 0x000fc400078e02cf */
[----:B------:R-:W-:Y:S01]  /*5270*/  @!P1 IMAD.MOV R212, RZ, RZ, -R212 ;  /* 0x000000ffffd49224 */ /* 0x000fe200078e0ad4 */
[C---:B------:R-:W-:Y:S01]  /*5280*/  ISETP.GT.U32.AND P1, PT, R88.reuse, R208, PT ;  /* 0x000000d05800720c */ /* 0x040fe20003f24070 */
[----:B------:R-:W-:Y:S02]  /*5290*/  IMAD R140, R88, R85, R119 ;  /* 0x00000055588c7224 */ /* 0x000fe400078e0277 */
[----:B------:R-:W-:Y:S02]  /*52a0*/  IMAD.MOV.U32 R85, RZ, RZ, R102 ;  /* 0x000000ffff557224 */ /* 0x000fe400078e0066 */
[--C-:B------:R-:W-:Y:S01]  /*52b0*/  @!P6 IMAD.IADD R138, R138, 0x1, -R88.reuse ;  /* 0x000000018a8ae824 */ /* 0x100fe200078e0a58 */
[----:B------:R-:W-:Y:S01]  /*52c0*/  ISETP.GT.U32.AND P6, PT, R88, R207, PT ;  /* 0x000000cf5800720c */ /* 0x000fe20003fc4070 */
[----:B------:R-:W-:Y:S01]  /*52d0*/  @!P2 IMAD.IADD R105, R105, 0x1, -R88 ;  /* 0x000000016969a824 */ /* 0x000fe200078e0a58 */
[----:B------:R-:W-:Y:S01]  /*52e0*/  ISETP.GE.AND P2, PT, R100, RZ, PT ;  /* 0x000000ff6400720c */ /* 0x000fe20003f46270 */
[----:B------:R-:W-:-:S04]  /*52f0*/  IMAD.HI.U32 R84, R86, R85, RZ ;  /* 0x0000005556547227 */ /* 0x000fc800078e00ff */
[----:B------:R-:W-:Y:S01]  /*5300*/  @!P0 IMAD.MOV R136, RZ, RZ, -R136 ;  /* 0x000000ffff888224 */ /* 0x000fe200078e0a88 */
[----:B------:R-:W-:Y:S01]  /*5310*/  ISETP.GT.U32.AND P0, PT, R88, R140, PT ;  /* 0x0000008c5800720c */ /* 0x000fe20003f04070 */
[----:B------:R-:W-:Y:S02]  /*5320*/  IMAD.MOV R84, RZ, RZ, -R84 ;  /* 0x000000ffff547224 */ /* 0x000fe400078e0a54 */
[--C-:B------:R-:W-:Y:S01]  /*5330*/  @!P5 IMAD.IADD R211, R211, 0x1, -R88.reuse ;  /* 0x00000001d3d3d824 */ /* 0x100fe200078e0a58 */
[----:B------:R-:W-:Y:S01]  /*5340*/  ISETP.GE.AND P5, PT, R89, RZ, PT ;  /* 0x000000ff5900720c */ /* 0x000fe20003fa6270 */
[--C-:B------:R-:W-:Y:S01]  /*5350*/  @!P4 IMAD.IADD R107, R107, 0x1, -R88.reuse ;  /* 0x000000016b6bc824 */ /* 0x100fe200078e0a58 */
[----:B------:R-:W-:Y:S01]  /*5360*/  ISETP.GE.AND P4, PT, R99, RZ, PT ;  /* 0x000000ff6300720c */ /* 0x000fe20003f86270 */
[----:B------:R-:W-:Y:S02]  /*5370*/  @!P1 IMAD.IADD R208, R208, 0x1, -R88 ;  /* 0x00000001d0d09824 */ /* 0x000fe400078e0a58 */
[----:B------:R-:W-:-:S02]  /*5380*/  IMAD R104, R88, R84, R85 ;  /* 0x0000005458687224 */ /* 0x000fc400078e0255 */
[----:B------:R-:W-:Y:S01]  /*5390*/  @!P6 IMAD.IADD R207, R207, 0x1, -R88 ;  /* 0x00000001cfcfe824 */ /* 0x000fe200078e0a58 */
[C---:B------:R-:W-:Y:S01]  /*53a0*/  ISETP.GT.U32.AND P6, PT, R88.reuse, R105, PT ;  /* 0x000000695800720c */ /* 0x040fe20003fc4070 */
[----:B------:R-:W-:Y:S01]  /*53b0*/  @!P2 IMAD.MOV R208, RZ, RZ, -R208 ;  /* 0x000000ffffd0a224 */ /* 0x000fe200078e0ad0 */
[----:B------:R-:W-:Y:S01]  /*53c0*/  ISETP.GT.U32.AND P2, PT, R88, R104, PT ;  /* 0x000000685800720c */ /* 0x000fe20003f44070 */
[----:B------:R-:W-:Y:S01]  /*53d0*/  @!P0 IMAD.IADD R140, R140, 0x1, -R88 ;  /* 0x000000018c8c8824 */ /* 0x000fe200078e0a58 */
[----:B------:R-:W-:Y:S02]  /*53e0*/  ISETP.GE.AND P1, PT, R97, RZ, PT ;  /* 0x000000ff6100720c */ /* 0x000fe40003f26270 */
[----:B------:R-:W-:Y:S02]  /*53f0*/  ISETP.GE.AND P0, PT, R101, RZ, PT ;  /* 0x000000ff6500720c */ /* 0x000fe40003f06270 */
[----:B------:R-:W-:Y:S01]  /*5400*/  LOP3.LUT R97, R87, 0x4c, RZ, 0xfc, !PT ;  /* 0x0000004c57617812 */ /* 0x000fe200078efcff */
[----:B------:R-:W-:Y:S01]  /*5410*/  @!P5 IMAD.MOV R211, RZ, RZ, -R211 ;  /* 0x000000ffffd3d224 */ /* 0x000fe200078e0ad3 */
[C---:B------:R-:W-:Y:S01]  /*5420*/  ISETP.GT.U32.AND P5, PT, R88.reuse, R207, PT ;  /* 0x000000cf5800720c */ /* 0x040fe20003fa4070 */
[----:B------:R-:W-:Y:S01]  /*5430*/  @!P4 IMAD.MOV R107, RZ, RZ, -R107 ;  /* 0x000000ffff6bc224 */ /* 0x000fe200078e0a6b */
[----:B------:R-:W-:-:S02]  /*5440*/  ISETP.GT.U32.AND P4, PT, R88, R140, PT ;  /* 0x0000008c5800720c */ /* 0x000fc40003f84070 */
[----:B------:R-:W-:Y:S01]  /*5450*/  IABS R141, R97 ;  /* 0x00000061008d7213 */ /* 0x000fe20000000000 */
[--C-:B------:R-:W-:Y:S01]  /*5460*/  @!P6 IMAD.IADD R105, R105, 0x1, -R88.reuse ;  /* 0x000000016969e824 */ /* 0x100fe200078e0a58 */
[----:B------:R-:W-:Y:S01]  /*5470*/  ISETP.GE.AND P6, PT, R95, RZ, PT ;  /* 0x000000ff5f00720c */ /* 0x000fe20003fc6270 */
[----:B------:R-:W-:Y:S01]  /*5480*/  @!P2 IMAD.IADD R104, R104, 0x1, -R88 ;  /* 0x000000016868a824 */ /* 0x000fe200078e0a58 */
[----:B------:R-:W-:Y:S01]  /*5490*/  LOP3.LUT R99, R87, 0x50, RZ, 0xfc, !PT ;  /* 0x0000005057637812 */ /* 0x000fe200078efcff */
[----:B------:R-:W-:-:S03]  /*54a0*/  IMAD.HI.U32 R84, R86, R141, RZ ;  /* 0x0000008d56547227 */ /* 0x000fc600078e00ff */
[----:B------:R-:W-:Y:S01]  /*54b0*/  IABS R89, R99 ;  /* 0x0000006300597213 */ /* 0x000fe20000000000 */
[----:B------:R-:W-:Y:S02]  /*54c0*/  IMAD.MOV R84, RZ, RZ, -R84 ;  /* 0x000000ffff547224 */ /* 0x000fe400078e0a54 */
[----:B------:R-:W-:Y:S01]  /*54d0*/  @!P0 IMAD.MOV R105, RZ, RZ, -R105 ;  /* 0x000000ffff698224 */ /* 0x000fe200078e0a69 */
[----:B------:R-:W-:Y:S01]  /*54e0*/  ISETP.GT.U32.AND P0, PT, R88, R104, PT ;  /* 0x000000685800720c */ /* 0x000fe20003f04070 */
[--C-:B------:R-:W-:Y:S01]  /*54f0*/  @!P4 IMAD.IADD R140, R140, 0x1, -R88.reuse ;  /* 0x000000018c8cc824 */ /* 0x100fe200078e0a58 */
[----:B------:R-:W-:Y:S01]  /*5500*/  ISETP.GE.AND P4, PT, R96, RZ, PT ;  /* 0x000000ff6000720c */ /* 0x000fe20003f86270 */
[----:B------:R-:W-:Y:S02]  /*5510*/  @!P5 IMAD.IADD R207, R207, 0x1, -R88 ;  /* 0x00000001cfcfd824 */ /* 0x000fe400078e0a58 */
[----:B------:R-:W-:Y:S02]  /*5520*/  IMAD R141, R88, R84, R141 ;  /* 0x00000054588d7224 */ /* 0x000fe400078e028d */
[----:B------:R-:W-:-:S04]  /*5530*/  IMAD.HI.U32 R85, R86, R89, RZ ;  /* 0x0000005956557227 */ /* 0x000fc800078e00ff */
[----:B------:R-:W-:Y:S01]  /*5540*/  @!P6 IMAD.MOV R207, RZ, RZ, -R207 ;  /* 0x000000ffffcfe224 */ /* 0x000fe200078e0acf */
[----:B------:R-:W-:Y:S01]  /*5550*/  ISETP.GT.U32.AND P6, PT, R88, R141, PT ;  /* 0x0000008d5800720c */ /* 0x000fe20003fc4070 */
[----:B------:R-:W-:Y:S02]  /*5560*/  IMAD.MOV R85, RZ, RZ, -R85 ;  /* 0x000000ffff557224 */ /* 0x000fe400078e0a55 */
[----:B------:R-:W-:Y:S01]  /*5570*/  @!P1 IMAD.MOV R138, RZ, RZ, -R138 ;  /* 0x000000ffff8a9224 */ /* 0x000fe200078e0a8a */
[----:B------:R-:W-:Y:S01]  /*5580*/  ISETP.GE.AND P1, PT, R92, RZ, PT ;  /* 0x000000ff5c00720c */ /* 0x000fe20003f26270 */
[----:B------:R-:W-:Y:S02]  /*5590*/  IMAD R204, R88, R85, R89 ;  /* 0x0000005558cc7224 */ /* 0x000fe400078e0259 */
[----:B------:R-:W-:Y:S01]  /*55a0*/  @!P0 IMAD.IADD R104, R104, 0x1, -R88 ;  /* 0x0000000168688824 */ /* 0x000fe200078e0a58 */
[----:B------:R-:W-:-:S03]  /*55b0*/  LOP3.LUT R84, R87, 0x52, RZ, 0xfc, !PT ;  /* 0x0000005257547812 */ /* 0x000fc600078efcff */
[----:B------:R-:W-:Y:S01]  /*55c0*/  @!P4 IMAD.MOV R104, RZ, RZ, -R104 ;  /* 0x000000ffff68c224 */ /* 0x000fe200078e0a68 */
[----:B------:R-:W-:Y:S01]  /*55d0*/  ISETP.GT.U32.AND P4, PT, R88, R204, PT ;  /* 0x000000cc5800720c */ /* 0x000fe20003f84070 */
[----:B------:R-:W-:Y:S01]  /*55e0*/  @!P6 IMAD.IADD R141, R141, 0x1, -R88 ;  /* 0x000000018d8de824 */ /* 0x000fe200078e0a58 */
[----:B------:R-:W-:Y:S02]  /*55f0*/  IABS R103, R84 ;  /* 0x0000005400677213 */ /* 0x000fe40000000000 */
[----:B------:R-:W-:Y:S01]  /*5600*/  LOP3.LUT R219, R87, 0x54, RZ, 0xfc, !PT ;  /* 0x0000005457db7812 */ /* 0x000fe200078efcff */
[----:B------:R-:W-:Y:S01]  /*5610*/  @!P1 IMAD.MOV R140, RZ, RZ, -R140 ;  /* 0x000000ffff8c9224 */ /* 0x000fe200078e0a8c */
[----:B------:R-:W-:Y:S02]  /*5620*/  ISETP.GE.AND P5, PT, R97, RZ, PT ;  /* 0x000000ff6100720c */ /* 0x000fe40003fa6270 */
[----:B------:R-:W-:Y:S01]  /*5630*/  ISETP.GE.AND P1, PT, R84, RZ, PT ;  /* 0x000000ff5400720c */ /* 0x000fe20003f26270 */
[----:B------:R-:W-:Y:S01]  /*5640*/  IMAD.HI.U32 R84, R86, R103, RZ ;  /* 0x0000006756547227 */ /* 0x000fe200078e00ff */
[----:B------:R-:W-:-:S02]  /*5650*/  IABS R97, R219 ;  /* 0x000000db00617213 */ /* 0x000fc40000000000 */
[----:B------:R-:W-:Y:S02]  /*5660*/  ISETP.GT.U32.AND P6, PT, R88, R141, PT ;  /* 0x0000008d5800720c */ /* 0x000fe40003fc4070 */
[----:B------:R-:W-:Y:S01]  /*5670*/  LOP3.LUT R85, R87, 0x58, RZ, 0xfc, !PT ;  /* 0x0000005857557812 */ /* 0x000fe200078efcff */
[----:B------:R-:W-:Y:S02]  /*5680*/  IMAD.MOV R92, RZ, RZ, -R84 ;  /* 0x000000ffff5c7224 */ /* 0x000fe400078e0a54 */
[----:B------:R-:W-:Y:S01]  /*5690*/  IMAD.HI.U32 R84, R86, R97, RZ ;  /* 0x0000006156547227 */ /* 0x000fe200078e00ff */
[----:B------:R-:W-:-:S03]  /*56a0*/  IABS R203, R85 ;  /* 0x0000005500cb7213 */ /* 0x000fc60000000000 */
[----:B------:R-:W-:Y:S02]  /*56b0*/  @!P4 IMAD.IADD R204, R204, 0x1, -R88 ;  /* 0x00000001ccccc824 */ /* 0x000fe400078e0a58 */
[C---:B------:R-:W-:Y:S02]  /*56c0*/  IMAD R103, R88.reuse, R92, R103 ;  /* 0x0000005c58677224 */ /* 0x040fe400078e0267 */
[----:B------:R-:W-:Y:S01]  /*56d0*/  IMAD.MOV R92, RZ, RZ, -R84 ;  /* 0x000000ffff5c7224 */ /* 0x000fe200078e0a54 */
[----:B------:R-:W-:Y:S01]  /*56e0*/  ISETP.GT.U32.AND P4, PT, R88, R204, PT ;  /* 0x000000cc5800720c */ /* 0x000fe20003f84070 */
[----:B------:R-:W-:Y:S01]  /*56f0*/  IMAD.HI.U32 R84, R86, R203, RZ ;  /* 0x000000cb56547227 */ /* 0x000fe200078e00ff */
[----:B------:R-:W-:-:S03]  /*5700*/  LOP3.LUT R95, R87, 0x5a, RZ, 0xfc, !PT ;  /* 0x0000005a575f7812 */ /* 0x000fc600078efcff */
[C---:B------:R-:W-:Y:S02]  /*5710*/  IMAD R92, R88.reuse, R92, R97 ;  /* 0x0000005c585c7224 */ /* 0x040fe400078e0261 */
[----:B------:R-:W-:Y:S01]  /*5720*/  @!P6 IMAD.IADD R141, R141, 0x1, -R88 ;  /* 0x000000018d8de824 */ /* 0x000fe200078e0a58 */
[C---:B------:R-:W-:Y:S01]  /*5730*/  ISETP.GT.U32.AND P6, PT, R88.reuse, R103, PT ;  /* 0x000000675800720c */ /* 0x040fe20003fc4070 */
[----:B------:R-:W-:Y:S02]  /*5740*/  IMAD.MOV R84, RZ, RZ, -R84 ;  /* 0x000000ffff547224 */ /* 0x000fe400078e0a54 */
[----:B------:R-:W-:Y:S01]  /*5750*/  @!P5 IMAD.MOV R141, RZ, RZ, -R141 ;  /* 0x000000ffff8dd224 */ /* 0x000fe200078e0a8d */
[C---:B------:R-:W-:Y:S01]  /*5760*/  ISETP.GT.U32.AND P5, PT, R88.reuse, R92, PT ;  /* 0x0000005c5800720c */ /* 0x040fe20003fa4070 */
[----:B------:R-:W-:Y:S01]  /*5770*/  IMAD R203, R88, R84, R203 ;  /* 0x0000005458cb7224 */ /* 0x000fe200078e02cb */
[----:B------:R-:W-:Y:S02]  /*5780*/  ISETP.GE.AND P0, PT, R85, RZ, PT ;  /* 0x000000ff5500720c */ /* 0x000fe40003f06270 */
[----:B------:R-:W-:Y:S01]  /*5790*/  IABS R85, R95 ;  /* 0x0000005f00557213 */ /* 0x000fe20000000000 */
[----:B------:R-:W-:Y:S01]  /*57a0*/  @!P4 IMAD.IADD R204, R204, 0x1, -R88 ;  /* 0x00000001ccccc824 */ /* 0x000fe200078e0a58 */
[----:B------:R-:W-:-:S02]  /*57b0*/  LOP3.LUT R89, R87, 0x60, RZ, 0xfc, !PT ;  /* 0x0000006057597812 */ /* 0x000fc400078efcff */
[----:B------:R-:W-:Y:S01]  /*57c0*/  ISETP.GT.U32.AND P4, PT, R88, R203, PT ;  /* 0x000000cb5800720c */ /* 0x000fe20003f84070 */
[----:B------:R-:W-:Y:S01]  /*57d0*/  IMAD.HI.U32 R96, R86, R85, RZ ;  /* 0x0000005556607227 */ /* 0x000fe200078e00ff */
[----:B------:R-:W-:Y:S02]  /*57e0*/  ISETP.GE.AND P2, PT, R99, RZ, PT ;  /* 0x000000ff6300720c */ /* 0x000fe40003f46270 */
[----:B------:R-:W-:Y:S01]  /*57f0*/  IABS R167, R89 ;  /* 0x0000005900a77213 */ /* 0x000fe20000000000 */
[----:B------:R-:W-:Y:S02]  /*5800*/  @!P6 IMAD.IADD R103, R103, 0x1, -R88 ;  /* 0x000000016767e824 */ /* 0x000fe400078e0a58 */
[----:B------:R-:W-:Y:S02]  /*5810*/  IMAD.MOV R96, RZ, RZ, -R96 ;  /* 0x000000ffff607224 */ /* 0x000fe400078e0a60 */
[----:B------:R-:W-:Y:S01]  /*5820*/  @!P5 IMAD.IADD R92, R92, 0x1, -R88 ;  /* 0x000000015c5cd824 */ /* 0x000fe200078e0a58 */
[----:B------:R-:W-:Y:S01]  /*5830*/  ISETP.GT.U32.AND P5, PT, R88, R103, PT ;  /* 0x000000675800720c */ /* 0x000fe20003fa4070 */
[----:B------:R-:W-:-:S04]  /*5840*/  IMAD.HI.U32 R97, R86, R167, RZ ;  /* 0x000000a756617227 */ /* 0x000fc800078e00ff */
[C---:B------:R-:W-:Y:S01]  /*5850*/  IMAD R102, R88.reuse, R96, R85 ;  /* 0x0000006058667224 */ /* 0x040fe200078e0255 */
[----:B------:R-:W-:Y:S01]  /*5860*/  LOP3.LUT R96, R87, 0x62, RZ, 0xfc, !PT ;  /* 0x0000006257607812 */ /* 0x000fe200078efcff */
[----:B------:R-:W-:Y:S02]  /*5870*/  IMAD.MOV R97, RZ, RZ, -R97 ;  /* 0x000000ffff617224 */ /* 0x000fe400078e0a61 */
[----:B------:R-:W-:Y:S01]  /*5880*/  @!P4 IMAD.IADD R203, R203, 0x1, -R88 ;  /* 0x00000001cbcbc824 */ /* 0x000fe200078e0a58 */
[----:B------:R-:W-:Y:S01]  /*5890*/  IABS R101, R96 ;  /* 0x0000006000657213 */ /* 0x000fe20000000000 */
[C---:B------:R-:W-:Y:S01]  /*58a0*/  IMAD R167, R88.reuse, R97, R167 ;  /* 0x0000006158a77224 */ /* 0x040fe200078e02a7 */
[C---:B------:R-:W-:Y:S01]  /*58b0*/  ISETP.GT.U32.AND P6, PT, R88.reuse, R102, PT ;  /* 0x000000665800720c */ /* 0x040fe20003fc4070 */
[----:B------:R-:W-:Y:S01]  /*58c0*/  @!P2 IMAD.MOV R204, RZ, RZ, -R204 ;  /* 0x000000ffffcca224 */ /* 0x000fe200078e0acc */
[----:B------:R-:W-:Y:S01]  /*58d0*/  ISETP.GT.U32.AND P2, PT, R88, R203, PT ;  /* 0x000000cb5800720c */ /* 0x000fe20003f44070 */
[----:B------:R-:W-:Y:S01]  /*58e0*/  IMAD.HI.U32 R97, R86, R101, RZ ;  /* 0x0000006556617227 */ /* 0x000fe200078e00ff */
[----:B------:R-:W-:-:S03]  /*58f0*/  ISETP.GT.U32.AND P4, PT, R88, R92, PT ;  /* 0x0000005c5800720c */ /* 0x000fc60003f84070 */
[----:B------:R-:W-:Y:S01]  /*5900*/  @!P5 IMAD.IADD R103, R103, 0x1, -R88 ;  /* 0x000000016767d824 */ /* 0x000fe200078e0a58 */
[----:B------:R-:W-:Y:S01]  /*5910*/  ISETP.GT.U32.AND P5, PT, R88, R167, PT ;  /* 0x000000a75800720c */ /* 0x000fe20003fa4070 */
[----:B------:R-:W-:Y:S01]  /*5920*/  IMAD.MOV R97, RZ, RZ, -R97 ;  /* 0x000000ffff617224 */ /* 0x000fe200078e0a61 */
[----:B------:R-:W-:-:S03]  /*5930*/  LOP3.LUT R84, R87, 0x68, RZ, 0xfc, !PT ;  /* 0x0000006857547812 */ /* 0x000fc600078efcff */
[----:B------:R-:W-:Y:S01]  /*5940*/  IMAD R101, R88, R97, R101 ;  /* 0x0000006158657224 */ /* 0x000fe200078e0265 */
[----:B------:R-:W-:Y:S01]  /*5950*/  LOP3.LUT R85, R87, 0x6a, RZ, 0xfc, !PT ;  /* 0x0000006a57557812 */ /* 0x000fe200078efcff */
[--C-:B------:R-:W-:Y:S01]  /*5960*/  @!P6 IMAD.IADD R102, R102, 0x1, -R88.reuse ;  /* 0x000000016666e824 */ /* 0x100fe200078e0a58 */
[----:B------:R-:W-:Y:S01]  /*5970*/  IABS R163, R84 ;  /* 0x0000005400a37213 */ /* 0x000fe20000000000 */
[--C-:B------:R-:W-:Y:S01]  /*5980*/  @!P2 IMAD.IADD R203, R203, 0x1, -R88.reuse ;  /* 0x00000001cbcba824 */ /* 0x100fe200078e0a58 */
[----:B------:R-:W-:Y:S01]  /*5990*/  ISETP.GT.U32.AND P2, PT, R88, R101, PT ;  /* 0x000000655800720c */ /* 0x000fe20003f44070 */
[--C-:B------:R-:W-:Y:S01]  /*59a0*/  @!P4 IMAD.IADD R92, R92, 0x1, -R88.reuse ;  /* 0x000000015c5cc824 */ /* 0x100fe200078e0a58 */
[----:B------:R-:W-:Y:S01]  /*59b0*/  LOP3.LUT R202, R87, 0x5c, RZ, 0xfc, !PT ;  /* 0x0000005c57ca7812 */ /* 0x000fe200078efcff */
[----:B------:R-:W-:Y:S01]  /*59c0*/  @!P5 IMAD.IADD R167, R167, 0x1, -R88 ;  /* 0x00000001a7a7d824 */ /* 0x000fe200078e0a58 */
[----:B------:R-:W-:Y:S02]  /*59d0*/  IABS R100, R85 ;  /* 0x0000005500647213 */ /* 0x000fe40000000000 */
[----:B------:R-:W-:-:S02]  /*59e0*/  ISETP.GT.U32.AND P6, PT, R88, R102, PT ;  /* 0x000000665800720c */ /* 0x000fc40003fc4070 */
[----:B------:R-:W-:Y:S01]  /*59f0*/  ISETP.GE.AND P4, PT, R95, RZ, PT ;  /* 0x000000ff5f00720c */ /* 0x000fe20003f86270 */
[----:B------:R-:W-:Y:S01]  /*5a00*/  IMAD.HI.U32 R95, R86, R163, RZ ;  /* 0x000000a3565f7227 */ /* 0x000fe200078e00ff */
[----:B------:R-:W-:Y:S02]  /*5a10*/  IABS R99, R202 ;  /* 0x000000ca00637213 */ /* 0x000fe40000000000 */
[----:B------:R-:W-:Y:S01]  /*5a20*/  ISETP.GT.U32.AND P5, PT, R88, R167, PT ;  /* 0x000000a75800720c */ /* 0x000fe20003fa4070 */
[----:B------:R-:W-:-:S04]  /*5a30*/  IMAD.HI.U32 R97, R86, R100, RZ ;  /* 0x0000006456617227 */ /* 0x000fc800078e00ff */
[----:B------:R-:W-:Y:S02]  /*5a40*/  IMAD.MOV R95, RZ, RZ, -R95 ;  /* 0x000000ffff5f7224 */ /* 0x000fe400078e0a5f */
[----:B------:R-:W-:-:S04]  /*5a50*/  IMAD.HI.U32 R119, R86, R99, RZ ;  /* 0x0000006356777227 */ /* 0x000fc800078e00ff */
[----:B------:R-:W-:Y:S02]  /*5a60*/  IMAD.MOV R97, RZ, RZ, -R97 ;  /* 0x000000ffff617224 */ /* 0x000fe400078e0a61 */
[----:B------:R-:W-:Y:S01]  /*5a70*/  IMAD R163, R88, R95, R163 ;  /* 0x0000005f58a37224 */ /* 0x000fe200078e02a3 */
[----:B------:R-:W-:Y:S01]  /*5a80*/  LOP3.LUT R95, R87, 0x70, RZ, 0xfc, !PT ;  /* 0x00000070575f7812 */ /* 0x000fe200078efcff */
[--C-:B------:R-:W-:Y:S02]  /*5a90*/  @!P2 IMAD.IADD R101, R101, 0x1, -R88.reuse ;  /* 0x000000016565a824 */ /* 0x100fe400078e0a58 */
[----:B------:R-:W-:Y:S01]  /*5aa0*/  IMAD.MOV R119, RZ, RZ, -R119 ;  /* 0x000000ffff777224 */ /* 0x000fe200078e0a77 */
[----:B------:R-:W-:Y:S01]  /*5ab0*/  IABS R160, R95 ;  /* 0x0000005f00a07213 */ /* 0x000fe20000000000 */
[----:B------:R-:W-:Y:S02]  /*5ac0*/  @!P6 IMAD.IADD R102, R102, 0x1, -R88 ;  /* 0x000000016666e824 */ /* 0x000fe400078e0a58 */
[----:B------:R-:W-:-:S02]  /*5ad0*/  IMAD R100, R88, R97, R100 ;  /* 0x0000006158647224 */ /* 0x000fc400078e0264 */
[----:B------:R-:W-:Y:S01]  /*5ae0*/  @!P1 IMAD.MOV R103, RZ, RZ, -R103 ;  /* 0x000000ffff679224 */ /* 0x000fe200078e0a67 */
[C---:B------:R-:W-:Y:S01]  /*5af0*/  ISETP.GT.U32.AND P1, PT, R88.reuse, R101, PT ;  /* 0x000000655800720c */ /* 0x040fe20003f24070 */
[----:B------:R-:W-:Y:S01]  /*5b00*/  @!P0 IMAD.MOV R203, RZ, RZ, -R203 ;  /* 0x000000ffffcb8224 */ /* 0x000fe200078e0acb */
[C---:B------:R-:W-:Y:S01]  /*5b10*/  ISETP.GT.U32.AND P0, PT, R88.reuse, R163, PT ;  /* 0x000000a35800720c */ /* 0x040fe20003f04070 */
[----:B------:R-:W-:Y:S01]  /*5b20*/  @!P5 IMAD.IADD R167, R167, 0x1, -R88 ;  /* 0x00000001a7a7d824 */ /* 0x000fe200078e0a58 */
[----:B------:R-:W-:Y:S01]  /*5b30*/  ISETP.GE.AND P6, PT, R89, RZ, PT ;  /* 0x000000ff5900720c */ /* 0x000fe20003fc6270 */
[C---:B------:R-:W-:Y:S01]  /*5b40*/  IMAD R89, R88.reuse, R119, R99 ;  /* 0x0000007758597224 */ /* 0x040fe200078e0263 */
[----:B------:R-:W-:Y:S01]  /*5b50*/  ISETP.GT.U32.AND P5, PT, R88, R100, PT ;  /* 0x000000645800720c */ /* 0x000fe20003fa4070 */
[----:B------:R-:W-:Y:S01]  /*5b60*/  @!P4 IMAD.MOV R102, RZ, RZ, -R102 ;  /* 0x000000ffff66c224 */ /* 0x000fe200078e0a66 */
[----:B------:R-:W-:Y:S01]  /*5b70*/  ISETP.GE.AND P4, PT, R96, RZ, PT ;  /* 0x000000ff6000720c */ /* 0x000fe20003f86270 */
[----:B------:R-:W-:Y:S01]  /*5b80*/  IMAD.HI.U32 R96, R86, R160, RZ ;  /* 0x000000a056607227 */ /* 0x000fe200078e00ff */
[----:B------:R-:W-:-:S03]  /*5b90*/  ISETP.GT.U32.AND P2, PT, R88, R89, PT ;  /* 0x000000595800720c */ /* 0x000fc60003f44070 */
[----:B------:R-:W-:Y:S02]  /*5ba0*/  IMAD.MOV R97, RZ, RZ, -R96 ;  /* 0x000000ffff617224 */ /* 0x000fe400078e0a60 */
[--C-:B------:R-:W-:Y:S02]  /*5bb0*/  @!P1 IMAD.IADD R101, R101, 0x1, -R88.reuse ;  /* 0x0000000165659824 */ /* 0x100fe400078e0a58 */
[----:B------:R-:W-:Y:S02]  /*5bc0*/  @!P0 IMAD.IADD R163, R163, 0x1, -R88 ;  /* 0x00000001a3a38824 */ /* 0x000fe400078e0a58 */
[----:B------:R-:W-:Y:S02]  /*5bd0*/  IMAD R160, R88, R97, R160 ;  /* 0x0000006158a07224 */ /* 0x000fe400078e02a0 */
[--C-:B------:R-:W-:Y:S01]  /*5be0*/  @!P5 IMAD.IADD R100, R100, 0x1, -R88.reuse ;  /* 0x000000016464d824 */ /* 0x100fe200078e0a58 */
[C---:B------:R-:W-:Y:S01]  /*5bf0*/  ISETP.GT.U32.AND P0, PT, R88.reuse, R163, PT ;  /* 0x000000a35800720c */ /* 0x040fe20003f04070 */
[----:B------:R-:W-:Y:S01]  /*5c00*/  @!P4 IMAD.MOV R101, RZ, RZ, -R101 ;  /* 0x000000ffff65c224 */ /* 0x000fe200078e0a65 */
[----:B------:R-:W-:Y:S01]  /*5c10*/  ISETP.GT.U32.AND P4, PT, R88, R160, PT ;  /* 0x000000a05800720c */ /* 0x000fe20003f84070 */
[----:B------:R-:W-:Y:S01]  /*5c20*/  @!P2 IMAD.IADD R89, R89, 0x1, -R88 ;  /* 0x000000015959a824 */ /* 0x000fe200078e0a58 */
[----:B------:R-:W-:-:S02]  /*5c30*/  ISETP.GE.AND P2, PT, R84, RZ, PT ;  /* 0x000000ff5400720c */ /* 0x000fc40003f46270 */
[----:B------:R-:W-:Y:S02]  /*5c40*/  ISETP.GT.U32.AND P5, PT, R88, R100, PT ;  /* 0x000000645800720c */ /* 0x000fe40003fa4070 */
[C---:B------:R-:W-:Y:S02]  /*5c50*/  LOP3.LUT R84, R87.reuse, 0x72, RZ, 0xfc, !PT ;  /* 0x0000007257547812 */ /* 0x040fe400078efcff */
[----:B------:R-:W-:Y:S02]  /*5c60*/  LOP3.LUT R96, R87, 0x78, RZ, 0xfc, !PT ;  /* 0x0000007857607812 */ /* 0x000fe400078efcff */
[----:B------:R-:W-:Y:S01]  /*5c70*/  IABS R99, R84 ;  /* 0x0000005400637213 */ /* 0x000fe20000000000 */
[----:B------:R-:W-:Y:S01]  /*5c80*/  @!P6 IMAD.MOV R167, RZ, RZ, -R167 ;  /* 0x000000ffffa7e224 */ /* 0x000fe200078e0aa7 */
[----:B------:R-:W-:Y:S01]  /*5c90*/  ISETP.GE.AND P6, PT, R85, RZ, PT ;  /* 0x000000ff5500720c */ /* 0x000fe20003fc6270 */
[--C-:B------:R-:W-:Y:S01]  /*5ca0*/  @!P0 IMAD.IADD R163, R163, 0x1, -R88.reuse ;  /* 0x00000001a3a38824 */ /* 0x100fe200078e0a58 */
[----:B------:R-:W-:Y:S01]  /*5cb0*/  IABS R155, R96 ;  /* 0x00000060009b7213 */ /* 0x000fe20000000000 */
[----:B------:R-:W-:-:S02]  /*5cc0*/  @!P4 IMAD.IADD R160, R160, 0x1, -R88 ;  /* 0x00000001a0a0c824 */ /* 0x000fc400078e0a58 */
[----:B------:R-:W-:-:S04]  /*5cd0*/  IMAD.HI.U32 R119, R86, R99, RZ ;  /* 0x0000006356777227 */ /* 0x000fc800078e00ff */
[----:B------:R-:W-:Y:S01]  /*5ce0*/  @!P5 IMAD.IADD R100, R100, 0x1, -R88 ;  /* 0x000000016464d824 */ /* 0x000fe200078e0a58 */
[----:B------:R-:W-:Y:S01]  /*5cf0*/  ISETP.GE.AND P5, PT, R96, RZ, PT ;  /* 0x000000ff6000720c */ /* 0x000fe20003fa6270 */
[----:B------:R-:W-:Y:S01]  /*5d00*/  @!P2 IMAD.MOV R163, RZ, RZ, -R163 ;  /* 0x000000ffffa3a224 */ /* 0x000fe200078e0aa3 */
[----:B------:R-:W-:Y:S01]  /*5d10*/  ISETP.GT.U32.AND P2, PT, R88, R160, PT ;  /* 0x000000a05800720c */ /* 0x000fe20003f44070 */
[----:B------:R-:W-:-:S04]  /*5d20*/  IMAD.HI.U32 R85, R86, R155, RZ ;  /* 0x0000009b56557227 */ /* 0x000fc800078e00ff */
[----:B------:R-:W-:Y:S02]  /*5d30*/  IMAD.MOV R96, RZ, RZ, -R119 ;  /* 0x000000ffff607224 */ /* 0x000fe400078e0a77 */
[----:B------:R-:W-:Y:S02]  /*5d40*/  IMAD.MOV R85, RZ, RZ, -R85 ;  /* 0x000000ffff557224 */ /* 0x000fe400078e0a55 */
[C---:B------:R-:W-:Y:S02]  /*5d50*/  IMAD R99, R88.reuse, R96, R99 ;  /* 0x0000006058637224 */ /* 0x040fe400078e0263 */
[C---:B------:R-:W-:Y:S02]  /*5d60*/  IMAD R155, R88.reuse, R85, R155 ;  /* 0x00000055589b7224 */ /* 0x040fe400078e029b */
[----:B------:R-:W-:Y:S01]  /*5d70*/  @!P6 IMAD.MOV R100, RZ, RZ, -R100 ;  /* 0x000000ffff64e224 */ /* 0x000fe200078e0a64 */
[----:B------:R-:W-:Y:S01]  /*5d80*/  ISETP.GT.U32.AND P6, PT, R88, R99, PT ;  /* 0x000000635800720c */ /* 0x000fe20003fc4070 */
[----:B------:R-:W-:Y:S01]  /*5d90*/  @!P2 IMAD.IADD R160, R160, 0x1, -R88 ;  /* 0x00000001a0a0a824 */ /* 0x000fe200078e0a58 */
[----:B------:R-:W-:-:S02]  /*5da0*/  ISETP.GT.U32.AND P2, PT, R88, R155, PT ;  /* 0x0000009b5800720c */ /* 0x000fc40003f44070 */
[----:B------:R-:W-:Y:S02]  /*5db0*/  ISETP.GE.AND P1, PT, R95, RZ, PT ;  /* 0x000000ff5f00720c */ /* 0x000fe40003f26270 */
[C---:B------:R-:W-:Y:S02]  /*5dc0*/  LOP3.LUT R95, R87.reuse, 0x7a, RZ, 0xfc, !PT ;  /* 0x0000007a575f7812 */ /* 0x040fe400078efcff */
[----:B------:R-:W-:Y:S02]  /*5dd0*/  LOP3.LUT R123, R87, 0x80, RZ, 0xfc, !PT ;  /* 0x00000080577b7812 */ /* 0x000fe400078efcff */
[----:B------:R-:W-:Y:S02]  /*5de0*/  IABS R97, R95 ;  /* 0x0000005f00617213 */ /* 0x000fe40000000000 */
[----:B------:R-:W-:Y:S01]  /*5df0*/  ISETP.GE.AND P0, PT, R84, RZ, PT ;  /* 0x000000ff5400720c */ /* 0x000fe20003f06270 */
[----:B------:R-:W-:Y:S01]  /*5e00*/  @!P6 IMAD.IADD R99, R99, 0x1, -R88 ;  /* 0x000000016363e824 */ /* 0x000fe200078e0a58 */
[----:B------:R-:W-:Y:S01]  /*5e10*/  LOP3.LUT R122, R87, 0x82, RZ, 0xfc, !PT ;  /* 0x00000082577a7812 */ /* 0x000fe200078efcff */
[----:B------:R-:W-:Y:S01]  /*5e20*/  IMAD.HI.U32 R84, R86, R97, RZ ;  /* 0x0000006156547227 */ /* 0x000fe200078e00ff */
[----:B------:R-:W-:-:S02]  /*5e30*/  IABS R153, R123 ;  /* 0x0000007b00997213 */ /* 0x000fc40000000000 */
[----:B------:R-:W-:Y:S01]  /*5e40*/  IABS R96, R122 ;  /* 0x0000007a00607213 */ /* 0x000fe20000000000 */
[----:B------:R-:W-:Y:S01]  /*5e50*/  @!P2 IMAD.IADD R155, R155, 0x1, -R88 ;  /* 0x000000019b9ba824 */ /* 0x000fe200078e0a58 */
[----:B------:R-:W-:Y:S01]  /*5e60*/  ISETP.GT.U32.AND P2, PT, R88, R99, PT ;  /* 0x000000635800720c */ /* 0x000fe20003f44070 */
[----:B------:R-:W-:Y:S02]  /*5e70*/  IMAD.MOV R84, RZ, RZ, -R84 ;  /* 0x000000ffff547224 */ /* 0x000fe400078e0a54 */
[----:B------:R-:W-:-:S04]  /*5e80*/  IMAD.HI.U32 R124, R86, R153, RZ ;  /* 0x00000099567c7227 */ /* 0x000fc800078e00ff */
[----:B------:R-:W-:Y:S02]  /*5e90*/  IMAD R97, R88, R84, R97 ;  /* 0x0000005458617224 */ /* 0x000fe400078e0261 */
[----:B------:R-:W-:-:S04]  /*5ea0*/  IMAD.HI.U32 R85, R86, R96, RZ ;  /* 0x0000006056557227 */ /* 0x000fc800078e00ff */
[----:B------:R-:W-:Y:S01]  /*5eb0*/  IMAD.MOV R124, RZ, RZ, -R124 ;  /* 0x000000ffff7c7224 */ /* 0x000fe200078e0a7c */
[C---:B------:R-:W-:Y:S01]  /*5ec0*/  ISETP.GT.U32.AND P6, PT, R88.reuse, R97, PT ;  /* 0x000000615800720c */ /* 0x040fe20003fc4070 */
[----:B------:R-:W-:Y:S02]  /*5ed0*/  IMAD.MOV R85, RZ, RZ, -R85 ;  /* 0x000000ffff557224 */ /* 0x000fe400078e0a55 */
[C---:B------:R-:W-:Y:S01]  /*5ee0*/  IMAD R153, R88.reuse, R124, R153 ;  /* 0x0000007c58997224 */ /* 0x040fe200078e0299 */
[----:B------:R-:W-:Y:S01]  /*5ef0*/  LOP3.LUT R119, R87, 0x88, RZ, 0xfc, !PT ;  /* 0x0000008857777812 */ /* 0x000fe200078efcff */
[C---:B------:R-:W-:Y:S02]  /*5f00*/  IMAD R96, R88.reuse, R85, R96 ;  /* 0x0000005558607224 */ /* 0x040fe400078e0260 */
[----:B------:R-:W-:Y:S01]  /*5f10*/  @!P2 IMAD.IADD R99, R99, 0x1, -R88 ;  /* 0x000000016363a824 */ /* 0x000fe200078e0a58 */
[C---:B------:R-:W-:Y:S02]  /*5f20*/  ISETP.GT.U32.AND P2, PT, R88.reuse, R153, PT ;  /* 0x000000995800720c */ /* 0x040fe40003f44070 */
[----:B------:R-:W-:Y:S01]  /*5f30*/  IABS R147, R119 ;  /* 0x0000007700937213 */ /* 0x000fe20000000000 */
[----:B------:R-:W-:Y:S01]  /*5f40*/  @!P0 IMAD.MOV R99, RZ, RZ, -R99 ;  /* 0x000000ffff638224 */ /* 0x000fe200078e0a63 */
[----:B------:R-:W-:Y:S01]  /*5f50*/  ISETP.GT.U32.AND P0, PT, R88, R96, PT ;  /* 0x000000605800720c */ /* 0x000fe20003f04070 */
[----:B------:R-:W-:Y:S01]  /*5f60*/  @!P1 IMAD.MOV R160, RZ, RZ, -R160 ;  /* 0x000000ffffa09224 */ /* 0x000fe200078e0aa0 */
[----:B------:R-:W-:Y:S01]  /*5f70*/  LOP3.LUT R120, R87, 0x8a, RZ, 0xfc, !PT ;  /* 0x0000008a57787812 */ /* 0x000fe200078efcff */
[----:B------:R-:W-:Y:S01]  /*5f80*/  IMAD.HI.U32 R84, R86, R147, RZ ;  /* 0x0000009356547227 */ /* 0x000fe200078e00ff */
[----:B------:R-:W-:-:S02]  /*5f90*/  ISETP.GT.U32.AND P1, PT, R88, R155, PT ;  /* 0x0000009b5800720c */ /* 0x000fc40003f24070 */
[----:B------:R-:W-:Y:S01]  /*5fa0*/  ISETP.GE.AND P4, PT, R95, RZ, PT ;  /* 0x000000ff5f00720c */ /* 0x000fe20003f86270 */
[----:B------:R-:W-:Y:S01]  /*5fb0*/  @!P6 IMAD.IADD R97, R97, 0x1, -R88 ;  /* 0x000000016161e824 */ /* 0x000fe200078e0a58 */
[----:B------:R-:W-:Y:S01]  /*5fc0*/  IABS R95, R120 ;  /* 0x00000078005f7213 */ /* 0x000fe20000000000 */
[----:B------:R-:W-:Y:S02]  /*5fd0*/  IMAD.MOV R84, RZ, RZ, -R84 ;  /* 0x000000ffff547224 */ /* 0x000fe400078e0a54 */
[----:B------:R-:W-:Y:S01]  /*5fe0*/  @!P2 IMAD.IADD R153, R153, 0x1, -R88 ;  /* 0x000000019999a824 */ /* 0x000fe200078e0a58 */
[----:B------:R-:W-:Y:S01]  /*5ff0*/  ISETP.GT.U32.AND P6, PT, R88, R97, PT ;  /* 0x000000615800720c */ /* 0x000fe20003fc4070 */
[----:B------:R-:W-:-:S04]  /*6000*/  IMAD.HI.U32 R85, R86, R95, RZ ;  /* 0x0000005f56557227 */ /* 0x000fc800078e00ff */
[----:B------:R-:W-:Y:S02]  /*6010*/  IMAD R147, R88, R84, R147 ;  /* 0x0000005458937224 */ /* 0x000fe400078e0293 */
[--C-:B------:R-:W-:Y:S01]  /*6020*/  @!P0 IMAD.IADD R96, R96, 0x1, -R88.reuse ;  /* 0x0000000160608824 */ /* 0x100fe200078e0a58 */
[C---:B------:R-:W-:Y:S01]  /*6030*/  ISETP.GT.U32.AND P0, PT, R88.reuse, R153, PT ;  /* 0x000000995800720c */ /* 0x040fe20003f04070 */
[----:B------:R-:W-:Y:S02]  /*6040*/  IMAD.MOV R85, RZ, RZ, -R85 ;  /* 0x000000ffff557224 */ /* 0x000fe400078e0a55 */
[--C-:B------:R-:W-:Y:S01]  /*6050*/  @!P1 IMAD.IADD R155, R155, 0x1, -R88.reuse ;  /* 0x000000019b9b9824 */ /* 0x100fe200078e0a58 */
[C---:B------:R-:W-:Y:S01]  /*6060*/  ISETP.GT.U32.AND P1, PT, R88.reuse, R147, PT ;  /* 0x000000935800720c */ /* 0x040fe20003f24070 */
[----:B------:R-:W-:Y:S01]  /*6070*/  IMAD R95, R88, R85, R95 ;  /* 0x00000055585f7224 */ /* 0x000fe200078e025f */
[----:B------:R-:W-:Y:S01]  /*6080*/  LOP3.LUT R85, R87, 0xa0, RZ, 0xfc, !PT ;  /* 0x000000a057557812 */ /* 0x000fe200078efcff */
[----:B------:R-:W-:-:S03]  /*6090*/  @!P6 IMAD.IADD R97, R97, 0x1, -R88 ;  /* 0x000000016161e824 */ /* 0x000fc600078e0a58 */
[----:B------:R-:W-:Y:S02]  /*60a0*/  ISETP.GT.U32.AND P6, PT, R88, R95, PT ;  /* 0x0000005f5800720c */ /* 0x000fe40003fc4070 */
[----:B------:R-:W-:Y:S01]  /*60b0*/  IABS R137, R85 ;  /* 0x0000005500897213 */ /* 0x000fe20000000000 */
[----:B------:R-:W-:Y:S01]  /*60c0*/  @!P0 IMAD.IADD R153, R153, 0x1, -R88 ;  /* 0x0000000199998824 */ /* 0x000fe200078e0a58 */
[----:B------:R-:W-:Y:S02]  /*60d0*/  ISETP.GE.AND P2, PT, R123, RZ, PT ;  /* 0x000000ff7b00720c */ /* 0x000fe40003f46270 */
[----:B------:R-:W-:Y:S01]  /*60e0*/  ISETP.GE.AND P0, PT, R122, RZ, PT ;  /* 0x000000ff7a00720c */ /* 0x000fe20003f06270 */
[----:B------:R-:W-:Y:S01]  /*60f0*/  IMAD.HI.U32 R122, R86, R137, RZ ;  /* 0x00000089567a7227 */ /* 0x000fe200078e00ff */
[----:B------:R-:W-:-:S03]  /*6100*/  LOP3.LUT R121, R87, 0x90, RZ, 0xfc, !PT ;  /* 0x0000009057797812 */ /* 0x000fc600078efcff */
[----:B------:R-:W-:Y:S01]  /*6110*/  @!P1 IMAD.IADD R147, R147, 0x1, -R88 ;  /* 0x0000000193939824 */ /* 0x000fe200078e0a58 */
[C---:B------:R-:W-:Y:S01]  /*6120*/  ISETP.GT.U32.AND P1, PT, R88.reuse, R96, PT ;  /* 0x000000605800720c */ /* 0x040fe20003f24070 */
[----:B------:R-:W-:Y:S01]  /*6130*/  IMAD.MOV R122, RZ, RZ, -R122 ;  /* 0x000000ffff7a7224 */ /* 0x000fe200078e0a7a */
[----:B------:R-:W-:Y:S02]  /*6140*/  IABS R145, R121 ;  /* 0x0000007900917213 */ /* 0x000fe40000000000 */
[----:B------:R-:W-:Y:S01]  /*6150*/  LOP3.LUT R84, R87, 0x98, RZ, 0xfc, !PT ;  /* 0x0000009857547812 */ /* 0x000fe200078efcff */
[----:B------:R-:W-:Y:S02]  /*6160*/  @!P6 IMAD.IADD R95, R95, 0x1, -R88 ;  /* 0x000000015f5fe824 */ /* 0x000fe400078e0a58 */
[----:B------:R-:W-:Y:S01]  /*6170*/  IMAD R137, R88, R122, R137 ;  /* 0x0000007a58897224 */ /* 0x000fe200078e0289 */
[----:B------:R-:W-:Y:S01]  /*6180*/  IABS R139, R84 ;  /* 0x00000054008b7213 */ /* 0x000fe20000000000 */
[----:B------:R-:W-:Y:S01]  /*6190*/  IMAD.HI.U32 R124, R86, R145, RZ ;  /* 0x00000091567c7227 */ /* 0x000fe200078e00ff */
[----:B------:R-:W-:-:S03]  /*61a0*/  ISETP.GT.U32.AND P6, PT, R88, R95, PT ;  /* 0x0000005f5800720c */ /* 0x000fc60003fc4070 */
[----:B------:R-:W-:Y:S01]  /*61b0*/  @!P5 IMAD.MOV R155, RZ, RZ, -R155 ;  /* 0x000000ffff9bd224 */ /* 0x000fe200078e0a9b */
[C---:B------:R-:W-:Y:S01]  /*61c0*/  ISETP.GT.U32.AND P5, PT, R88.reuse, R147, PT ;  /* 0x000000935800720c */ /* 0x040fe20003fa4070 */
[----:B------:R-:W-:Y:S01]  /*61d0*/  @!P2 IMAD.MOV R153, RZ, RZ, -R153 ;  /* 0x000000ffff99a224 */ /* 0x000fe200078e0a99 */
[----:B------:R-:W-:Y:S01]  /*61e0*/  ISETP.GT.U32.AND P2, PT, R88, R137, PT ;  /* 0x000000895800720c */ /* 0x000fe20003f44070 */
[----:B------:R-:W-:Y:S02]  /*61f0*/  IMAD.MOV R124, RZ, RZ, -R124 ;  /* 0x000000ffff7c7224 */ /* 0x000fe400078e0a7c */
[----:B------:R-:W-:-:S04]  /*6200*/  IMAD.HI.U32 R123, R86, R139, RZ ;  /* 0x0000008b567b7227 */ /* 0x000fc800078e00ff */
[--C-:B------:R-:W-:Y:S01]  /*6210*/  @!P1 IMAD.IADD R96, R96, 0x1, -R88.reuse ;  /* 0x0000000160609824 */ /* 0x100fe200078e0a58 */
[----:B------:R-:W-:Y:S01]  /*6220*/  ISETP.GE.AND P1, PT, R119, RZ, PT ;  /* 0x000000ff7700720c */ /* 0x000fe20003f26270 */
[C---:B------:R-:W-:Y:S02]  /*6230*/  IMAD R145, R88.reuse, R124, R145 ;  /* 0x0000007c58917224 */ /* 0x040fe400078e0291 */
[----:B------:R-:W-:Y:S02]  /*6240*/  IMAD.MOV R123, RZ, RZ, -R123 ;  /* 0x000000ffff7b7224 */ /* 0x000fe400078e0a7b */
[----:B------:R-:W-:Y:S01]  /*6250*/  @!P4 IMAD.MOV R97, RZ, RZ, -R97 ;  /* 0x000000ffff61c224 */ /* 0x000fe200078e0a61 */
[C---:B------:R-:W-:Y:S01]  /*6260*/  ISETP.GT.U32.AND P4, PT, R88.reuse, R145, PT ;  /* 0x000000915800720c */ /* 0x040fe20003f84070 */
[----:B------:R-:W-:Y:S01]  /*6270*/  IMAD R139, R88, R123, R139 ;  /* 0x0000007b588b7224 */ /* 0x000fe200078e028b */
[----:B------:R-:W-:Y:S01]  /*6280*/  LOP3.LUT R119, R87, 0xa8, RZ, 0xfc, !PT ;  /* 0x000000a857777812 */ /* 0x000fe200078efcff */
[----:B------:R-:W-:-:S02]  /*6290*/  @!P5 IMAD.IADD R147, R147, 0x1, -R88 ;  /* 0x000000019393d824 */ /* 0x000fc400078e0a58 */
[--C-:B------:R-:W-:Y:S01]  /*62a0*/  @!P6 IMAD.IADD R95, R95, 0x1, -R88.reuse ;  /* 0x000000015f5fe824 */ /* 0x100fe200078e0a58 */
[----:B------:R-:W-:Y:S01]  /*62b0*/  ISETP.GT.U32.AND P5, PT, R88, R139, PT ;  /* 0x0000008b5800720c */ /* 0x000fe20003fa4070 */
[----:B------:R-:W-:Y:S01]  /*62c0*/  @!P2 IMAD.IADD R137, R137, 0x1, -R88 ;  /* 0x000000018989a824 */ /* 0x000fe200078e0a58 */
[----:B------:R-:W-:Y:S02]  /*62d0*/  ISETP.GE.AND P6, PT, R120, RZ, PT ;  /* 0x000000ff7800720c */ /* 0x000fe40003fc6270 */
[----:B------:R-:W-:Y:S01]  /*62e0*/  IABS R131, R119 ;  /* 0x0000007700837213 */ /* 0x000fe20000000000 */
[----:B------:R-:W-:Y:S01]  /*62f0*/  @!P1 IMAD.MOV R147, RZ, RZ, -R147 ;  /* 0x000000ffff939224 */ /* 0x000fe200078e0a93 */
[----:B------:R-:W-:Y:S02]  /*6300*/  ISETP.GE.AND P1, PT, R84, RZ, PT ;  /* 0x000000ff5400720c */ /* 0x000fe40003f26270 */
[----:B------:R-:W-:Y:S01]  /*6310*/  ISETP.GT.U32.AND P2, PT, R88, R137, PT ;  /* 0x000000895800720c */ /* 0x000fe20003f44070 */
[----:B------:R-:W-:Y:S01]  /*6320*/  IMAD.HI.U32 R84, R86, R131, RZ ;  /* 0x0000008356547227 */ /* 0x000fe200078e00ff */
[----:B------:R-:W-:-:S03]  /*6330*/  LOP3.LUT R120, R87, 0xb0, RZ, 0xfc, !PT ;  /* 0x000000b057787812 */ /* 0x000fc600078efcff */
[----:B------:R-:W-:Y:S01]  /*6340*/  @!P4 IMAD.IADD R145, R145, 0x1, -R88 ;  /* 0x000000019191c824 */ /* 0x000fe200078e0a58 */
[----:B------:R-:W-:Y:S01]  /*6350*/  IABS R129, R120 ;  /* 0x0000007800817213 */ /* 0x000fe20000000000 */
[----:B------:R-:W-:Y:S02]  /*6360*/  IMAD.MOV R84, RZ, RZ, -R84 ;  /* 0x000000ffff547224 */ /* 0x000fe400078e0a54 */
[----:B------:R-:W-:Y:S01]  /*6370*/  @!P5 IMAD.IADD R139, R139, 0x1, -R88 ;  /* 0x000000018b8bd824 */ /* 0x000fe200078e0a58 */
[C---:B------:R-:W-:Y:S01]  /*6380*/  ISETP.GT.U32.AND P5, PT, R88.reuse, R145, PT ;  /* 0x000000915800720c */ /* 0x040fe20003fa4070 */
[----:B------:R-:W-:Y:S01]  /*6390*/  @!P6 IMAD.MOV R95, RZ, RZ, -R95 ;  /* 0x000000ffff5fe224 */ /* 0x000fe200078e0a5f */
[----:B------:R-:W-:Y:S01]  /*63a0*/  ISETP.GE.AND P4, PT, R121, RZ, PT ;  /* 0x000000ff7900720c */ /* 0x000fe20003f86270 */
[----:B------:R-:W-:Y:S01]  /*63b0*/  IMAD R131, R88, R84, R131 ;  /* 0x0000005458837224 */ /* 0x000fe200078e0283 */
[----:B------:R-:W-:Y:S01]  /*63c0*/  ISETP.GE.AND P6, PT, R85, RZ, PT ;  /* 0x000000ff5500720c */ /* 0x000fe20003fc6270 */
[----:B------:R-:W-:-:S04]  /*63d0*/  IMAD.HI.U32 R121, R86, R129, RZ ;  /* 0x0000008156797227 */ /* 0x000fc800078e00ff */
[----:B------:R-:W-:Y:S01]  /*63e0*/  @!P0 IMAD.MOV R96, RZ, RZ, -R96 ;  /* 0x000000ffff608224 */ /* 0x000fe200078e0a60 */
[C---:B------:R-:W-:Y:S01]  /*63f0*/  ISETP.GT.U32.AND P0, PT, R88.reuse, R139, PT ;  /* 0x0000008b5800720c */ /* 0x040fe20003f04070 */
[----:B------:R-:W-:Y:S01]  /*6400*/  @!P2 IMAD.IADD R137, R137, 0x1, -R88 ;  /* 0x000000018989a824 */ /* 0x000fe200078e0a58 */
[----:B------:R-:W-:Y:S01]  /*6410*/  ISETP.GT.U32.AND P2, PT, R88, R131, PT ;  /* 0x000000835800720c */ /* 0x000fe20003f44070 */
[----:B------:R-:W-:-:S04]  /*6420*/  IMAD.MOV R121, RZ, RZ, -R121 ;  /* 0x000000ffff797224 */ /* 0x000fc800078e0a79 */
[C---:B------:R-:W-:Y:S01]  /*6430*/  IMAD R129, R88.reuse, R121, R129 ;  /* 0x0000007958817224 */ /* 0x040fe200078e0281 */
[----:B------:R-:W-:Y:S01]  /*6440*/  LOP3.LUT R127, R87, 0xb8, RZ, 0xfc, !PT ;  /* 0x000000b8577f7812 */ /* 0x000fe200078efcff */
[--C-:B------:R-:W-:Y:S02]  /*6450*/  @!P5 IMAD.IADD R145, R145, 0x1, -R88.reuse ;  /* 0x000000019191d824 */ /* 0x100fe400078e0a58 */
[----:B------:R-:W-:Y:S01]  /*6460*/  @!P6 IMAD.MOV R137, RZ, RZ, -R137 ;  /* 0x000000ffff89e224 */ /* 0x000fe200078e0a89 */
[----:B------:R-:W-:Y:S01]  /*6470*/  ISETP.GT.U32.AND P6, PT, R88, R129, PT ;  /* 0x000000815800720c */ /* 0x000fe20003fc4070 */
[----:B------:R-:W-:Y:S01]  /*6480*/  @!P4 IMAD.MOV R145, RZ, RZ, -R145 ;  /* 0x000000ffff91c224 */ /* 0x000fe200078e0a91 */
[----:B------:R-:W-:Y:S01]  /*6490*/  ISETP.GE.AND P4, PT, R127, RZ, PT ;  /* 0x000000ff7f00720c */ /* 0x000fe20003f86270 */
[--C-:B------:R-:W-:Y:S01]  /*64a0*/  @!P0 IMAD.IADD R139, R139, 0x1, -R88.reuse ;  /* 0x000000018b8b8824 */ /* 0x100fe200078e0a58 */
[----:B------:R-:W-:Y:S01]  /*64b0*/  LOP3.LUT R126, R87, 0xc0, RZ, 0xfc, !PT ;  /* 0x000000c0577e7812 */ /* 0x000fe200078efcff */
[----:B------:R-:W-:Y:S01]  /*64c0*/  @!P2 IMAD.IADD R131, R131, 0x1, -R88 ;  /* 0x000000018383a824 */ /* 0x000fe200078e0a58 */
[----:B------:R-:W-:Y:S01]  /*64d0*/  IABS R127, R127 ;  /* 0x0000007f007f7213 */ /* 0x000fe20000000000 */
[----:B------:R-:W-:Y:S01]  /*64e0*/  @!P1 IMAD.MOV R139, RZ, RZ, -R139 ;  /* 0x000000ffff8b9224 */ /* 0x000fe200078e0a8b */
[----:B------:R-:W-:-:S02]  /*64f0*/  ISETP.GE.AND P1, PT, R126, RZ, PT ;  /* 0x000000ff7e00720c */ /* 0x000fc40003f26270 */
[----:B------:R-:W-:Y:S01]  /*6500*/  ISETP.GT.U32.AND P2, PT, R88, R131, PT ;  /* 0x000000835800720c */ /* 0x000fe20003f44070 */
[----:B------:R-:W-:Y:S01]  /*6510*/  IMAD.HI.U32 R85, R86, R127, RZ ;  /* 0x0000007f56557227 */ /* 0x000fe200078e00ff */
[----:B------:R-:W-:Y:S02]  /*6520*/  IABS R126, R126 ;  /* 0x0000007e007e7213 */ /* 0x000fe40000000000 */
[----:B------:R-:W-:Y:S01]  /*6530*/  LOP3.LUT R227, R87, 0xc8, RZ, 0xfc, !PT ;  /* 0x000000c857e37812 */ /* 0x000fe200078efcff */
[----:B------:R-:W-:Y:S01]  /*6540*/  IMAD.MOV R85, RZ, RZ, -R85 ;  /* 0x000000ffff557224 */ /* 0x000fe200078e0a55 */
[----:B------:R-:W-:Y:S01]  /*6550*/  ISETP.GE.AND P5, PT, R119, RZ, PT ;  /* 0x000000ff7700720c */ /* 0x000fe20003fa6270 */
[----:B------:R-:W-:Y:S01]  /*6560*/  @!P6 IMAD.IADD R129, R129, 0x1, -R88 ;  /* 0x000000018181e824 */ /* 0x000fe200078e0a58 */
[----:B------:R-:W-:Y:S01]  /*6570*/  ISETP.GE.AND P0, PT, R120, RZ, PT ;  /* 0x000000ff7800720c */ /* 0x000fe20003f06270 */
[----:B------:R-:W-:Y:S01]  /*6580*/  IMAD.HI.U32 R84, R86, R126, RZ ;  /* 0x0000007e56547227 */ /* 0x000fe200078e00ff */
[----:B------:R-:W-:-:S02]  /*6590*/  LOP3.LUT R120, R87, 0xd0, RZ, 0xfc, !PT ;  /* 0x000000d057787812 */ /* 0x000fc400078efcff */
[----:B------:R-:W-:Y:S01]  /*65a0*/  IABS R125, R227 ;  /* 0x000000e3007d7213 */ /* 0x000fe20000000000 */
[C---:B------:R-:W-:Y:S01]  /*65b0*/  IMAD R127, R88.reuse, R85, R127 ;  /* 0x00000055587f7224 */ /* 0x040fe200078e027f */
[----:B------:R-:W-:Y:S01]  /*65c0*/  IABS R124, R120 ;  /* 0x00000078007c7213 */ /* 0x000fe20000000000 */
[----:B------:R-:W-:Y:S01]  /*65d0*/  IMAD.MOV R84, RZ, RZ, -R84 ;  /* 0x000000ffff547224 */ /* 0x000fe200078e0a54 */
[----:B------:R-:W-:Y:S01]  /*65e0*/  ISETP.GT.U32.AND P6, PT, R88, R129, PT ;  /* 0x000000815800720c */ /* 0x000fe20003fc4070 */
[----:B------:R-:W-:-:S04]  /*65f0*/  IMAD.HI.U32 R119, R86, R125, RZ ;  /* 0x0000007d56777227 */ /* 0x000fc800078e00ff */
[----:B------:R-:W-:Y:S01]  /*6600*/  @!P2 IMAD.IADD R131, R131, 0x1, -R88 ;  /* 0x000000018383a824 */ /* 0x000fe200078e0a58 */
[C---:B------:R-:W-:Y:S01]  /*6610*/  ISETP.GT.U32.AND P2, PT, R88.reuse, R127, PT ;  /* 0x0000007f5800720c */ /* 0x040fe20003f44070 */
[----:B------:R-:W-:Y:S02]  /*6620*/  IMAD R126, R88, R84, R126 ;  /* 0x00000054587e7224 */ /* 0x000fe400078e027e */
[----:B------:R-:W-:Y:S02]  /*6630*/  IMAD.MOV R119, RZ, RZ, -R119 ;  /* 0x000000ffff777224 */ /* 0x000fe400078e0a77 */
[----:B------:R-:W-:-:S04]  /*6640*/  IMAD.HI.U32 R85, R86, R124, RZ ;  /* 0x0000007c56557227 */ /* 0x000fc800078e00ff */
[----:B------:R-:W-:Y:S01]  /*6650*/  @!P5 IMAD.MOV R131, RZ, RZ, -R131 ;  /* 0x000000ffff83d224 */ /* 0x000fe200078e0a83 */
[C---:B------:R-:W-:Y:S01]  /*6660*/  ISETP.GT.U32.AND P5, PT, R88.reuse, R126, PT ;  /* 0x0000007e5800720c */ /* 0x040fe20003fa4070 */
[C---:B------:R-:W-:Y:S02]  /*6670*/  IMAD R125, R88.reuse, R119, R125 ;  /* 0x00000077587d7224 */ /* 0x040fe400078e027d */
[----:B------:R-:W-:Y:S02]  /*6680*/  IMAD.MOV R85, RZ, RZ, -R85 ;  /* 0x000000ffff557224 */ /* 0x000fe400078e0a55 */
[----:B------:R-:W-:Y:S01]  /*6690*/  @!P6 IMAD.IADD R129, R129, 0x1, -R88 ;  /* 0x000000018181e824 */ /* 0x000fe200078e0a58 */
[C---:B------:R-:W-:Y:S01]  /*66a0*/  ISETP.GT.U32.AND P6, PT, R88.reuse, R125, PT ;  /* 0x0000007d5800720c */ /* 0x040fe20003fc4070 */
[----:B------:R-:W-:Y:S01]  /*66b0*/  IMAD R124, R88, R85, R124 ;  /* 0x00000055587c7224 */ /* 0x000fe200078e027c */
[----:B------:R-:W-:Y:S01]  /*66c0*/  LOP3.LUT R220, R87, 0xd8, RZ, 0xfc, !PT ;  /* 0x000000d857dc7812 */ /* 0x000fe200078efcff */
[----:B------:R-:W-:-:S03]  /*66d0*/  @!P2 IMAD.IADD R127, R127, 0x1, -R88 ;  /* 0x000000017f7fa824 */ /* 0x000fc600078e0a58 */
[----:B------:R-:W-:Y:S02]  /*66e0*/  ISETP.GT.U32.AND P2, PT, R88, R124, PT ;  /* 0x0000007c5800720c */ /* 0x000fe40003f44070 */
[----:B------:R-:W-:Y:S01]  /*66f0*/  IABS R123, R220 ;  /* 0x000000dc007b7213 */ /* 0x000fe20000000000 */
[----:B------:R-:W-:Y:S01]  /*6700*/  @!P5 IMAD.IADD R126, R126, 0x1, -R88 ;  /* 0x000000017e7ed824 */ /* 0x000fe200078e0a58 */
[----:B------:R-:W-:Y:S02]  /*6710*/  ISETP.GT.U32.AND P5, PT, R88, R127, PT ;  /* 0x0000007f5800720c */ /* 0x000fe40003fa4070 */
[C---:B------:R-:W-:Y:S01]  /*6720*/  LOP3.LUT R225, R87.reuse, 0xe0, RZ, 0xfc, !PT ;  /* 0x000000e057e17812 */ /* 0x040fe200078efcff */
[----:B------:R-:W-:Y:S01]  /*6730*/  IMAD.HI.U32 R84, R86, R123, RZ ;  /* 0x0000007b56547227 */ /* 0x000fe200078e00ff */
[----:B------:R-:W-:-:S03]  /*6740*/  LOP3.LUT R122, R87, 0xe8, RZ, 0xfc, !PT ;  /* 0x000000e8577a7812 */ /* 0x000fc600078efcff */
[----:B------:R-:W-:Y:S01]  /*6750*/  @!P6 IMAD.IADD R125, R125, 0x1, -R88 ;  /* 0x000000017d7de824 */ /* 0x000fe200078e0a58 */
[----:B------:R-:W-:Y:S01]  /*6760*/  IABS R161, R225 ;  /* 0x000000e100a17213 */ /* 0x000fe20000000000 */
[----:B------:R-:W-:Y:S02]  /*6770*/  IMAD.MOV R84, RZ, RZ, -R84 ;  /* 0x000000ffff547224 */ /* 0x000fe400078e0a54 */
[----:B------:R-:W-:Y:S01]  /*6780*/  @!P0 IMAD.MOV R129, RZ, RZ, -R129 ;  /* 0x000000ffff818224 */ /* 0x000fe200078e0a81 */
[----:B------:R-:W-:Y:S01]  /*6790*/  ISETP.GT.U32.AND P0, PT, R88, R125, PT ;  /* 0x0000007d5800720c */ /* 0x000fe20003f04070 */
[----:B------:R-:W-:Y:S01]  /*67a0*/  @!P2 IMAD.IADD R124, R124, 0x1, -R88 ;  /* 0x000000017c7ca824 */ /* 0x000fe200078e0a58 */
[----:B------:R-:W-:Y:S01]  /*67b0*/  IABS R121, R122 ;  /* 0x0000007a00797213 */ /* 0x000fe20000000000 */
[----:B------:R-:W-:Y:S01]  /*67c0*/  IMAD R123, R88, R84, R123 ;  /* 0x00000054587b7224 */ /* 0x000fe200078e027b */
[----:B------:R-:W-:Y:S01]  /*67d0*/  LOP3.LUT R84, R87, 0xf0, RZ, 0xfc, !PT ;  /* 0x000000f057547812 */ /* 0x000fe200078efcff */
[----:B------:R-:W-:Y:S01]  /*67e0*/  IMAD.HI.U32 R228, R86, R161, RZ ;  /* 0x000000a156e47227 */ /* 0x000fe200078e00ff */
[----:B------:R-:W-:-:S02]  /*67f0*/  ISETP.GT.U32.AND P6, PT, R88, R126, PT ;  /* 0x0000007e5800720c */ /* 0x000fc40003fc4070 */
[C---:B------:R-:W-:Y:S01]  /*6800*/  ISETP.GT.U32.AND P2, PT, R88.reuse, R124, PT ;  /* 0x0000007c5800720c */ /* 0x040fe20003f44070 */
[----:B------:R-:W-:Y:S01]  /*6810*/  @!P5 IMAD.IADD R127, R127, 0x1, -R88 ;  /* 0x000000017f7fd824 */ /* 0x000fe200078e0a58 */
[----:B------:R-:W-:Y:S01]  /*6820*/  ISETP.GT.U32.AND P5, PT, R88, R123, PT ;  /* 0x0000007b5800720c */ /* 0x000fe20003fa4070 */
[----:B------:R-:W-:Y:S01]  /*6830*/  IMAD.MOV R228, RZ, RZ, -R228 ;  /* 0x000000ffffe47224 */ /* 0x000fe200078e0ae4 */
[----:B------:R-:W-:Y:S01]  /*6840*/  LOP3.LUT R85, R87, 0xf8, RZ, 0xfc, !PT ;  /* 0x000000f857557812 */ /* 0x000fe200078efcff */
[----:B------:R-:W-:Y:S01]  /*6850*/  IMAD.HI.U32 R233, R86, R121, RZ ;  /* 0x0000007956e97227 */ /* 0x000fe200078e00ff */
[----:B------:R-:W-:Y:S02]  /*6860*/  IABS R226, R84 ;  /* 0x0000005400e27213 */ /* 0x000fe40000000000 */
[----:B------:R-:W-:Y:S01]  /*6870*/  IABS R119, R85 ;  /* 0x0000005500777213 */ /* 0x000fe20000000000 */
[----:B------:R-:W-:Y:S02]  /*6880*/  IMAD R161, R88, R228, R161 ;  /* 0x000000e458a17224 */ /* 0x000fe400078e02a1 */
[----:B------:R-:W-:-:S02]  /*6890*/  IMAD.MOV R233, RZ, RZ, -R233 ;  /* 0x000000ffffe97224 */ /* 0x000fc400078e0ae9 */
[----:B------:R-:W-:-:S04]  /*68a0*/  IMAD.HI.U32 R228, R86, R226, RZ ;  /* 0x000000e256e47227 */ /* 0x000fc800078e00ff */
[----:B------:R-:W-:Y:S01]  /*68b0*/  @!P0 IMAD.IADD R125, R125, 0x1, -R88 ;  /* 0x000000017d7d8824 */ /* 0x000fe200078e0a58 */
[----:B------:R-:W-:Y:S01]  /*68c0*/  ISETP.GE.AND P0, PT, R227, RZ, PT ;  /* 0x000000ffe300720c */ /* 0x000fe20003f06270 */
[----:B------:R-:W-:Y:S02]  /*68d0*/  IMAD R121, R88, R233, R121 ;  /* 0x000000e958797224 */ /* 0x000fe400078e0279 */
[----:B------:R-:W-:-:S04]  /*68e0*/  IMAD.HI.U32 R227, R86, R119, RZ ;  /* 0x0000007756e37227 */ /* 0x000fc800078e00ff */
[----:B------:R-:W-:Y:S02]  /*68f0*/  IMAD.MOV R228, RZ, RZ, -R228 ;  /* 0x000000ffffe47224 */ /* 0x000fe400078e0ae4 */
[--C-:B------:R-:W-:Y:S01]  /*6900*/  @!P6 IMAD.IADD R126, R126, 0x1, -R88.reuse ;  /* 0x000000017e7ee824 */ /* 0x100fe200078e0a58 */
[----:B------:R-:W-:Y:S01]  /*6910*/  ISETP.GT.U32.AND P6, PT, R88, R161, PT ;  /* 0x000000a15800720c */ /* 0x000fe20003fc4070 */
[--C-:B------:R-:W-:Y:S01]  /*6920*/  @!P2 IMAD.IADD R124, R124, 0x1, -R88.reuse ;  /* 0x000000017c7ca824 */ /* 0x100fe200078e0a58 */
[----:B------:R-:W-:Y:S01]  /*6930*/  ISETP.GE.AND P2, PT, R120, RZ, PT ;  /* 0x000000ff7800720c */ /* 0x000fe20003f46270 */
[----:B------:R-:W-:Y:S01]  /*6940*/  @!P5 IMAD.IADD R123, R123, 0x1, -R88 ;  /* 0x000000017b7bd824 */ /* 0x000fe200078e0a58 */
[C---:B------:R-:W-:Y:S01]  /*6950*/  ISETP.GT.U32.AND P5, PT, R88.reuse, R121, PT ;  /* 0x000000795800720c */ /* 0x040fe20003fa4070 */
[----:B------:R-:W-:Y:S02]  /*6960*/  IMAD.MOV R227, RZ, RZ, -R227 ;  /* 0x000000ffffe37224 */ /* 0x000fe400078e0ae3 */
[----:B------:R-:W-:-:S02]  /*6970*/  IMAD R120, R88, R228, R226 ;  /* 0x000000e458787224 */ /* 0x000fc400078e02e2 */
[C---:B------:R-:W-:Y:S02]  /*6980*/  IMAD R119, R88.reuse, R227, R119 ;  /* 0x000000e358777224 */ /* 0x040fe400078e0277 */
[----:B------:R-:W-:Y:S01]  /*6990*/  @!P1 IMAD.MOV R126, RZ, RZ, -R126 ;  /* 0x000000ffff7e9224 */ /* 0x000fe200078e0a7e */
[C---:B------:R-:W-:Y:S01]  /*69a0*/  ISETP.GT.U32.AND P1, PT, R88.reuse, R120, PT ;  /* 0x000000785800720c */ /* 0x040fe20003f24070 */
[----:B------:R-:W-:Y:S01]  /*69b0*/  @!P0 IMAD.MOV R125, RZ, RZ, -R125 ;  /* 0x000000ffff7d8224 */ /* 0x000fe200078e0a7d */
[C---:B------:R-:W-:Y:S01]  /*69c0*/  ISETP.GT.U32.AND P0, PT, R88.reuse, R119, PT ;  /* 0x000000775800720c */ /* 0x040fe20003f04070 */
[----:B------:R-:W-:Y:S01]  /*69d0*/  @!P4 IMAD.MOV R127, RZ, RZ, -R127 ;  /* 0x000000ffff7fc224 */ /* 0x000fe200078e0a7f */
[----:B------:R-:W-:Y:S01]  /*69e0*/  ISETP.GT.U32.AND P4, PT, R88, R123, PT ;  /* 0x0000007b5800720c */ /* 0x000fe20003f84070 */
[--C-:B------:R-:W-:Y:S02]  /*69f0*/  @!P6 IMAD.IADD R161, R161, 0x1, -R88.reuse ;  /* 0x00000001a1a1e824 */ /* 0x100fe400078e0a58 */
[----:B------:R-:W-:-:S02]  /*6a00*/  @!P5 IMAD.IADD R121, R121, 0x1, -R88 ;  /* 0x000000017979d824 */ /* 0x000fc400078e0a58 */
[----:B------:R-:W-:Y:S01]  /*6a10*/  @!P2 IMAD.MOV R124, RZ, RZ, -R124 ;  /* 0x000000ffff7ca224 */ /* 0x000fe200078e0a7c */
[C---:B------:R-:W-:Y:S02]  /*6a20*/  ISETP.GT.U32.AND P6, PT, R88.reuse, R161, PT ;  /* 0x000000a15800720c */ /* 0x040fe40003fc4070 */
[----:B------:R-:W-:Y:S01]  /*6a30*/  ISETP.GT.U32.AND P2, PT, R88, R121, PT ;  /* 0x000000795800720c */ /* 0x000fe20003f44070 */
[--C-:B------:R-:W-:Y:S01]  /*6a40*/  @!P1 IMAD.IADD R120, R120, 0x1, -R88.reuse ;  /* 0x0000000178789824 */ /* 0x100fe200078e0a58 */
[----:B------:R-:W-:Y:S01]  /*6a50*/  ISETP.GE.AND P5, PT, R220, RZ, PT ;  /* 0x000000ffdc00720c */ /* 0x000fe20003fa6270 */
[--C-:B------:R-:W-:Y:S01]  /*6a60*/  @!P0 IMAD.IADD R119, R119, 0x1, -R88.reuse ;  /* 0x0000000177778824 */ /* 0x100fe200078e0a58 */
[----:B------:R-:W-:Y:S01]  /*6a70*/  ISETP.GE.AND P1, PT, R122, RZ, PT ;  /* 0x000000ff7a00720c */ /* 0x000fe20003f26270 */
[----:B------:R-:W-:Y:S01]  /*6a80*/  @!P4 IMAD.IADD R123, R123, 0x1, -R88 ;  /* 0x000000017b7bc824 */ /* 0x000fe200078e0a58 */
[----:B------:R-:W-:Y:S02]  /*6a90*/  ISETP.GT.U32.AND P0, PT, R88, R120, PT ;  /* 0x000000785800720c */ /* 0x000fe40003f04070 */
[----:B------:R-:W-:Y:S01]  /*6aa0*/  ISETP.GE.AND P4, PT, R225, RZ, PT ;  /* 0x000000ffe100720c */ /* 0x000fe20003f86270 */
[----:B------:R-:W-:-:S02]  /*6ab0*/  VIADD R235, R94, 0x3f ;  /* 0x0000003f5eeb7836 */ /* 0x000fc40000000000 */
[--C-:B------:R-:W-:Y:S01]  /*6ac0*/  @!P6 IMAD.IADD R161, R161, 0x1, -R88.reuse ;  /* 0x00000001a1a1e824 */ /* 0x100fe200078e0a58 */
[----:B------:R-:W-:Y:S01]  /*6ad0*/  ISETP.GE.AND P6, PT, R219, RZ, PT ;  /* 0x000000ffdb00720c */ /* 0x000fe20003fc6270 */
[--C-:B------:R-:W-:Y:S01]  /*6ae0*/  @!P2 IMAD.IADD R121, R121, 0x1, -R88.reuse ;  /* 0x000000017979a824 */ /* 0x100fe200078e0a58 */
[----:B------:R-:W-:Y:S01]  /*6af0*/  LOP3.LUT R219, R87, 0x64, RZ, 0xfc, !PT ;  /* 0x0000006457db7812 */ /* 0x000fe200078efcff */
[----:B------:R-:W-:Y:S01]  /*6b00*/  @!P5 IMAD.MOV R123, RZ, RZ, -R123 ;  /* 0x000000ffff7bd224 */ /* 0x000fe200078e0a7b */
[----:B------:R-:W-:Y:S01]  /*6b10*/  ISETP.GT.U32.AND P5, PT, R88, R119, PT ;  /* 0x000000775800720c */ /* 0x000fe20003fa4070 */
[----:B------:R-:W-:Y:S01]  /*6b20*/  IMAD.MOV.U32 R122, RZ, RZ, R161 ;  /* 0x000000ffff7a7224 */ /* 0x000fe200078e00a1 */
[----:B------:R-:W-:Y:S01]  /*6b30*/  LOP3.LUT R161, RZ, R91, RZ, 0x33, !PT ;  /* 0x0000005bffa17212 */ /* 0x000fe200078e33ff */
[----:B------:R-:W-:Y:S01]  /*6b40*/  @!P1 IMAD.MOV R121, RZ, RZ, -R121 ;  /* 0x000000ffff799224 */ /* 0x000fe200078e0a79 */
[----:B------:R-:W-:Y:S01]  /*6b50*/  ISETP.NE.AND P1, PT, R91, RZ, PT ;  /* 0x000000ff5b00720c */ /* 0x000fe20003f25270 */
[----:B------:R-:W-:Y:S01]  /*6b60*/  @!P0 IMAD.IADD R120, R120, 0x1, -R88 ;  /* 0x0000000178788824 */ /* 0x000fe200078e0a58 */
[----:B------:R-:W-:Y:S01]  /*6b70*/  ISETP.GE.AND P2, PT, R85, RZ, PT ;  /* 0x000000ff5500720c */ /* 0x000fe20003f46270 */
[----:B------:R-:W-:Y:S01]  /*6b80*/  @!P4 IMAD.MOV R122, RZ, RZ, -R122 ;  /* 0x000000ffff7ac224 */ /* 0x000fe200078e0a7a */
[----:B------:R-:W-:-:S02]  /*6b90*/  LOP3.LUT R234, R234, 0x3f, RZ, 0xc0, !PT ;  /* 0x0000003feaea7812 */ /* 0x000fc400078ec0ff */
[----:B------:R-:W-:Y:S02]  /*6ba0*/  ISETP.GT.AND P0, PT, R235, 0x3f, PT ;  /* 0x0000003feb00780c */ /* 0x000fe40003f04270 */
[----:B------:R-:W-:Y:S02]  /*6bb0*/  IABS R91, R219 ;  /* 0x000000db005b7213 */ /* 0x000fe40000000000 */
[----:B------:R-:W-:Y:S01]  /*6bc0*/  ISETP.GE.AND P4, PT, R84, RZ, PT ;  /* 0x000000ff5400720c */ /* 0x000fe20003f86270 */
[C---:B------:R-:W-:Y:S01]  /*6bd0*/  IMAD R84, R234.reuse, R113, RZ ;  /* 0x00000071ea547224 */ /* 0x040fe200078e02ff */
[----:B------:R-:W-:Y:S01]  /*6be0*/  ISETP.LT.AND P0, PT, R234, R94, P0 ;  /* 0x0000005eea00720c */ /* 0x000fe20000701270 */
[----:B------:R-:W-:Y:S01]  /*6bf0*/  IMAD.MOV.U32 R94, RZ, RZ, R91 ;  /* 0x000000ffff5e7224 */ /* 0x000fe200078e005b */
[C---:B------:R-:W-:Y:S02]  /*6c00*/  SEL R218, R161.reuse, R218, !P1 ;  /* 0x000000daa1da7207 */ /* 0x040fe40004800000 */
[----:B------:R-:W-:Y:S01]  /*6c10*/  SEL R91, R161, R210, !P1 ;  /* 0x000000d2a15b7207 */ /* 0x000fe20004800000 */
[----:B------:R-:W-:Y:S01]  /*6c20*/  @!P5 IMAD.IADD R119, R119, 0x1, -R88 ;  /* 0x000000017777d824 */ /* 0x000fe200078e0a58 */
[----:B------:R-:W-:Y:S01]  /*6c30*/  IADD3 R85, P5, PT, R84, UR18, RZ ;  /* 0x0000001254557c10 */ /* 0x000fe2000ffbe0ff */
[----:B------:R-:W-:-:S02]  /*6c40*/  IMAD R218, R218, UR7, RZ ;  /* 0x00000007dada7c24 */ /* 0x000fc4000f8e02ff */
[----:B------:R-:W-:Y:S01]  /*6c50*/  IMAD R91, R91, UR7, RZ ;  /* 0x000000075b5b7c24 */ /* 0x000fe2000f8e02ff */
[----:B------:R-:W-:Y:S01]  /*6c60*/  LEA.HI.X.SX32 R84, R84, UR19, 0x1, P5 ;  /* 0x0000001354547c11 */ /* 0x000fe2000a8f0eff */
[----:B------:R-:W-:Y:S01]  /*6c70*/  @!P2 IMAD.MOV R119, RZ, RZ, -R119 ;  /* 0x000000ffff77a224 */ /* 0x000fe200078e0a77 */
[-C--:B------:R-:W-:Y:S01]  /*6c80*/  IADD3 R220, P2, PT, R218, R85.reuse, RZ ;  /* 0x00000055dadc7210 */ /* 0x080fe20007f5e0ff */
[----:B------:R-:W-:Y:S01]  /*6c90*/  @!P4 IMAD.MOV R120, RZ, RZ, -R120 ;  /* 0x000000ffff78c224 */ /* 0x000fe200078e0a78 */
[----:B------:R-:W-:Y:S02]  /*6ca0*/  ISETP.GE.AND P5, PT, R202, RZ, PT ;  /* 0x000000ffca00720c */ /* 0x000fe40003fa6270 */
[----:B------:R-:W-:Y:S02]  /*6cb0*/  IADD3 R202, P4, PT, R91, R85, RZ ;  /* 0x000000555bca7210 */ /* 0x000fe40007f9e0ff */
[----:B------:R-:W-:Y:S02]  /*6cc0*/  LEA.HI.X.SX32 R225, R218, R84, 0x1, P2 ;  /* 0x00000054dae17211 */ /* 0x000fe400010f0eff */
[----:B------:R-:W-:Y:S01]  /*6cd0*/  SEL R218, R161, R201, !P1 ;  /* 0x000000c9a1da7207 */ /* 0x000fe20004800000 */
[----:B------:R-:W-:Y:S01]  /*6ce0*/  IMAD.HI.U32 R210, R86, R94, RZ ;  /* 0x0000005e56d27227 */ /* 0x000fe200078e00ff */
[----:B------:R-:W-:-:S02]  /*6cf0*/  LEA.HI.X.SX32 R201, R91, R84, 0x1, P4 ;  /* 0x000000545bc97211 */ /* 0x000fc400020f0eff */
[----:B------:R-:W-:Y:S01]  /*6d00*/  ISETP.GE.AND P2, PT, R219, RZ, PT ;  /* 0x000000ffdb00720c */ /* 0x000fe20003f46270 */
[----:B------:R-:W-:Y:S01]  /*6d10*/  IMAD.MOV R210, RZ, RZ, -R210 ;  /* 0x000000ffffd27224 */ /* 0x000fe200078e0ad2 */
[----:B------:R-:W-:Y:S01]  /*6d20*/  PRMT R33, RZ, 0x7610, R33 ;  /* 0x00007610ff217816 */ /* 0x000fe20000000021 */
[----:B------:R-:W-:Y:S01]  /*6d30*/  IMAD R218, R218, UR7, RZ ;  /* 0x00000007dada7c24 */ /* 0x000fe2000f8e02ff */
[----:B------:R-:W-:Y:S01]  /*6d40*/  SEL R219, R161, R90, !P1 ;  /* 0x0000005aa1db7207 */ /* 0x000fe20004800000 */
[----:B------:R-:W-:Y:S02]  /*6d50*/  @P0 IMAD.MOV.U32 R90, RZ, RZ, R202 ;  /* 0x000000ffff5a0224 */ /* 0x000fe400078e00ca */
[----:B------:R-:W-:Y:S01]  /*6d60*/  @P0 IMAD.MOV.U32 R91, RZ, RZ, R201 ;  /* 0x000000ffff5b0224 */ /* 0x000fe200078e00c9 */
[----:B------:R-:W-:Y:S01]  /*6d70*/  STL [R1+0x32c], R220 ;  /* 0x00032cdc01007387 */ /* 0x000fe20000100800 */
[----:B------:R-:W-:Y:S01]  /*6d80*/  IMAD R94, R88, R210, R94 ;  /* 0x000000d2585e7224 */ /* 0x000fe200078e025e */
[----:B------:R-:W-:Y:S01]  /*6d90*/  IADD3 R210, P4, PT, R218, R85, RZ ;  /* 0x00000055dad27210 */ /* 0x000fe20007f9e0ff */
[----:B------:R-:W-:Y:S01]  /*6da0*/  IMAD R219, R219, UR7, RZ ;  /* 0x00000007dbdb7c24 */ /* 0x000fe2000f8e02ff */
[----:B------:R0:W2:Y:S01]  /*6db0*/  @P0 LDG.E.U8 R33, desc[UR26][R90.64] ;  /* 0x0000001a5a210981 */ /* 0x0000a2000c1e1100 */
[----:B------:R-:W-:-:S03]  /*6dc0*/  PRMT R3, RZ, 0x7610, R3 ;  /* 0x00007610ff037816 */ /* 0x000fc60000000003 */
[----:B------:R1:W-:Y:S01]  /*6dd0*/  STL [R1+0x328], R225 ;  /* 0x000328e101007387 */ /* 0x0003e20000100800 */
[----:B0-----:R-:W-:Y:S02]  /*6de0*/  @P0 IMAD.MOV.U32 R91, RZ, RZ, R225 ;  /* 0x000000ffff5b0224 */ /* 0x001fe400078e00e1 */
[----:B------:R-:W-:Y:S01]  /*6df0*/  @P0 IMAD.MOV.U32 R90, RZ, RZ, R220 ;  /* 0x000000ffff5a0224 */ /* 0x000fe200078e00dc */
[----:B-1----:R-:W-:Y:S02]  /*6e00*/  SEL R225, R161, R209, !P1 ;  /* 0x000000d1a1e17207 */ /* 0x002fe40004800000 */
[----:B------:R-:W-:Y:S02]  /*6e10*/  LEA.HI.X.SX32 R209, R218, R84, 0x1, P4 ;  /* 0x00000054dad17211 */ /* 0x000fe400020f0eff */
[----:B------:R0:W2:Y:S01]  /*6e20*/  @P0 LDG.E.U8 R3, desc[UR26][R90.64] ;  /* 0x0000001a5a030981 */ /* 0x0000a2000c1e1100 */
[----:B------:R-:W-:Y:S01]  /*6e30*/  IADD3 R218, P4, PT, R219, R85, RZ ;  /* 0x00000055dbda7210 */ /* 0x000fe20007f9e0ff */
[----:B------:R-:W-:Y:S01]  /*6e40*/  IMAD R225, R225, UR7, RZ ;  /* 0x00000007e1e17c24 */ /* 0x000fe2000f8e02ff */
[----:B------:R-:W-:-:S02]  /*6e50*/  PRMT R34, RZ, 0x7610, R34 ;  /* 0x00007610ff227816 */ /* 0x000fc40000000022 */
[----:B------:R-:W-:Y:S02]  /*6e60*/  SEL R233, R161, R217, !P1 ;  /* 0x000000d9a1e97207 */ /* 0x000fe40004800000 */
[----:B------:R-:W-:Y:S01]  /*6e70*/  LEA.HI.X.SX32 R217, R219, R84, 0x1, P4 ;  /* 0x00000054dbd97211 */ /* 0x000fe200020f0eff */
[----:B0-----:R-:W-:Y:S02]  /*6e80*/  @P0 IMAD.MOV.U32 R90, RZ, RZ, R210 ;  /* 0x000000ffff5a0224 */ /* 0x001fe400078e00d2 */
[----:B------:R-:W-:Y:S01]  /*6e90*/  @P0 IMAD.MOV.U32 R91, RZ, RZ, R209 ;  /* 0x000000ffff5b0224 */ /* 0x000fe200078e00d1 */
[----:B------:R-:W-:Y:S01]  /*6ea0*/  IADD3 R226, P4, PT, R225, R85, RZ ;  /* 0x00000055e1e27210 */ /* 0x000fe20007f9e0ff */
[----:B------:R-:W-:Y:S01]  /*6eb0*/  IMAD R233, R233, UR7, RZ ;  /* 0x00000007e9e97c24 */ /* 0x000fe2000f8e02ff */
[----:B------:R-:W-:Y:S02]  /*6ec0*/  PRMT R199, RZ, 0x7610, R199 ;  /* 0x00007610ffc77816 */ /* 0x000fe400000000c7 */
[----:B------:R0:W2:Y:S01]  /*6ed0*/  @P0 LDG.E.U8 R34, desc[UR26][R90.64] ;  /* 0x0000001a5a220981 */ /* 0x0000a2000c1e1100 */
[----:B------:R-:W-:-:S02]  /*6ee0*/  SEL R241, R161, R215, !P1 ;  /* 0x000000d7a1f17207 */ /* 0x000fc40004800000 */
[----:B------:R-:W-:Y:S02]  /*6ef0*/  LEA.HI.X.SX32 R225, R225, R84, 0x1, P4 ;  /* 0x00000054e1e17211 */ /* 0x000fe400020f0eff */
[----:B------:R-:W-:Y:S01]  /*6f00*/  IADD3 R234, P4, PT, R233, R85, RZ ;  /* 0x00000055e9ea7210 */ /* 0x000fe20007f9e0ff */
[----:B------:R-:W-:Y:S02]  /*6f10*/  IMAD R241, R241, UR7, RZ ;  /* 0x00000007f1f17c24 */ /* 0x000fe4000f8e02ff */
[----:B0-----:R-:W-:Y:S02]  /*6f20*/  @P0 IMAD.MOV.U32 R90, RZ, RZ, R218 ;  /* 0x000000ffff5a0224 */ /* 0x001fe400078e00da */
[----:B------:R-:W-:Y:S01]  /*6f30*/  @P0 IMAD.MOV.U32 R91, RZ, RZ, R217 ;  /* 0x000000ffff5b0224 */ /* 0x000fe200078e00d9 */
[----:B------:R-:W-:Y:S02]  /*6f40*/  PRMT R198, RZ, 0x7610, R198 ;  /* 0x00007610ffc67816 */ /* 0x000fe400000000c6 */
[----:B------:R-:W-:-:S02]  /*6f50*/  SEL R249, R161, R212, !P1 ;  /* 0x000000d4a1f97207 */ /* 0x000fc40004800000 */
[----:B------:R0:W2:Y:S01]  /*6f60*/  @P0 LDG.E.U8 R199, desc[UR26][R90.64] ;  /* 0x0000001a5ac70981 */ /* 0x0000a2000c1e1100 */
[-C--:B------:R-:W-:Y:S02]  /*6f70*/  LEA.HI.X.SX32 R233, R233, R84.reuse, 0x1, P4 ;  /* 0x00000054e9e97211 */ /* 0x080fe400020f0eff */
[----:B------:R-:W-:Y:S01]  /*6f80*/  IADD3 R242, P4, PT, R241, R85, RZ ;  /* 0x00000055f1f27210 */ /* 0x000fe20007f9e0ff */
[----:B------:R-:W-:Y:S01]  /*6f90*/  IMAD R249, R249, UR7, RZ ;  /* 0x00000007f9f97c24 */ /* 0x000fe2000f8e02ff */
[----:B------:R-:W-:Y:S01]  /*6fa0*/  PRMT R183, RZ, 0x7610, R183 ;  /* 0x00007610ffb77816 */ /* 0x000fe200000000b7 */
[----:B0-----:R-:W-:Y:S02]  /*6fb0*/  @P0 IMAD.MOV.U32 R90, RZ, RZ, R226 ;  /* 0x000000ffff5a0224 */ /* 0x001fe400078e00e2 */
[----:B------:R-:W-:Y:S01]  /*6fc0*/  @P0 IMAD.MOV.U32 R91, RZ, RZ, R225 ;  /* 0x000000ffff5b0224 */ /* 0x000fe200078e00e1 */
[----:B------:R-:W-:Y:S02]  /*6fd0*/  SEL R211, R161, R211, !P1 ;  /* 0x000000d3a1d37207 */ /* 0x000fe40004800000 */
[----:B------:R-:W-:-:S02]  /*6fe0*/  LEA.HI.X.SX32 R241, R241, R84, 0x1, P4 ;  /* 0x00000054f1f17211 */ /* 0x000fc400020f0eff */
[----:B------:R0:W2:Y:S01]  /*6ff0*/  @P0 LDG.E.U8 R198, desc[UR26][R90.64] ;  /* 0x0000001a5ac60981 */ /* 0x0000a2000c1e1100 */
[----:B------:R-:W-:Y:S01]  /*7000*/  IADD3 R250, P4, PT, R249, R85, RZ ;  /* 0x00000055f9fa7210 */ /* 0x000fe20007f9e0ff */
[----:B------:R-:W-:Y:S01]  /*7010*/  IMAD R211, R211, UR7, RZ ;  /* 0x00000007d3d37c24 */ /* 0x000fe2000f8e02ff */
[----:B------:R-:W-:Y:S02]  /*7020*/  PRMT R182, RZ, 0x7610, R182 ;  /* 0x00007610ffb67816 */ /* 0x000fe400000000b6 */
[----:B------:R-:W-:Y:S01]  /*7030*/  SEL R208, R161, R208, !P1 ;  /* 0x000000d0a1d07207 */ /* 0x000fe20004800000 */
[----:B0-----:R-:W-:Y:S02]  /*7040*/  @P0 IMAD.MOV.U32 R90, RZ, RZ, R234 ;  /* 0x000000ffff5a0224 */ /* 0x001fe400078e00ea */
[----:B------:R-:W-:Y:S01]  /*7050*/  @P0 IMAD.MOV.U32 R91, RZ, RZ, R233 ;  /* 0x000000ffff5b0224 */ /* 0x000fe200078e00e9 */
[----:B------:R-:W-:-:S04]  /*7060*/  LEA.HI.X.SX32 R249, R249, R84, 0x1, P4 ;  /* 0x00000054f9f97211 */ /* 0x000fc800020f0eff */
        /* <DEDUP_REMOVED lines=9> */
[C---:B------:R-:W-:Y:S01]  /*7100*/  IADD3 R220, P4, PT, R208.reuse, R85, RZ ;  /* 0x00000055d0dc7210 */ /* 0x040fe20007f9e0ff */
        /* <DEDUP_REMOVED lines=9> */
[----:B------:R-:W-:Y:S01]  /*71a0*/  PRMT R30, RZ, 0x7610, R30 ;  /* 0x00007610ff1e7816 */ /* 0x000fe2000000001e */
[----:B------:R-:W-:Y:S01]  /*71b0*/  STL [R1+0x14], R228 ;  /* 0x000014e401007387 */ /* 0x000fe20000100800 */
[----:B------:R-:W-:Y:S01]  /*71c0*/  SEL R203, R161, R203, !P1 ;  /* 0x000000cba1cb7207 */ /* 0x000fe20004800000 */
[----:B0-----:R-:W-:Y:S02]  /*71d0*/  @P0 IMAD.MOV.U32 R90, RZ, RZ, R228 ;  /* 0x000000ffff5a0224 */ /* 0x001fe400078e00e4 */
[----:B------:R-:W-:Y:S01]  /*71e0*/  @P0 IMAD.MOV.U32 R91, RZ, RZ, R235 ;  /* 0x000000ffff5b0224 */ /* 0x000fe200078e00eb */
[----:B------:R-:W-:Y:S04]  /*71f0*/  STL [R1+0x10], R235 ;  /* 0x000010eb01007387 */ /* 0x000fe80000100800 */
[----:B------:R0:W2:Y:S04]  /*7200*/  @P0 LDG.E.U8 R32, desc[UR26][R90.64] ;  /* 0x0000001a5a200981 */ /* 0x0000a8000c1e1100 */
[----:B------:R1:W-:Y:S01]  /*7210*/  STL [R1+0x34], R220 ;  /* 0x000034dc01007387 */ /* 0x0003e20000100800 */
[----:B------:R-:W-:-:S02]  /*7220*/  IMAD R203, R203, UR7, RZ ;  /* 0x00000007cbcb7c24 */ /* 0x000fc4000f8e02ff */
[----:B0-----:R-:W-:Y:S02]  /*7230*/  @P0 IMAD.MOV.U32 R90, RZ, RZ, R220 ;  /* 0x000000ffff5a0224 */ /* 0x001fe400078e00dc */
[----:B------:R-:W-:Y:S01]  /*7240*/  @P0 IMAD.MOV.U32 R91, RZ, RZ, R227 ;  /* 0x000000ffff5b0224 */ /* 0x000fe200078e00e3 */
[-C--:B-1----:R-:W-:Y:S02]  /*7250*/  LEA.HI.X.SX32 R220, R207, R84.reuse, 0x1, P4 ;  /* 0x00000054cfdc7211 */ /* 0x082fe400020f0eff */
[C---:B------:R-:W-:Y:S02]  /*7260*/  IADD3 R211, P4, PT, R204.reuse, R85, RZ ;  /* 0x00000055ccd37210 */ /* 0x040fe40007f9e0ff */
[----:B------:R0:W2:Y:S01]  /*7270*/  @P0 LDG.E.U8 R30, desc[UR26][R90.64] ;  /* 0x0000001a5a1e0981 */ /* 0x0000a2000c1e1100 */
[----:B------:R-:W-:Y:S02]  /*7280*/  PRMT R31, RZ, 0x7610, R31 ;  /* 0x00007610ff1f7816 */ /* 0x000fe4000000001f */
[----:B------:R-:W-:Y:S01]  /*7290*/  SEL R167, R161, R167, !P1 ;  /* 0x000000a7a1a77207 */ /* 0x000fe20004800000 */
[----:B------:R-:W-:Y:S01]  /*72a0*/  STL [R1+0x30], R227 ;  /* 0x000030e301007387 */ /* 0x000fe20000100800 */
[----:B------:R-:W-:-:S03]  /*72b0*/  LEA.HI.X.SX32 R219, R204, R84, 0x1, P4 ;  /* 0x00000054ccdb7211 */ /* 0x000fc600020f0eff */
[----:B------:R1:W-:Y:S01]  /*72c0*/  STL [R1+0x54], R212 ;  /* 0x000054d401007387 */ /* 0x0003e20000100800 */
[----:B0-----:R-:W-:Y:S02]  /*72d0*/  @P0 IMAD.MOV.U32 R90, RZ, RZ, R212 ;  /* 0x000000ffff5a0224 */ /* 0x001fe400078e00d4 */
[----:B------:R-:W-:Y:S01]  /*72e0*/  @P0 IMAD.MOV.U32 R91, RZ, RZ, R220 ;  /* 0x000000ffff5b0224 */ /* 0x000fe200078e00dc */
[----:B------:R-:W-:Y:S01]  /*72f0*/  PRMT R28, RZ, 0x7610, R28 ;  /* 0x00007610ff1c7816 */ /* 0x000fe2000000001c */
[----:B------:R-:W-:Y:S01]  /*7300*/  IMAD R167, R167, UR7, RZ ;  /* 0x00000007a7a77c24 */ /* 0x000fe2000f8e02ff */
[----:B------:R-:W-:Y:S02]  /*7310*/  SEL R163, R161, R163, !P1 ;  /* 0x000000a3a1a37207 */ /* 0x000fe40004800000 */
[----:B------:R0:W2:Y:S01]  /*7320*/  @P0 LDG.E.U8 R31, desc[UR26][R90.64] ;  /* 0x0000001a5a1f0981 */ /* 0x0000a2000c1e1100 */
[----:B-1----:R-:W-:-:S04]  /*7330*/  IADD3 R212, P4, PT, R203, R85, RZ ;  /* 0x00000055cbd47210 */ /* 0x002fc80007f9e0ff */
[----:B------:R-:W-:Y:S01]  /*7340*/  LEA.HI.X.SX32 R203, R203, R84, 0x1, P4 ;  /* 0x00000054cbcb7211 */ /* 0x000fe200020f0eff */
[----:B------:R-:W-:Y:S01]  /*7350*/  STL [R1+0x50], R220 ;  /* 0x000050dc01007387 */ /* 0x000fe20000100800 */
[----:B------:R-:W-:Y:S01]  /*7360*/  IADD3 R204, P4, PT, R167, R85, RZ ;  /* 0x00000055a7cc7210 */ /* 0x000fe20007f9e0ff */
[----:B0-----:R-:W-:Y:S02]  /*7370*/  @P0 IMAD.MOV.U32 R90, RZ, RZ, R211 ;  /* 0x000000ffff5a0224 */ /* 0x001fe400078e00d3 */
[----:B------:R-:W-:Y:S01]  /*7380*/  @P0 IMAD.MOV.U32 R91, RZ, RZ, R219 ;  /* 0x000000ffff5b0224 */ /* 0x000fe200078e00db */
[----:B------:R0:W-:Y:S01]  /*7390*/  STL [R1+0x74], R211 ;  /* 0x000074d301007387 */ /* 0x0001e20000100800 */
[----:B------:R-:W-:Y:S01]  /*73a0*/  IMAD R163, R163, UR7, RZ ;  /* 0x00000007a3a37c24 */ /* 0x000fe2000f8e02ff */
[----:B------:R-:W-:Y:S02]  /*73b0*/  PRMT R29, RZ, 0x7610, R29 ;  /* 0x00007610ff1d7816 */ /* 0x000fe4000000001d */
[----:B------:R1:W2:Y:S01]  /*73c0*/  @P0 LDG.E.U8 R28, desc[UR26][R90.64] ;  /* 0x0000001a5a1c0981 */ /* 0x0002a2000c1e1100 */
[----:B------:R-:W-:-:S03]  /*73d0*/  SEL R160, R161, R160, !P1 ;  /* 0x000000a0a1a07207 */ /* 0x000fc60004800000 */
[----:B------:R-:W-:Y:S01]  /*73e0*/  STL [R1+0x70], R219 ;  /* 0x000070db01007387 */ /* 0x000fe20000100800 */
[----:B0-----:R-:W-:-:S03]  /*73f0*/  LEA.HI.X.SX32 R211, R167, R84, 0x1, P4 ;  /* 0x00000054a7d37211 */ /* 0x001fc600020f0eff */
[----:B------:R-:W-:Y:S01]  /*7400*/  STL [R1+0x94], R212 ;  /* 0x000094d401007387 */ /* 0x000fe20000100800 */
[----:B-1----:R-:W-:Y:S02]  /*7410*/  @P0 IMAD.MOV.U32 R90, RZ, RZ, R212 ;  /* 0x000000ffff5a0224 */ /* 0x002fe400078e00d4 */
[----:B------:R-:W-:Y:S01]  /*7420*/  @P0 IMAD.MOV.U32 R91, RZ, RZ, R203 ;  /* 0x000000ffff5b0224 */ /* 0x000fe200078e00cb */
[----:B------:R0:W-:Y:S01]  /*7430*/  STL [R1+0x90], R203 ;  /* 0x000090cb01007387 */ /* 0x0001e20000100800 */
[----:B------:R-:W-:Y:S01]  /*7440*/  IMAD R160, R160, UR7, RZ ;  /* 0x00000007a0a07c24 */ /* 0x000fe2000f8e02ff */
[----:B------:R-:W-:Y:S02]  /*7450*/  PRMT R26, RZ, 0x7610, R26 ;  /* 0x00007610ff1a7816 */ /* 0x000fe4000000001a */
[----:B------:R1:W2:Y:S01]  /*7460*/  @P0 LDG.E.U8 R29, desc[UR26][R90.64] ;  /* 0x0000001a5a1d0981 */ /* 0x0002a2000c1e1100 */
[----:B------:R-:W-:Y:S02]  /*7470*/  SEL R155, R161, R155, !P1 ;  /* 0x0000009ba19b7207 */ /* 0x000fe40004800000 */
[----:B0-----:R-:W-:Y:S01]  /*7480*/  IADD3 R203, P4, PT, R163, R85, RZ ;  /* 0x00000055a3cb7210 */ /* 0x001fe20007f9e0ff */
[----:B------:R0:W-:Y:S01]  /*7490*/  STL [R1+0xb4], R204 ;  /* 0x0000b4cc01007387 */ /* 0x0001e20000100800 */
[----:B-1----:R-:W-:-:S02]  /*74a0*/  @P0 IMAD.MOV.U32 R90, RZ, RZ, R204 ;  /* 0x000000ffff5a0224 */ /* 0x002fc400078e00cc */
[----:B------:R-:W-:Y:S01]  /*74b0*/  LEA.HI.X.SX32 R212, R163, R84, 0x1, P4 ;  /* 0x00000054a3d47211 */ /* 0x000fe200020f0eff */
[----:B------:R-:W-:Y:S01]  /*74c0*/  @P0 IMAD.MOV.U32 R91, RZ, RZ, R211 ;  /* 0x000000ffff5b0224 */ /* 0x000fe200078e00d3 */
[----:B------:R-:W-:Y:S01]  /*74d0*/  PRMT R27, RZ, 0x7610, R27 ;  /* 0x00007610ff1b7816 */ /* 0x000fe2000000001b */
[----:B------:R-:W-:Y:S01]  /*74e0*/  IMAD R155, R155, UR7, RZ ;  /* 0x000000079b9b7c24 */ /* 0x000fe2000f8e02ff */
[----:B------:R-:W-:Y:S02]  /*74f0*/  SEL R153, R161, R153, !P1 ;  /* 0x00000099a1997207 */ /* 0x000fe40004800000 */
[----:B0-----:R-:W-:Y:S01]  /*7500*/  IADD3 R204, P4, PT, R160, R85, RZ ;  /* 0x00000055a0cc7210 */ /* 0x001fe20007f9e0ff */
[----:B------:R0:W2:Y:S04]  /*7510*/  @P0 LDG.E.U8 R26, desc[UR26][R90.64] ;  /* 0x0000001a5a1a0981 */ /* 0x0000a8000c1e1100 */
[----:B------:R1:W-:Y:S01]  /*7520*/  STL [R1+0xb0], R211 ;  /* 0x0000b0d301007387 */ /* 0x0003e20000100800 */
[----:B------:R-:W-:-:S03]  /*7530*/  IMAD R153, R153, UR7, RZ ;  /* 0x0000000799997c24 */ /* 0x000fc6000f8e02ff */
[----:B------:R3:W-:Y:S01]  /*7540*/  STL [R1+0xd4], R203 ;  /* 0x0000d4cb01007387 */ /* 0x0007e20000100800 */
[----:B0-----:R-:W-:Y:S02]  /*7550*/  @P0 IMAD.MOV.U32 R90, RZ, RZ, R203 ;  /* 0x000000ffff5a0224 */ /* 0x001fe400078e00cb */
[----:B------:R-:W-:Y:S01]  /*7560*/  @P0 IMAD.MOV.U32 R91, RZ, RZ, R212 ;  /* 0x000000ffff5b0224 */ /* 0x000fe200078e00d4 */
[----:B-1----:R-:W-:Y:S01]  /*7570*/  LEA.HI.X.SX32 R211, R160, R84, 0x1, P4 ;  /* 0x00000054a0d37211 */ /* 0x002fe200020f0eff */
[----:B------:R0:W-:Y:S01]  /*7580*/  STL [R1+0xd0], R212 ;  /* 0x0000d0d401007387 */ /* 0x0001e20000100800 */
[----:B------:R-:W-:Y:S02]  /*7590*/  PRMT R24, RZ, 0x7610, R24 ;  /* 0x00007610ff187816 */ /* 0x000fe40000000018 */
[----:B---3--:R-:W-:Y:S01]  /*75a0*/  IADD3 R203, P4, PT, R155, R85, RZ ;  /* 0x000000559bcb7210 */ /* 0x008fe20007f9e0ff */
[----:B------:R1:W3:Y:S01]  /*75b0*/  @P0 LDG.E.U8 R27, desc[UR26][R90.64] ;  /* 0x0000001a5a1b0981 */ /* 0x0002e2000c1e1100 */
[----:B------:R-:W-:-:S03]  /*75c0*/  SEL R147, R161, R147, !P1 ;  /* 0x00000093a1937207 */ /* 0x000fc60004800000 */
[----:B------:R4:W-:Y:S01]  /*75d0*/  STL [R1+0xf4], R204 ;  /* 0x0000f4cc01007387 */ /* 0x0009e20000100800 */
[----:B0-----:R-:W-:Y:S01]  /*75e0*/  LEA.HI.X.SX32 R212, R155, R84, 0x1, P4 ;  /* 0x000000549bd47211 */ /* 0x001fe200020f0eff */
[----:B-1----:R-:W-:Y:S02]  /*75f0*/  @P0 IMAD.MOV.U32 R90, RZ, RZ, R204 ;  /* 0x000000ffff5a0224 */ /* 0x002fe400078e00cc */
[----:B------:R-:W-:Y:S01]  /*7600*/  @P0 IMAD.MOV.U32 R91, RZ, RZ, R211 ;  /* 0x000000ffff5b0224 */ /* 0x000fe200078e00d3 */
[----:B----4-:R-:W-:Y:S01]  /*7610*/  IADD3 R204, P4, PT, R153, R85, RZ ;  /* 0x0000005599cc7210 */ /* 0x010fe20007f9e0ff */
[----:B------:R-:W-:Y:S01]  /*7620*/  IMAD R147, R147, UR7, RZ ;  /* 0x0000000793937c24 */ /* 0x000fe2000f8e02ff */
[----:B------:R-:W-:Y:S02]  /*7630*/  PRMT R25, RZ, 0x7610, R25 ;  /* 0x00007610ff197816 */ /* 0x000fe40000000019 */
[----:B------:R0:W4:Y:S01]  /*7640*/  @P0 LDG.E.U8 R24, desc[UR26][R90.64] ;  /* 0x0000001a5a180981 */ /* 0x000122000c1e1100 */
[----:B------:R-:W-:-:S03]  /*7650*/  SEL R145, R161, R145, !P1 ;  /* 0x00000091a1917207 */ /* 0x000fc60004800000 */
[----:B------:R1:W-:Y:S01]  /*7660*/  STL [R1+0xf0], R211 ;  /* 0x0000f0d301007387 */ /* 0x0003e20000100800 */
[----:B------:R-:W-:Y:S01]  /*7670*/  PRMT R22, RZ, 0x7610, R22 ;  /* 0x00007610ff167816 */ /* 0x000fe20000000016 */
[----:B------:R-:W-:Y:S02]  /*7680*/  IMAD R145, R145, UR7, RZ ;  /* 0x0000000791917c24 */ /* 0x000fe4000f8e02ff */
[----:B------:R1:W-:Y:S01]  /*7690*/  STL [R1+0x114], R203 ;  /* 0x000114cb01007387 */ /* 0x0003e20000100800 */
[----:B0-----:R-:W-:Y:S02]  /*76a0*/  @P0 IMAD.MOV.U32 R90, RZ, RZ, R203 ;  /* 0x000000ffff5a0224 */ /* 0x001fe400078e00cb */
[----:B------:R-:W-:Y:S01]  /*76b0*/  @P0 IMAD.MOV.U32 R91, RZ, RZ, R212 ;  /* 0x000000ffff5b0224 */ /* 0x000fe200078e00d4 */
[----:B-1----:R-:W-:Y:S01]  /*76c0*/  LEA.HI.X.SX32 R211, R153, R84, 0x1, P4 ;  /* 0x0000005499d37211 */ /* 0x002fe200020f0eff */
[----:B------:R0:W-:Y:S01]  /*76d0*/  STL [R1+0x110], R212 ;  /* 0x000110d401007387 */ /* 0x0001e20000100800 */
[----:B------:R-:W-:-:S02]  /*76e0*/  SEL R139, R161, R139, !P1 ;  /* 0x0000008ba18b7207 */ /* 0x000fc40004800000 */
[-C--:B------:R-:W-:Y:S01]  /*76f0*/  IADD3 R203, P4, PT, R147, R85.reuse, RZ ;  /* 0x0000005593cb7210 */ /* 0x080fe20007f9e0ff */
[----:B------:R1:W2:Y:S01]  /*7700*/  @P0 LDG.E.U8 R25, desc[UR26][R90.64] ;  /* 0x0000001a5a190981 */ /* 0x0002a2000c1e1100 */
[----:B------:R-:W-:Y:S01]  /*7710*/  PRMT R23, RZ, 0x7610, R23 ;  /* 0x00007610ff177816 */ /* 0x000fe20000000017 */
[----:B------:R-:W-:Y:S02]  /*7720*/  IMAD R139, R139, UR7, RZ ;  /* 0x000000078b8b7c24 */ /* 0x000fe4000f8e02ff */
[----:B------:R1:W-:Y:S01]  /*7730*/  STL [R1+0x13c], R204 ;  /* 0x00013ccc01007387 */ /* 0x0003e20000100800 */
[----:B0-----:R-:W-:Y:S01]  /*7740*/  LEA.HI.X.SX32 R212, R147, R84, 0x1, P4 ;  /* 0x0000005493d47211 */ /* 0x001fe200020f0eff */
[----:B-1----:R-:W-:Y:S02]  /*7750*/  @P0 IMAD.MOV.U32 R90, RZ, RZ, R204 ;  /* 0x000000ffff5a0224 */ /* 0x002fe400078e00cc */
[----:B------:R-:W-:Y:S01]  /*7760*/  @P0 IMAD.MOV.U32 R91, RZ, RZ, R211 ;  /* 0x000000ffff5b0224 */ /* 0x000fe200078e00d3 */
[----:B------:R-:W-:Y:S01]  /*7770*/  IADD3 R204, P4, PT, R145, R85, RZ ;  /* 0x0000005591cc7210 */ /* 0x000fe20007f9e0ff */
[----:B------:R0:W-:Y:S01]  /*7780*/  STL [R1+0x138], R211 ;  /* 0x000138d301007387 */ /* 0x0001e20000100800 */
[----:B------:R-:W-:-:S03]  /*7790*/  SEL R137, R161, R137, !P1 ;  /* 0x00000089a1897207 */ /* 0x000fc60004800000 */
        /* <DEDUP_REMOVED lines=47> */
[----:B------:R-:W-:Y:S02]  /*7a90*/  IADD3 R203, P4, PT, R127, R85, RZ ;  /* 0x000000557fcb7210 */ /* 0x000fe40007f9e0ff */
[----:B------:R-:W-:-:S02]  /*7aa0*/  SEL R125, R161, R125, !P1 ;  /* 0x0000007da17d7207 */ /* 0x000fc40004800000 */
[----:B------:R0:W2:Y:S01]  /*7ab0*/  @P0 LDG.E.U8 R196, desc[UR26][R90.64] ;  /* 0x0000001a5ac40981 */ /* 0x0000a2000c1e1100 */
[----:B------:R-:W-:-:S03]  /*7ac0*/  LEA.HI.X.SX32 R127, R127, R84, 0x1, P4 ;  /* 0x000000547f7f7211 */ /* 0x000fc600020f0eff */
[----:B------:R-:W-:Y:S01]  /*7ad0*/  STL [R1+0x220], R212 ;  /* 0x000220d401007387 */ /* 0x000fe20000100800 */
[----:B------:R-:W-:-:S03]  /*7ae0*/  IMAD R125, R125, UR7, RZ ;  /* 0x000000077d7d7c24 */ /* 0x000fc6000f8e02ff */
[----:B------:R1:W-:Y:S01]  /*7af0*/  STL [R1+0x23c], R204 ;  /* 0x00023ccc01007387 */ /* 0x0003e20000100800 */
[----:B0-----:R-:W-:Y:S02]  /*7b00*/  @P0 IMAD.MOV.U32 R90, RZ, RZ, R204 ;  /* 0x000000ffff5a0224 */ /* 0x001fe400078e00cc */
[----:B------:R-:W-:Y:S01]  /*7b10*/  @P0 IMAD.MOV.U32 R91, RZ, RZ, R211 ;  /* 0x000000ffff5b0224 */ /* 0x000fe200078e00d3 */
[----:B------:R-:W-:Y:S01]  /*7b20*/  PRMT R180, RZ, 0x7610, R180 ;  /* 0x00007610ffb47816 */ /* 0x000fe200000000b4 */
[----:B------:R0:W-:Y:S01]  /*7b30*/  STL [R1+0x238], R211 ;  /* 0x000238d301007387 */ /* 0x0001e20000100800 */
[----:B------:R-:W-:Y:S02]  /*7b40*/  SEL R124, R161, R124, !P1 ;  /* 0x0000007ca17c7207 */ /* 0x000fe40004800000 */
[----:B-1----:R-:W-:Y:S01]  /*7b50*/  IADD3 R204, P4, PT, R126, R85, RZ ;  /* 0x000000557ecc7210 */ /* 0x002fe20007f9e0ff */
[----:B------:R1:W2:Y:S02]  /*7b60*/  @P0 LDG.E.U8 R181, desc[UR26][R90.64] ;  /* 0x0000001a5ab50981 */ /* 0x0002a4000c1e1100 */
[----:B------:R-:W-:-:S02]  /*7b70*/  IMAD R124, R124, UR7, RZ ;  /* 0x000000077c7c7c24 */ /* 0x000fc4000f8e02ff */
[----:B------:R1:W-:Y:S01]  /*7b80*/  STL [R1+0x254], R203 ;  /* 0x000254cb01007387 */ /* 0x0003e20000100800 */
[----:B0-----:R-:W-:Y:S01]  /*7b90*/  LEA.HI.X.SX32 R211, R126, R84, 0x1, P4 ;  /* 0x000000547ed37211 */ /* 0x001fe200020f0eff */
[----:B-1----:R-:W-:Y:S02]  /*7ba0*/  @P0 IMAD.MOV.U32 R90, RZ, RZ, R203 ;  /* 0x000000ffff5a0224 */ /* 0x002fe400078e00cb */
[----:B------:R-:W-:Y:S01]  /*7bb0*/  @P0 IMAD.MOV.U32 R91, RZ, RZ, R127 ;  /* 0x000000ffff5b0224 */ /* 0x000fe200078e007f */
[----:B------:R-:W-:Y:S02]  /*7bc0*/  IADD3 R203, P4, PT, R125, R85, RZ ;  /* 0x000000557dcb7210 */ /* 0x000fe40007f9e0ff */
        /* <DEDUP_REMOVED lines=8> */
[----:B------:R-:W-:Y:S01]  /*7c50*/  PRMT R80, RZ, 0x7610, R80 ;  /* 0x00007610ff507816 */ /* 0x000fe20000000050 */
[----:B------:R0:W-:Y:S01]  /*7c60*/  STL [R1+0x250], R127 ;  /* 0x0002507f01007387 */ /* 0x0001e20000100800 */
[----:B------:R-:W-:-:S03]  /*7c70*/  SEL R122, R161, R122, !P1 ;  /* 0x0000007aa17a7207 */ /* 0x000fc60004800000 */
[----:B------:R1:W2:Y:S01]  /*7c80*/  @P0 LDG.E.U8 R10, desc[UR26][R90.64] ;  /* 0x0000001a5a0a0981 */ /* 0x0002a2000c1e1100 */
[----:B------:R-:W-:Y:S01]  /*7c90*/  PRMT R139, RZ, 0x7610, R139 ;  /* 0x00007610ff8b7816 */ /* 0x000fe2000000008b */
[----:B------:R-:W-:Y:S01]  /*7ca0*/  IMAD R122, R122, UR7, RZ ;  /* 0x000000077a7a7c24 */ /* 0x000fe2000f8e02ff */
[----:B0-----:R-:W-:Y:S01]  /*7cb0*/  LEA.HI.X.SX32 R127, R124, R84, 0x1, P4 ;  /* 0x000000547c7f7211 */ /* 0x001fe200020f0eff */
[----:B-1----:R-:W-:Y:S02]  /*7cc0*/  @P0 IMAD.MOV.U32 R90, RZ, RZ, R203 ;  /* 0x000000ffff5a0224 */ /* 0x002fe400078e00cb */
[----:B------:R-:W-:Y:S01]  /*7cd0*/  @P0 IMAD.MOV.U32 R91, RZ, RZ, R125 ;  /* 0x000000ffff5b0224 */ /* 0x000fe200078e007d */
[----:B------:R-:W-:Y:S01]  /*7ce0*/  IADD3 R124, P4, PT, R123, R85, RZ ;  /* 0x000000557b7c7210 */ /* 0x000fe20007f9e0ff */
[----:B------:R-:W-:Y:S01]  /*7cf0*/  STL [R1+0x26c], R204 ;  /* 0x00026ccc01007387 */ /* 0x000fe20000100800 */
[----:B------:R-:W-:-:S03]  /*7d00*/  SEL R121, R161, R121, !P1 ;  /* 0x00000079a1797207 */ /* 0x000fc60004800000 */
[----:B------:R0:W2:Y:S01]  /*7d10*/  @P0 LDG.E.U8 R80, desc[UR26][R90.64] ;  /* 0x0000001a5a500981 */ /* 0x0000a2000c1e1100 */
[----:B------:R-:W-:-:S03]  /*7d20*/  LEA.HI.X.SX32 R123, R123, R84, 0x1, P4 ;  /* 0x000000547b7b7211 */ /* 0x000fc600020f0eff */
[----:B------:R-:W-:Y:S01]  /*7d30*/  STL [R1+0x268], R211 ;  /* 0x000268d301007387 */ /* 0x000fe20000100800 */
[----:B------:R-:W-:-:S03]  /*7d40*/  IMAD R121, R121, UR7, RZ ;  /* 0x0000000779797c24 */ /* 0x000fc6000f8e02ff */
[----:B------:R-:W-:Y:S01]  /*7d50*/  STL [R1+0x284], R203 ;  /* 0x000284cb01007387 */ /* 0x000fe20000100800 */
[----:B0-----:R-:W-:Y:S02]  /*7d60*/  @P0 IMAD.MOV.U32 R90, RZ, RZ, R126 ;  /* 0x000000ffff5a0224 */ /* 0x001fe400078e007e */
[----:B------:R-:W-:Y:S01]  /*7d70*/  @P0 IMAD.MOV.U32 R91, RZ, RZ, R127 ;  /* 0x000000ffff5b0224 */ /* 0x000fe200078e007f */
[----:B------:R0:W-:Y:S01]  /*7d80*/  STL [R1+0x280], R125 ;  /* 0x0002807d01007387 */ /* 0x0001e20000100800 */
[----:B------:R-:W-:Y:S02]  /*7d90*/  PRMT R17, RZ, 0x7610, R17 ;  /* 0x00007610ff117816 */ /* 0x000fe40000000011 */
[----:B------:R-:W-:Y:S01]  /*7da0*/  SEL R120, R161, R120, !P1 ;  /* 0x00000078a1787207 */ /* 0x000fe20004800000 */
[----:B------:R1:W2:Y:S01]  /*7db0*/  @P0 LDG.E.U8 R139, desc[UR26][R90.64] ;  /* 0x0000001a5a8b0981 */ /* 0x0002a2000c1e1100 */
[----:B0-----:R-:W-:-:S03]  /*7dc0*/  IADD3 R125, P4, PT, R122, R85, RZ ;  /* 0x000000557a7d7210 */ /* 0x001fc60007f9e0ff */
[----:B------:R0:W-:Y:S01]  /*7dd0*/  STL [R1+0x29c], R126 ;  /* 0x00029c7e01007387 */ /* 0x0001e20000100800 */
[----:B-1----:R-:W-:-:S03]  /*7de0*/  @P0 IMAD.MOV.U32 R90, RZ, RZ, R124 ;  /* 0x000000ffff5a0224 */ /* 0x002fc600078e007c */
[----:B------:R-:W-:Y:S01]  /*7df0*/  STL [R1+0x298], R127 ;  /* 0x0002987f01007387 */ /* 0x000fe20000100800 */
[----:B------:R-:W-:-:S03]  /*7e00*/  @P0 IMAD.MOV.U32 R91, RZ, RZ, R123 ;  /* 0x000000ffff5b0224 */ /* 0x000fc600078e007b */
[----:B------:R1:W-:Y:S01]  /*7e10*/  STL [R1+0x2b4], R124 ;  /* 0x0002b47c01007387 */ /* 0x0003e20000100800 */
[----:B0-----:R-:W-:Y:S01]  /*7e20*/  LEA.HI.X.SX32 R126, R122, R84, 0x1, P4 ;  /* 0x000000547a7e7211 */ /* 0x001fe200020f0eff */
[----:B------:R-:W-:Y:S01]  /*7e30*/  IMAD R120, R120, UR7, RZ ;  /* 0x0000000778787c24 */ /* 0x000fe2000f8e02ff */
[----:B------:R-:W-:Y:S01]  /*7e40*/  PRMT R18, RZ, 0x7610, R18 ;  /* 0x00007610ff127816 */ /* 0x000fe20000000012 */
[----:B------:R0:W2:Y:S01]  /*7e50*/  @P0 LDG.E.U8 R17, desc[UR26][R90.64] ;  /* 0x0000001a5a110981 */ /* 0x0000a2000c1e1100 */
[----:B------:R-:W-:Y:S02]  /*7e60*/  SEL R119, R161, R119, !P1 ;  /* 0x00000077a1777207 */ /* 0x000fe40004800000 */
[----:B-1----:R-:W-:Y:S02]  /*7e70*/  IADD3 R124, P4, PT, R121, R85, RZ ;  /* 0x00000055797c7210 */ /* 0x002fe40007f9e0ff */
[----:B------:R-:W-:Y:S02]  /*7e80*/  SEL R203, R161, R118, !P1 ;  /* 0x00000076a1cb7207 */ /* 0x000fe40004800000 */
[----:B------:R-:W-:Y:S01]  /*7e90*/  LEA.HI.X.SX32 R121, R121, R84, 0x1, P4 ;  /* 0x0000005479797211 */ /* 0x000fe200020f0eff */
[----:B0-----:R-:W-:-:S02]  /*7ea0*/  @P0 IMAD.MOV.U32 R90, RZ, RZ, R125 ;  /* 0x000000ffff5a0224 */ /* 0x001fc400078e007d */
[----:B------:R-:W-:Y:S01]  /*7eb0*/  @P0 IMAD.MOV.U32 R91, RZ, RZ, R126 ;  /* 0x000000ffff5b0224 */ /* 0x000fe200078e007e */
[----:B------:R-:W-:Y:S01]  /*7ec0*/  IADD3 R122, P4, PT, R120, R85, RZ ;  /* 0x00000055787a7210 */ /* 0x000fe20007f9e0ff */
[----:B------:R-:W-:Y:S01]  /*7ed0*/  IMAD R118, R119, UR7, RZ ;  /* 0x0000000777767c24 */ /* 0x000fe2000f8e02ff */
[----:B------:R-:W-:Y:S01]  /*7ee0*/  PRMT R137, RZ, 0x7610, R137 ;  /* 0x00007610ff897816 */ /* 0x000fe20000000089 */
[----:B------:R0:W-:Y:S04]  /*7ef0*/  STL [R1+0x2b0], R123 ;  /* 0x0002b07b01007387 */ /* 0x0001e80000100800 */
[----:B------:R1:W2:Y:S01]  /*7f00*/  @P0 LDG.E.U8 R18, desc[UR26][R90.64] ;  /* 0x0000001a5a120981 */ /* 0x0002a2000c1e1100 */
[----:B------:R-:W-:Y:S01]  /*7f10*/  IMAD R203, R203, UR7, RZ ;  /* 0x00000007cbcb7c24 */ /* 0x000fe2000f8e02ff */
[----:B------:R-:W-:-:S02]  /*7f20*/  PRMT R15, RZ, 0x7610, R15 ;  /* 0x00007610ff0f7816 */ /* 0x000fc4000000000f */
[-C--:B0-----:R-:W-:Y:S01]  /*7f30*/  LEA.HI.X.SX32 R123, R120, R84.reuse, 0x1, P4 ;  /* 0x00000054787b7211 */ /* 0x081fe200020f0eff */
[----:B-1----:R-:W-:Y:S02]  /*7f40*/  @P0 IMAD.MOV.U32 R90, RZ, RZ, R124 ;  /* 0x000000ffff5a0224 */ /* 0x002fe400078e007c */
[----:B------:R-:W-:Y:S01]  /*7f50*/  @P0 IMAD.MOV.U32 R91, RZ, RZ, R121 ;  /* 0x000000ffff5b0224 */ /* 0x000fe200078e0079 */
[C---:B------:R-:W-:Y:S02]  /*7f60*/  IADD3 R119, P4, PT, R118.reuse, R85, RZ ;  /* 0x0000005576777210 */ /* 0x040fe40007f9e0ff */
[----:B------:R-:W-:Y:S02]  /*7f70*/  SEL R211, R161, R117, !P1 ;  /* 0x00000075a1d37207 */ /* 0x000fe40004800000 */
[----:B------:R0:W2:Y:S01]  /*7f80*/  @P0 LDG.E.U8 R137, desc[UR26][R90.64] ;  /* 0x0000001a5a890981 */ /* 0x0000a2000c1e1100 */
[----:B------:R-:W-:Y:S02]  /*7f90*/  LEA.HI.X.SX32 R118, R118, R84, 0x1, P4 ;  /* 0x0000005476767211 */ /* 0x000fe400020f0eff */
[----:B------:R-:W-:Y:S01]  /*7fa0*/  IADD3 R204, P4, PT, R203, R85, RZ ;  /* 0x00000055cbcc7210 */ /* 0x000fe20007f9e0ff */
[----:B------:R-:W-:Y:S01]  /*7fb0*/  IMAD R211, R211, UR7, RZ ;  /* 0x00000007d3d37c24 */ /* 0x000fe2000f8e02ff */
[----:B------:R-:W-:Y:S01]  /*7fc0*/  PRMT R16, RZ, 0x7610, R16 ;  /* 0x00007610ff107816 */ /* 0x000fe20000000010 */
[----:B0-----:R-:W-:-:S02]  /*7fd0*/  @P0 IMAD.MOV.U32 R90, RZ, RZ, R122 ;  /* 0x000000ffff5a0224 */ /* 0x001fc400078e007a */
[----:B------:R-:W-:Y:S01]  /*7fe0*/  @P0 IMAD.MOV.U32 R91, RZ, RZ, R123 ;  /* 0x000000ffff5b0224 */ /* 0x000fe200078e007b */
[----:B------:R-:W-:Y:S02]  /*7ff0*/  SEL R219, R161, R116, !P1 ;  /* 0x00000074a1db7207 */ /* 0x000fe40004800000 */
[----:B------:R-:W-:Y:S02]  /*8000*/  LEA.HI.X.SX32 R203, R203, R84, 0x1, P4 ;  /* 0x00000054cbcb7211 */ /* 0x000fe400020f0eff */
[----:B------:R0:W2:Y:S01]  /*8010*/  @P0 LDG.E.U8 R15, desc[UR26][R90.64] ;  /* 0x0000001a5a0f0981 */ /* 0x0000a2000c1e1100 */
[----:B------:R-:W-:Y:S01]  /*8020*/  IADD3 R212, P4, PT, R211, R85, RZ ;  /* 0x00000055d3d47210 */ /* 0x000fe20007f9e0ff */
[----:B------:R-:W-:Y:S01]  /*8030*/  IMAD R219, R219, UR7, RZ ;  /* 0x00000007dbdb7c24 */ /* 0x000fe2000f8e02ff */
[----:B------:R-:W-:Y:S02]  /*8040*/  PRMT R13, RZ, 0x7610, R13 ;  /* 0x00007610ff0d7816 */ /* 0x000fe4000000000d */
[----:B------:R-:W-:Y:S01]  /*8050*/  SEL R227, R161, R114, !P1 ;  /* 0x00000072a1e37207 */ /* 0x000fe20004800000 */
[----:B0-----:R-:W-:-:S02]  /*8060*/  @P0 IMAD.MOV.U32 R90, RZ, RZ, R119 ;  /* 0x000000ffff5a0224 */ /* 0x001fc400078e0077 */
        /* <DEDUP_REMOVED lines=33> */
[----:B------:R-:W-:Y:S01]  /*8280*/  STL [R1+0x2cc], R125 ;  /* 0x0002cc7d01007387 */ /* 0x000fe20000100800 */
[----:B------:R-:W-:-:S03]  /*8290*/  LEA.HI.X.SX32 R243, R243, R84, 0x1, P4 ;  /* 0x00000054f3f37211 */ /* 0x000fc600020f0eff */
[----:B------:R0:W2:Y:S01]  /*82a0*/  @P0 LDG.E.U8 R12, desc[UR26][R90.64] ;  /* 0x0000001a5a0c0981 */ /* 0x0000a2000c1e1100 */
[----:B------:R-:W-:Y:S01]  /*82b0*/  IADD3 R252, P4, PT, R251, R85, RZ ;  /* 0x00000055fbfc7210 */ /* 0x000fe20007f9e0ff */
[----:B------:R-:W-:Y:S02]  /*82c0*/  IMAD R107, R107, UR7, RZ ;  /* 0x000000076b6b7c24 */ /* 0x000fe4000f8e02ff */
[----:B------:R-:W-:Y:S01]  /*82d0*/  STL [R1+0x2c8], R126 ;  /* 0x0002c87e01007387 */ /* 0x000fe20000100800 */
[----:B------:R-:W-:Y:S01]  /*82e0*/  PRMT R194, RZ, 0x7610, R194 ;  /* 0x00007610ffc27816 */ /* 0x000fe200000000c2 */
[----:B0-----:R-:W-:Y:S02]  /*82f0*/  @P0 IMAD.MOV.U32 R90, RZ, RZ, R236 ;  /* 0x000000ffff5a0224 */ /* 0x001fe400078e00ec */
[----:B------:R-:W-:Y:S01]  /*8300*/  @P0 IMAD.MOV.U32 R91, RZ, RZ, R235 ;  /* 0x000000ffff5b0224 */ /* 0x000fe200078e00eb */
[----:B------:R-:W-:Y:S01]  /*8310*/  STL [R1+0x2e4], R124 ;  /* 0x0002e47c01007387 */ /* 0x000fe20000100800 */
[----:B------:R-:W-:-:S03]  /*8320*/  SEL R105, R161, R105, !P1 ;  /* 0x00000069a1697207 */ /* 0x000fc60004800000 */
[----:B------:R-:W-:Y:S01]  /*8330*/  STL [R1+0x2e0], R121 ;  /* 0x0002e07901007387 */ /* 0x000fe20000100800 */
[----:B------:R-:W-:-:S03]  /*8340*/  LEA.HI.X.SX32 R251, R251, R84, 0x1, P4 ;  /* 0x00000054fbfb7211 */ /* 0x000fc600020f0eff */
[----:B------:R-:W-:Y:S04]  /*8350*/  STL [R1+0x2fc], R122 ;  /* 0x0002fc7a01007387 */ /* 0x000fe80000100800 */
[----:B------:R0:W2:Y:S04]  /*8360*/  @P0 LDG.E.U8 R195, desc[UR26][R90.64] ;  /* 0x0000001a5ac30981 */ /* 0x0000a8000c1e1100 */
        /* <DEDUP_REMOVED lines=9> */
[----:B0-----:R-:W-:Y:S01]  /*8400*/  IADD3 R118, P4, PT, R107, R85, RZ ;  /* 0x000000556b767210 */ /* 0x001fe20007f9e0ff */
[----:B-1----:R-:W-:-:S03]  /*8410*/  @P0 IMAD.MOV.U32 R90, RZ, RZ, R252 ;  /* 0x000000ffff5a0224 */ /* 0x002fc600078e00fc */
[-C--:B------:R-:W-:Y:S01]  /*8420*/  LEA.HI.X.SX32 R119, R107, R84.reuse, 0x1, P4 ;  /* 0x000000546b777211 */ /* 0x080fe200020f0eff */
[----:B------:R-:W-:Y:S01]  /*8430*/  @P0 IMAD.MOV.U32 R91, RZ, RZ, R251 ;  /* 0x000000ffff5b0224 */ /* 0x000fe200078e00fb */
[----:B------:R-:W-:Y:S01]  /*8440*/  IADD3 R116, P4, PT, R105, R85, RZ ;  /* 0x0000005569747210 */ /* 0x000fe20007f9e0ff */
[----:B------:R-:W-:Y:S01]  /*8450*/  IMAD R104, R104, UR7, RZ ;  /* 0x0000000768687c24 */ /* 0x000fe2000f8e02ff */
[----:B------:R-:W-:Y:S02]  /*8460*/  PRMT R248, RZ, 0x7610, R248 ;  /* 0x00007610fff87816 */ /* 0x000fe400000000f8 */
[----:B------:R0:W2:Y:S01]  /*8470*/  @P0 LDG.E.U8 R179, desc[UR26][R90.64] ;  /* 0x0000001a5ab30981 */ /* 0x0000a2000c1e1100 */
[----:B------:R-:W-:Y:S02]  /*8480*/  SEL R103, R161, R103, !P1 ;  /* 0x00000067a1677207 */ /* 0x000fe40004800000 */
[----:B------:R-:W-:Y:S02]  /*8490*/  LEA.HI.X.SX32 R117, R105, R84, 0x1, P4 ;  /* 0x0000005469757211 */ /* 0x000fe400020f0eff */
[----:B------:R-:W-:Y:S01]  /*84a0*/  IADD3 R105, P4, PT, R104, R85, RZ ;  /* 0x0000005568697210 */ /* 0x000fe20007f9e0ff */
[----:B------:R-:W-:-:S02]  /*84b0*/  IMAD R103, R103, UR7, RZ ;  /* 0x0000000767677c24 */ /* 0x000fc4000f8e02ff */
[----:B0-----:R-:W-:Y:S02]  /*84c0*/  @P0 IMAD.MOV.U32 R90, RZ, RZ, R118 ;  /* 0x000000ffff5a0224 */ /* 0x001fe400078e0076 */
[----:B------:R-:W-:Y:S01]  /*84d0*/  @P0 IMAD.MOV.U32 R91, RZ, RZ, R119 ;  /* 0x000000ffff5b0224 */ /* 0x000fe200078e0077 */
[----:B------:R-:W-:Y:S02]  /*84e0*/  PRMT R178, RZ, 0x7610, R178 ;  /* 0x00007610ffb27816 */ /* 0x000fe400000000b2 */
[----:B------:R-:W-:Y:S02]  /*84f0*/  SEL R102, R161, R102, !P1 ;  /* 0x00000066a1667207 */ /* 0x000fe40004800000 */
[----:B------:R0:W2:Y:S01]  /*8500*/  @P0 LDG.E.U8 R248, desc[UR26][R90.64] ;  /* 0x0000001a5af80981 */ /* 0x0000a2000c1e1100 */
[----:B------:R-:W-:Y:S02]  /*8510*/  LEA.HI.X.SX32 R104, R104, R84, 0x1, P4 ;  /* 0x0000005468687211 */ /* 0x000fe400020f0eff */
[----:B------:R-:W-:Y:S01]  /*8520*/  IADD3 R107, P4, PT, R103, R85, RZ ;  /* 0x00000055676b7210 */ /* 0x000fe20007f9e0ff */
[----:B------:R-:W-:Y:S01]  /*8530*/  STL [R1+0x1c], R118 ;  /* 0x00001c7601007387 */ /* 0x000fe20000100800 */
[----:B------:R-:W-:-:S02]  /*8540*/  IMAD R102, R102, UR7, RZ ;  /* 0x0000000766667c24 */ /* 0x000fc4000f8e02ff */
[----:B0-----:R-:W-:Y:S02]  /*8550*/  @P0 IMAD.MOV.U32 R90, RZ, RZ, R116 ;  /* 0x000000ffff5a0224 */ /* 0x001fe400078e0074 */
[----:B------:R-:W-:Y:S01]  /*8560*/  @P0 IMAD.MOV.U32 R91, RZ, RZ, R117 ;  /* 0x000000ffff5b0224 */ /* 0x000fe200078e0075 */
[----:B------:R-:W-:Y:S01]  /*8570*/  STL [R1+0x18], R119 ;  /* 0x0000187701007387 */ /* 0x000fe20000100800 */
[----:B------:R-:W-:Y:S02]  /*8580*/  PRMT R19, RZ, 0x7610, R19 ;  /* 0x00007610ff137816 */ /* 0x000fe40000000013 */
[----:B------:R-:W-:Y:S01]  /*8590*/  SEL R101, R161, R101, !P1 ;  /* 0x00000065a1657207 */ /* 0x000fe20004800000 */
        /* <DEDUP_REMOVED lines=8> */
[----:B------:R-:W-:-:S03]  /*8620*/  PRMT R111, RZ, 0x7610, R111 ;  /* 0x00007610ff6f7816 */ /* 0x000fc6000000006f */
[----:B------:R1:W2:Y:S01]  /*8630*/  @P0 LDG.E.U8 R19, desc[UR26][R90.64] ;  /* 0x0000001a5a130981 */ /* 0x0002a2000c1e1100 */
[----:B0-----:R-:W-:Y:S01]  /*8640*/  IADD3 R105, P4, PT, R102, R85, RZ ;  /* 0x0000005566697210 */ /* 0x001fe20007f9e0ff */
[----:B-1----:R-:W-:-:S03]  /*8650*/  @P0 IMAD.MOV.U32 R90, RZ, RZ, R107 ;  /* 0x000000ffff5a0224 */ /* 0x002fc600078e006b */
[----:B------:R-:W-:Y:S01]  /*8660*/  LEA.HI.X.SX32 R102, R102, R84, 0x1, P4 ;  /* 0x0000005466667211 */ /* 0x000fe200020f0eff */
[----:B------:R-:W-:Y:S01]  /*8670*/  @P0 IMAD.MOV.U32 R91, RZ, RZ, R108 ;  /* 0x000000ffff5b0224 */ /* 0x000fe200078e006c */
[----:B------:R-:W-:Y:S01]  /*8680*/  IADD3 R103, P4, PT, R101, R85, RZ ;  /* 0x0000005565677210 */ /* 0x000fe20007f9e0ff */
[----:B------:R0:W-:Y:S01]  /*8690*/  STL [R1+0x58], R104 ;  /* 0x0000586801007387 */ /* 0x0001e20000100800 */
[----:B------:R-:W-:Y:S02]  /*86a0*/  PRMT R8, RZ, 0x7610, R8 ;  /* 0x00007610ff087816 */ /* 0x000fe40000000008 */
[----:B------:R-:W-:Y:S01]  /*86b0*/  SEL R100, R161, R100, !P1 ;  /* 0x00000064a1647207 */ /* 0x000fe20004800000 */
[----:B------:R1:W2:Y:S01]  /*86c0*/  @P0 LDG.E.U8 R111, desc[UR26][R90.64] ;  /* 0x0000001a5a6f0981 */ /* 0x0002a2000c1e1100 */
[----:B------:R-:W-:Y:S02]  /*86d0*/  PRMT R9, RZ, 0x7610, R9 ;  /* 0x00007610ff097816 */ /* 0x000fe40000000009 */
[----:B0-----:R-:W-:Y:S01]  /*86e0*/  LEA.HI.X.SX32 R104, R101, R84, 0x1, P4 ;  /* 0x0000005465687211 */ /* 0x001fe200020f0eff */
[----:B-1----:R-:W-:-:S02]  /*86f0*/  @P0 IMAD.MOV.U32 R90, RZ, RZ, R105 ;  /* 0x000000ffff5a0224 */ /* 0x002fc400078e0069 */
[----:B------:R-:W-:Y:S01]  /*8700*/  @P0 IMAD.MOV.U32 R91, RZ, RZ, R102 ;  /* 0x000000ffff5b0224 */ /* 0x000fe200078e0066 */
[----:B------:R-:W-:Y:S01]  /*8710*/  SEL R99, R161, R99, !P1 ;  /* 0x00000063a1637207 */ /* 0x000fe20004800000 */
[----:B------:R-:W-:-:S03]  /*8720*/  IMAD R100, R100, UR7, RZ ;  /* 0x0000000764647c24 */ /* 0x000fc6000f8e02ff */
[----:B------:R0:W2:Y:S01]  /*8730*/  @P0 LDG.E.U8 R8, desc[UR26][R90.64] ;  /* 0x0000001a5a080981 */ /* 0x0000a2000c1e1100 */
[----:B------:R-:W-:Y:S01]  /*8740*/  IMAD R99, R99, UR7, RZ ;  /* 0x0000000763637c24 */ /* 0x000fe2000f8e02ff */
[C---:B------:R-:W-:Y:S02]  /*8750*/  IADD3 R101, P4, PT, R100.reuse, R85, RZ ;  /* 0x0000005564657210 */ /* 0x040fe40007f9e0ff */
[----:B------:R-:W-:Y:S01]  /*8760*/  STL [R1+0x7c], R107 ;  /* 0x00007c6b01007387 */ /* 0x000fe20000100800 */
[----:B0-----:R-:W-:Y:S02]  /*8770*/  @P0 IMAD.MOV.U32 R90, RZ, RZ, R103 ;  /* 0x000000ffff5a0224 */ /* 0x001fe400078e0067 */
[----:B------:R-:W-:Y:S01]  /*8780*/  @P0 IMAD.MOV.U32 R91, RZ, RZ, R104 ;  /* 0x000000ffff5b0224 */ /* 0x000fe200078e0068 */
[----:B------:R-:W-:Y:S01]  /*8790*/  STL [R1+0x78], R108 ;  /* 0x0000786c01007387 */ /* 0x000fe20000100800 */
[----:B------:R-:W-:-:S03]  /*87a0*/  LEA.HI.X.SX32 R100, R100, R84, 0x1, P4 ;  /* 0x0000005464647211 */ /* 0x000fc600020f0eff */
[----:B------:R0:W2:Y:S04]  /*87b0*/  @P0 LDG.E.U8 R9, desc[UR26][R90.64] ;  /* 0x0000001a5a090981 */ /* 0x0000a8000c1e1100 */
[----:B------:R-:W-:Y:S01]  /*87c0*/  STL [R1+0x9c], R105 ;  /* 0x00009c6901007387 */ /* 0x000fe20000100800 */
[----:B0-----:R-:W-:-:S03]  /*87d0*/  SEL R90, R161, R97, !P1 ;  /* 0x00000061a15a7207 */ /* 0x001fc60004800000 */
[----:B------:R0:W-:Y:S01]  /*87e0*/  STL [R1+0x98], R102 ;  /* 0x0000986601007387 */ /* 0x0001e20000100800 */
[----:B------:R-:W-:Y:S01]  /*87f0*/  SEL R97, R161, R96, !P1 ;  /* 0x00000060a1617207 */ /* 0x000fe20004800000 */
[----:B------:R-:W-:Y:S01]  /*8800*/  @P0 IMAD.MOV.U32 R91, RZ, RZ, R100 ;  /* 0x000000ffff5b0224 */ /* 0x000fe200078e0064 */
[----:B------:R-:W-:Y:S01]  /*8810*/  PRMT R6, RZ, 0x7610, R6 ;  /* 0x00007610ff067816 */ /* 0x000fe20000000006 */
[----:B------:R-:W-:Y:S01]  /*8820*/  IMAD R96, R90, UR7, RZ ;  /* 0x000000075a607c24 */ /* 0x000fe2000f8e02ff */
[----:B------:R1:W-:Y:S01]  /*8830*/  STL [R1+0xbc], R103 ;  /* 0x0000bc6701007387 */ /* 0x0003e20000100800 */
[----:B------:R-:W-:Y:S01]  /*8840*/  @P0 IMAD.MOV.U32 R90, RZ, RZ, R101 ;  /* 0x000000ffff5a0224 */ /* 0x000fe200078e0065 */
[----:B0-----:R-:W-:Y:S02]  /*8850*/  IADD3 R102, P4, PT, R99, R85, RZ ;  /* 0x0000005563667210 */ /* 0x001fe40007f9e0ff */
[----:B------:R-:W-:Y:S01]  /*8860*/  STL [R1+0xb8], R104 ;  /* 0x0000b86801007387 */ /* 0x000fe20000100800 */
[----:B------:R-:W-:Y:S01]  /*8870*/  IMAD R97, R97, UR7, RZ ;  /* 0x0000000761617c24 */ /* 0x000fe2000f8e02ff */
[----:B-1----:R-:W-:-:S02]  /*8880*/  LEA.HI.X.SX32 R103, R99, R84, 0x1, P4 ;  /* 0x0000005463677211 */ /* 0x002fc400020f0eff */
[----:B------:R0:W-:Y:S01]  /*8890*/  STL [R1+0xdc], R101 ;  /* 0x0000dc6501007387 */ /* 0x0001e20000100800 */
[----:B------:R-:W-:Y:S02]  /*88a0*/  PRMT R7, RZ, 0x7610, R7 ;  /* 0x00007610ff077816 */ /* 0x000fe40000000007 */
[----:B------:R-:W-:Y:S01]  /*88b0*/  SEL R95, R161, R95, !P1 ;  /* 0x0000005fa15f7207 */ /* 0x000fe20004800000 */
[----:B------:R-:W-:Y:S04]  /*88c0*/  STL [R1+0xd8], R100 ;  /* 0x0000d86401007387 */ /* 0x000fe80000100800 */
[----:B------:R1:W2:Y:S01]  /*88d0*/  @P0 LDG.E.U8 R6, desc[UR26][R90.64] ;  /* 0x0000001a5a060981 */ /* 0x0002a2000c1e1100 */
[----:B0-----:R-:W-:-:S03]  /*88e0*/  IADD3 R101, P4, PT, R96, R85, RZ ;  /* 0x0000005560657210 */ /* 0x001fc60007f9e0ff */
[----:B------:R0:W-:Y:S01]  /*88f0*/  STL [R1+0xfc], R102 ;  /* 0x0000fc6601007387 */ /* 0x0001e20000100800 */
[----:B------:R-:W-:Y:S01]  /*8900*/  PRMT R4, RZ, 0x7610, R4 ;  /* 0x00007610ff047816 */ /* 0x000fe20000000004 */
[----:B-1----:R-:W-:Y:S02]  /*8910*/  @P0 IMAD.MOV.U32 R90, RZ, RZ, R102 ;  /* 0x000000ffff5a0224 */ /* 0x002fe400078e0066 */
[----:B------:R-:W-:Y:S01]  /*8920*/  @P0 IMAD.MOV.U32 R91, RZ, RZ, R103 ;  /* 0x000000ffff5b0224 */ /* 0x000fe200078e0067 */
[-C--:B0-----:R-:W-:Y:S01]  /*8930*/  LEA.HI.X.SX32 R102, R96, R84.reuse, 0x1, P4 ;  /* 0x0000005460667211 */ /* 0x081fe200020f0eff */
[----:B------:R-:W-:Y:S01]  /*8940*/  IMAD R96, R95, UR7, RZ ;  /* 0x000000075f607c24 */ /* 0x000fe2000f8e02ff */
[C---:B------:R-:W-:Y:S02]  /*8950*/  IADD3 R99, P4, PT, R97.reuse, R85, RZ ;  /* 0x0000005561637210 */ /* 0x040fe40007f9e0ff */
[----:B------:R0:W2:Y:S02]  /*8960*/  @P0 LDG.E.U8 R7, desc[UR26][R90.64] ;  /* 0x0000001a5a070981 */ /* 0x0000a4000c1e1100 */
[----:B------:R-:W-:-:S02]  /*8970*/  LEA.HI.X.SX32 R100, R97, R84, 0x1, P4 ;  /* 0x0000005461647211 */ /* 0x000fc400020f0eff */
[C---:B------:R-:W-:Y:S01]  /*8980*/  IADD3 R97, P4, PT, R96.reuse, R85, RZ ;  /* 0x0000005560617210 */ /* 0x040fe20007f9e0ff */
[----:B0-----:R-:W-:Y:S02]  /*8990*/  @P0 IMAD.MOV.U32 R90, RZ, RZ, R101 ;  /* 0x000000ffff5a0224 */ /* 0x001fe400078e0065 */
[----:B------:R-:W-:Y:S01]  /*89a0*/  @P0 IMAD.MOV.U32 R91, RZ, RZ, R102 ;  /* 0x000000ffff5b0224 */ /* 0x000fe200078e0066 */
[----:B------:R-:W-:Y:S01]  /*89b0*/  PRMT R5, RZ, 0x7610, R5 ;  /* 0x00007610ff057816 */ /* 0x000fe20000000005 */
[----:B------:R-:W-:Y:S01]  /*89c0*/  IMAD.MOV.U32 R107, RZ, RZ, R92 ;  /* 0x000000ffff6b7224 */ /* 0x000fe200078e005c */
[----:B------:R-:W-:Y:S02]  /*89d0*/  LEA.HI.X.SX32 R96, R96, R84, 0x1, P4 ;  /* 0x0000005460607211 */ /* 0x000fe400020f0eff */
[----:B------:R0:W2:Y:S01]  /*89e0*/  @P0 LDG.E.U8 R4, desc[UR26][R90.64] ;  /* 0x0000001a5a040981 */ /* 0x0000a2000c1e1100 */
[----:B------:R-:W-:Y:S02]  /*89f0*/  LOP3.LUT R95, R87, 0x6c, RZ, 0xfc, !PT ;  /* 0x0000006c575f7812 */ /* 0x000fe400078efcff */
[----:B------:R-:W-:Y:S01]  /*8a00*/  ISETP.GT.U32.AND P4, PT, R88, R89, PT ;  /* 0x000000595800720c */ /* 0x000fe20003f84070 */
[----:B------:R-:W-:Y:S01]  /*8a10*/  @!P6 IMAD.MOV R107, RZ, RZ, -R107 ;  /* 0x000000ffff6be224 */ /* 0x000fe200078e0a6b */
[----:B------:R-:W-:Y:S01]  /*8a20*/  PRMT R2, RZ, 0x7610, R2 ;  /* 0x00007610ff027816 */ /* 0x000fe20000000002 */
[----:B0-----:R-:W-:-:S02]  /*8a30*/  @P0 IMAD.MOV.U32 R90, RZ, RZ, R99 ;  /* 0x000000ffff5a0224 */ /* 0x001fc400078e0063 */
[----:B------:R-:W-:Y:S01]  /*8a40*/  @P0 IMAD.MOV.U32 R91, RZ, RZ, R100 ;  /* 0x000000ffff5b0224 */ /* 0x000fe200078e0064 */
[----:B------:R-:W-:Y:S02]  /*8a50*/  IABS R114, R95 ;  /* 0x0000005f00727213 */ /* 0x000fe40000000000 */
[----:B------:R-:W-:Y:S02]  /*8a60*/  ISETP.GT.U32.AND P6, PT, R88, R94, PT ;  /* 0x0000005e5800720c */ /* 0x000fe40003fc4070 */
[----:B------:R0:W2:Y:S02]  /*8a70*/  @P0 LDG.E.U8 R5, desc[UR26][R90.64] ;  /* 0x0000001a5a050981 */ /* 0x0000a4000c1e1100 */
[----:B0-----:R-:W-:Y:S02]  /*8a80*/  @P0 IMAD.MOV.U32 R90, RZ, RZ, R97 ;  /* 0x000000ffff5a0224 */ /* 0x001fe400078e0061 */
[----:B------:R-:W-:-:S05]  /*8a90*/  @P0 IMAD.MOV.U32 R91, RZ, RZ, R96 ;  /* 0x000000ffff5b0224 */ /* 0x000fca00078e0060 */
[----:B------:R0:W2:Y:S01]  /*8aa0*/  @P0 LDG.E.U8 R2, desc[UR26][R90.64] ;  /* 0x0000001a5a020981 */ /* 0x0000a2000c1e1100 */
[----:B------:R-:W-:Y:S02]  /*8ab0*/  @!P4 IMAD.IADD R89, R89, 0x1, -R88 ;  /* 0x000000015959c824 */ /* 0x000fe400078e0a58 */
[----:B0-----:R-:W-:Y:S01]  /*8ac0*/  IMAD.HI.U32 R91, R86, R114, RZ ;  /* 0x00000072565b7227 */ /* 0x001fe200078e00ff */
[----:B------:R-:W-:-:S03]  /*8ad0*/  LOP3.LUT R90, R87, 0x74, RZ, 0xfc, !PT ;  /* 0x00000074575a7812 */ /* 0x000fc600078efcff */
[----:B------:R-:W-:Y:S01]  /*8ae0*/  IMAD.MOV R91, RZ, RZ, -R91 ;  /* 0x000000ffff5b7224 */ /* 0x000fe200078e0a5b */
[----:B------:R-:W-:Y:S01]  /*8af0*/  IABS R116, R90 ;  /* 0x0000005a00747213 */ /* 0x000fe20000000000 */
[----:B------:R-:W-:Y:S02]  /*8b00*/  @!P6 IMAD.IADD R94, R94, 0x1, -R88 ;  /* 0x000000015e5ee824 */ /* 0x000fe400078e0a58 */
[C---:B------:R-:W-:Y:S02]  /*8b10*/  IMAD R114, R88.reuse, R91, R114 ;  /* 0x0000005b58727224 */ /* 0x040fe400078e0272 */
[----:B------:R-:W-:Y:S01]  /*8b20*/  IMAD.MOV.U32 R108, RZ, RZ, R89 ;  /* 0x000000ffff6c7224 */ /* 0x000fe200078e0059 */
[----:B------:R-:W-:Y:S01]  /*8b30*/  ISETP.GT.U32.AND P6, PT, R88, R94, PT ;  /* 0x0000005e5800720c */ /* 0x000fe20003fc4070 */
[----:B------:R-:W-:-:S04]  /*8b40*/  IMAD.HI.U32 R91, R86, R116, RZ ;  /* 0x00000074565b7227 */ /* 0x000fc800078e00ff */
[----:B------:R-:W-:Y:S01]  /*8b50*/  @!P5 IMAD.MOV R108, RZ, RZ, -R108 ;  /* 0x000000ffff6cd224 */ /* 0x000fe200078e0a6c */
[----:B------:R-:W-:Y:S01]  /*8b60*/  ISETP.GT.U32.AND P5, PT, R88, R114, PT ;  /* 0x000000725800720c */ /* 0x000fe20003fa4070 */
[----:B------:R-:W-:Y:S01]  /*8b70*/  IMAD.MOV R91, RZ, RZ, -R91 ;  /* 0x000000ffff5b7224 */ /* 0x000fe200078e0a5b */
[----:B------:R-:W-:-:S03]  /*8b80*/  LOP3.LUT R89, R87, 0x7c, RZ, 0xfc, !PT ;  /* 0x0000007c57597812 */ /* 0x000fc600078efcff */
[----:B------:R-:W-:Y:S01]  /*8b90*/  IMAD R116, R88, R91, R116 ;  /* 0x0000005b58747224 */ /* 0x000fe200078e0274 */
[----:B------:R-:W-:Y:S01]  /*8ba0*/  IABS R117, R89 ;  /* 0x0000005900757213 */ /* 0x000fe20000000000 */
[----:B------:R-:W-:-:S03]  /*8bb0*/  @!P6 IMAD.IADD R94, R94, 0x1, -R88 ;  /* 0x000000015e5ee824 */ /* 0x000fc600078e0a58 */
[----:B------:R-:W-:-:S03]  /*8bc0*/  ISETP.GT.U32.AND P6, PT, R88, R116, PT ;  /* 0x000000745800720c */ /* 0x000fc60003fc4070 */
[----:B------:R-:W-:Y:S02]  /*8bd0*/  @!P5 IMAD.IADD R114, R114, 0x1, -R88 ;  /* 0x000000017272d824 */ /* 0x000fe400078e0a58 */
[----:B------:R-:W-:-:S03]  /*8be0*/  IMAD.HI.U32 R91, R86, R117, RZ ;  /* 0x00000075565b7227 */ /* 0x000fc600078e00ff */
[----:B------:R-:W-:Y:S01]  /*8bf0*/  ISETP.GT.U32.AND P5, PT, R88, R114, PT ;  /* 0x000000725800720c */ /* 0x000fe20003fa4070 */
[----:B------:R-:W-:Y:S01]  /*8c00*/  IMAD.MOV.U32 R109, RZ, RZ, R94 ;  /* 0x000000ffff6d7224 */ /* 0x000fe200078e005e */
[----:B------:R-:W-:Y:S01]  /*8c10*/  ISETP.GE.AND P4, PT, R95, RZ, PT ;  /* 0x000000ff5f00720c */ /* 0x000fe20003f86270 */
[----:B------:R-:W-:Y:S02]  /*8c20*/  IMAD.MOV R91, RZ, RZ, -R91 ;  /* 0x000000ffff5b7224 */ /* 0x000fe400078e0a5b */
[----:B------:R-:W-:Y:S01]  /*8c30*/  @!P2 IMAD.MOV R109, RZ, RZ, -R109 ;  /* 0x000000ffff6da224 */ /* 0x000fe200078e0a6d */
[----:B------:R-:W-:Y:S01]  /*8c40*/  ISETP.GE.AND P2, PT, R90, RZ, PT ;  /* 0x000000ff5a00720c */ /* 0x000fe20003f46270 */
[----:B------:R-:W-:Y:S01]  /*8c50*/  IMAD R117, R88, R91, R117 ;  /* 0x0000005b58757224 */ /* 0x000fe200078e0275 */
[----:B------:R-:W-:Y:S01]  /*8c60*/  LOP3.LUT R90, R87, 0x84, RZ, 0xfc, !PT ;  /* 0x00000084575a7812 */ /* 0x000fe200078efcff */
[----:B------:R-:W-:-:S03]  /*8c70*/  @!P6 IMAD.IADD R116, R116, 0x1, -R88 ;  /* 0x000000017474e824 */ /* 0x000fc600078e0a58 */
[----:B------:R-:W-:Y:S01]  /*8c80*/  IABS R91, R90 ;  /* 0x0000005a005b7213 */ /* 0x000fe20000000000 */
[----:B------:R-:W-:Y:S01]  /*8c90*/  @!P5 IMAD.IADD R114, R114, 0x1, -R88 ;  /* 0x000000017272d824 */ /* 0x000fe200078e0a58 */
[C---:B------:R-:W-:Y:S02]  /*8ca0*/  ISETP.GT.U32.AND P6, PT, R88.reuse, R116, PT ;  /* 0x000000745800720c */ /* 0x040fe40003fc4070 */
[----:B------:R-:W-:Y:S01]  /*8cb0*/  ISETP.GT.U32.AND P5, PT, R88, R117, PT ;  /* 0x000000755800720c */ /* 0x000fe20003fa4070 */
[----:B------:R-:W-:Y:S01]  /*8cc0*/  @!P4 IMAD.MOV R114, RZ, RZ, -R114 ;  /* 0x000000ffff72c224 */ /* 0x000fe200078e0a72 */
[----:B------:R-:W-:Y:S01]  /*8cd0*/  ISETP.GE.AND P4, PT, R89, RZ, PT ;  /* 0x000000ff5900720c */ /* 0x000fe20003f86270 */
[----:B------:R-:W-:-:S04]  /*8ce0*/  IMAD.HI.U32 R89, R86, R91, RZ ;  /* 0x0000005b56597227 */ /* 0x000fc800078e00ff */
[----:B------:R-:W-:-:S04]  /*8cf0*/  IMAD.MOV R89, RZ, RZ, -R89 ;  /* 0x000000ffff597224 */ /* 0x000fc800078e0a59 */
[--C-:B------:R-:W-:Y:S02]  /*8d00*/  @!P6 IMAD.IADD R116, R116, 0x1, -R88.reuse ;  /* 0x000000017474e824 */ /* 0x100fe400078e0a58 */
[----:B------:R-:W-:Y:S02]  /*8d10*/  @!P5 IMAD.IADD R117, R117, 0x1, -R88 ;  /* 0x000000017575d824 */ /* 0x000fe400078e0a58 */
[C---:B------:R-:W-:Y:S02]  /*8d20*/  IMAD R118, R88.reuse, R89, R91 ;  /* 0x0000005958767224 */ /* 0x040fe400078e025b */
[----:B------:R-:W-:Y:S01]  /*8d30*/  @!P2 IMAD.MOV R116, RZ, RZ, -R116 ;  /* 0x000000ffff74a224 */ /* 0x000fe200078e0a74 */
[C---:B------:R-:W-:Y:S02]  /*8d40*/  ISETP.GT.U32.AND P5, PT, R88.reuse, R117, PT ;  /* 0x000000755800720c */ /* 0x040fe40003fa4070 */
[----:B------:R-:W-:Y:S02]  /*8d50*/  ISETP.GT.U32.AND P2, PT, R88, R118, PT ;  /* 0x000000765800720c */ /* 0x000fe40003f44070 */
[----:B------:R-:W-:-:S04]  /*8d60*/  LOP3.LUT R89, R87, 0x8c, RZ, 0xfc, !PT ;  /* 0x0000008c57597812 */ /* 0x000fc800078efcff */
[----:B------:R-:W-:-:S05]  /*8d70*/  IABS R121, R89 ;  /* 0x0000005900797213 */ /* 0x000fca0000000000 */
[--C-:B------:R-:W-:Y:S01]  /*8d80*/  @!P5 IMAD.IADD R117, R117, 0x1, -R88.reuse ;  /* 0x000000017575d824 */ /* 0x100fe200078e0a58 */
[----:B------:R-:W-:Y:S01]  /*8d90*/  ISETP.GE.AND P5, PT, R89, RZ, PT ;  /* 0x000000ff5900720c */ /* 0x000fe20003fa6270 */
[----:B------:R-:W-:Y:S02]  /*8da0*/  @!P2 IMAD.IADD R118, R118, 0x1, -R88 ;  /* 0x000000017676a824 */ /* 0x000fe400078e0a58 */
[----:B------:R-:W-:-:S03]  /*8db0*/  IMAD.HI.U32 R89, R86, R121, RZ ;  /* 0x0000007956597227 */ /* 0x000fc600078e00ff */
[----:B------:R-:W-:Y:S01]  /*8dc0*/  ISETP.GT.U32.AND P2, PT, R88, R118, PT ;  /* 0x000000765800720c */ /* 0x000fe20003f44070 */
[----:B------:R-:W-:-:S04]  /*8dd0*/  IMAD.MOV R89, RZ, RZ, -R89 ;  /* 0x000000ffff597224 */ /* 0x000fc800078e0a59 */
[----:B------:R-:W-:Y:S01]  /*8de0*/  IMAD R121, R88, R89, R121 ;  /* 0x0000005958797224 */ /* 0x000fe200078e0279 */
[----:B------:R-:W-:Y:S01]  /*8df0*/  LOP3.LUT R89, R87, 0x92, RZ, 0xfc, !PT ;  /* 0x0000009257597812 */ /* 0x000fe200078efcff */
[----:B------:R-:W-:-:S03]  /*8e00*/  @!P4 IMAD.MOV R117, RZ, RZ, -R117 ;  /* 0x000000ffff75c224 */ /* 0x000fc600078e0a75 */
[----:B------:R-:W-:Y:S02]  /*8e10*/  IABS R104, R89 ;  /* 0x0000005900687213 */ /* 0x000fe40000000000 */
[----:B------:R-:W-:Y:S01]  /*8e20*/  ISETP.GT.U32.AND P4, PT, R88, R121, PT ;  /* 0x000000795800720c */ /* 0x000fe20003f84070 */
[----:B------:R-:W-:Y:S01]  /*8e30*/  @!P2 IMAD.IADD R118, R118, 0x1, -R88 ;  /* 0x000000017676a824 */ /* 0x000fe200078e0a58 */
[----:B------:R-:W-:Y:S02]  /*8e40*/  ISETP.GE.AND P6, PT, R90, RZ, PT ;  /* 0x000000ff5a00720c */ /* 0x000fe40003fc6270 */
[----:B------:R-:W-:Y:S01]  /*8e50*/  ISETP.GE.AND P2, PT, R89, RZ, PT ;  /* 0x000000ff5900720c */ /* 0x000fe20003f46270 */
[----:B------:R-:W-:-:S04]  /*8e60*/  IMAD.HI.U32 R89, R86, R104, RZ ;  /* 0x0000006856597227 */ /* 0x000fc800078e00ff */
[----:B------:R-:W-:-:S04]  /*8e70*/  IMAD.MOV R89, RZ, RZ, -R89 ;  /* 0x000000ffff597224 */ /* 0x000fc800078e0a59 */
        /* <DEDUP_REMOVED lines=11> */
[C---:B------:R-:W-:Y:S01]  /*8f30*/  ISETP.GT.U32.AND P6, PT, R88.reuse, R104, PT ;  /* 0x000000685800720c */ /* 0x040fe20003fc4070 */
[----:B------:R-:W-:Y:S01]  /*8f40*/  IMAD.MOV R89, RZ, RZ, -R89 ;  /* 0x000000ffff597224 */ /* 0x000fe200078e0a59 */
[----:B------:R-:W-:Y:S03]  /*8f50*/  STL [R1+0xf8], R103 ;  /* 0x0000f86701007387 */ /* 0x000fe60000100800 */
[----:B------:R-:W-:Y:S01]  /*8f60*/  IMAD R124, R88, R89, R124 ;  /* 0x00000059587c7224 */ /* 0x000fe200078e027c */
[----:B------:R-:W-:Y:S01]  /*8f70*/  LOP3.LUT R89, R87, 0x9a, RZ, 0xfc, !PT ;  /* 0x0000009a57597812 */ /* 0x000fe200078efcff */
[----:B------:R-:W-:Y:S01]  /*8f80*/  STL [R1+0x11c], R101 ;  /* 0x00011c6501007387 */ /* 0x000fe20000100800 */
[----:B------:R-:W-:-:S03]  /*8f90*/  @!P5 IMAD.MOV R121, RZ, RZ, -R121 ;  /* 0x000000ffff79d224 */ /* 0x000fc600078e0a79 */
[----:B------:R-:W-:Y:S01]  /*8fa0*/  STL [R1+0x118], R102 ;  /* 0x0001186601007387 */ /* 0x000fe20000100800 */
[----:B------:R-:W-:-:S03]  /*8fb0*/  ISETP.GT.U32.AND P5, PT, R88, R124, PT ;  /* 0x0000007c5800720c */ /* 0x000fc60003fa4070 */
[----:B------:R0:W-:Y:S01]  /*8fc0*/  STL [R1+0x144], R99 ;  /* 0x0001446301007387 */ /* 0x0001e20000100800 */
[----:B------:R-:W-:Y:S01]  /*8fd0*/  @!P6 IMAD.IADD R104, R104, 0x1, -R88 ;  /* 0x000000016868e824 */ /* 0x000fe200078e0a58 */
[----:B------:R-:W-:Y:S02]  /*8fe0*/  ISETP.GE.AND P6, PT, R89, RZ, PT ;  /* 0x000000ff5900720c */ /* 0x000fe40003fc6270 */
[----:B0-----:R-:W-:-:S05]  /*8ff0*/  IABS R99, R89 ;  /* 0x0000005900637213 */ /* 0x001fca0000000000 */
[----:B------:R-:W-:-:S04]  /*9000*/  IMAD.HI.U32 R89, R86, R99, RZ ;  /* 0x0000006356597227 */ /* 0x000fc800078e00ff */
[----:B------:R-:W-:Y:S02]  /*9010*/  IMAD.MOV R89, RZ, RZ, -R89 ;  /* 0x000000ffff597224 */ /* 0x000fe400078e0a59 */
        /* <DEDUP_REMOVED lines=19> */
[----:B------:R-:W-:Y:S01]  /*9150*/  ISETP.GE.AND P2, PT, R89, RZ, PT ;  /* 0x000000ff5900720c */ /* 0x000fe20003f46270 */
[----:B------:R-:W-:-:S04]  /*9160*/  IMAD.HI.U32 R89, R86, R90, RZ ;  /* 0x0000005a56597227 */ /* 0x000fc800078e00ff */
[----:B------:R-:W-:-:S04]  /*9170*/  IMAD.MOV R89, RZ, RZ, -R89 ;  /* 0x000000ffff597224 */ /* 0x000fc800078e0a59 */
[C---:B------:R-:W-:Y:S02]  /*9180*/  IMAD R89, R88.reuse, R89, R90 ;  /* 0x0000005958597224 */ /* 0x040fe400078e025a */
[----:B------:R-:W-:Y:S02]  /*9190*/  @!P4 IMAD.IADD R123, R123, 0x1, -R88 ;  /* 0x000000017b7bc824 */ /* 0x000fe400078e0a58 */
[----:B------:R-:W-:Y:S01]  /*91a0*/  @!P6 IMAD.MOV R99, RZ, RZ, -R99 ;  /* 0x000000ffff63e224 */ /* 0x000fe200078e0a63 */
[C---:B------:R-:W-:Y:S02]  /*91b0*/  ISETP.GT.U32.AND P6, PT, R88.reuse, R89, PT ;  /* 0x000000595800720c */ /* 0x040fe40003fc4070 */
[----:B------:R-:W-:Y:S02]  /*91c0*/  ISETP.GT.U32.AND P4, PT, R88, R123, PT ;  /* 0x0000007b5800720c */ /* 0x000fe40003f84070 */
[----:B------:R-:W-:-:S04]  /*91d0*/  LOP3.LUT R90, R87, 0xa4, RZ, 0xfc, !PT ;  /* 0x000000a4575a7812 */ /* 0x000fc800078efcff */
[----:B------:R-:W-:-:S05]  /*91e0*/  IABS R91, R90 ;  /* 0x0000005a005b7213 */ /* 0x000fca0000000000 */
[--C-:B------:R-:W-:Y:S02]  /*91f0*/  @!P6 IMAD.IADD R89, R89, 0x1, -R88.reuse ;  /* 0x000000015959e824 */ /* 0x100fe400078e0a58 */
[----:B------:R-:W-:Y:S01]  /*9200*/  @!P4 IMAD.IADD R123, R123, 0x1, -R88 ;  /* 0x000000017b7bc824 */ /* 0x000fe200078e0a58 */
[----:B------:R-:W-:Y:S01]  /*9210*/  ISETP.GE.AND P4, PT, R90, RZ, PT ;  /* 0x000000ff5a00720c */ /* 0x000fe20003f86270 */
[----:B------:R-:W-:Y:S01]  /*9220*/  IMAD.HI.U32 R90, R86, R91, RZ ;  /* 0x0000005b565a7227 */ /* 0x000fe200078e00ff */
[----:B------:R-:W-:-:S03]  /*9230*/  ISETP.GT.U32.AND P6, PT, R88, R89, PT ;  /* 0x000000595800720c */ /* 0x000fc60003fc4070 */
[----:B------:R-:W-:Y:S01]  /*9240*/  IMAD.MOV R90, RZ, RZ, -R90 ;  /* 0x000000ffff5a7224 */ /* 0x000fe200078e0a5a */
[----:B------:R-:W-:Y:S03]  /*9250*/  STL [R1+0x140], R100 ;  /* 0x0001406401007387 */ /* 0x000fe60000100800 */
[C---:B------:R-:W-:Y:S01]  /*9260*/  IMAD R90, R88.reuse, R90, R91 ;  /* 0x0000005a585a7224 */ /* 0x040fe200078e025b */
[----:B------:R-:W-:Y:S01]  /*9270*/  LOP3.LUT R91, R87, 0xaa, RZ, 0xfc, !PT ;  /* 0x000000aa575b7812 */ /* 0x000fe200078efcff */
[----:B------:R0:W-:Y:S01]  /*9280*/  STL [R1+0x164], R97 ;  /* 0x0001646101007387 */ /* 0x0001e20000100800 */
[----:B------:R-:W-:Y:S02]  /*9290*/  @!P5 IMAD.MOV R123, RZ, RZ, -R123 ;  /* 0x000000ffff7bd224 */ /* 0x000fe400078e0a7b */
[----:B------:R-:W-:Y:S01]  /*92a0*/  ISETP.GT.U32.AND P5, PT, R88, R90, PT ;  /* 0x0000005a5800720c */ /* 0x000fe20003fa4070 */
[----:B------:R-:W-:Y:S01]  /*92b0*/  @!P6 IMAD.IADD R89, R89, 0x1, -R88 ;  /* 0x000000015959e824 */ /* 0x000fe200078e0a58 */
[----:B------:R-:W-:-:S02]  /*92c0*/  ISETP.GE.AND P6, PT, R91, RZ, PT ;  /* 0x000000ff5b00720c */ /* 0x000fc40003fc6270 */
        /* <DEDUP_REMOVED lines=18> */
[----:B------:R-:W-:-:S03]  /*93f0*/  IMAD.MOV.U32 R122, RZ, RZ, R90 ;  /* 0x000000ffff7a7224 */ /* 0x000fc600078e005a */
[----:B------:R-:W-:Y:S01]  /*9400*/  IABS R90, R92 ;  /* 0x0000005c005a7213 */ /* 0x000fe20000000000 */
[----:B------:R-:W-:Y:S01]  /*9410*/  @!P4 IMAD.MOV R122, RZ, RZ, -R122 ;  /* 0x000000ffff7ac224 */ /* 0x000fe200078e0a7a */
        /* <DEDUP_REMOVED lines=17> */
[----:B------:R-:W-:-:S04]  /*9530*/  IMAD.MOV R92, RZ, RZ, -R92 ;  /* 0x000000ffff5c7224 */ /* 0x000fc800078e0a5c */
[----:B------:R-:W-:-:S06]  /*9540*/  IMAD R92, R88, R92, R94 ;  /* 0x0000005c585c7224 */ /* 0x000fcc00078e025e */
[----:B------:R-:W-:Y:S01]  /*9550*/  @!P6 IMAD.IADD R90, R90, 0x1, -R88 ;  /* 0x000000015a5ae824 */ /* 0x000fe200078e0a58 */
[----:B------:R-:W-:Y:S02]  /*9560*/  ISETP.GT.U32.AND P6, PT, R88, R92, PT ;  /* 0x0000005c5800720c */ /* 0x000fe40003fc4070 */
[----:B------:R-:W-:-:S04]  /*9570*/  LOP3.LUT R94, R87, 0xba, RZ, 0xfc, !PT ;  /* 0x000000ba575e7812 */ /* 0x000fc800078efcff */
[----:B------:R-:W-:-:S07]  /*9580*/  IABS R100, R94 ;  /* 0x0000005e00647213 */ /* 0x000fce0000000000 */
[----:B------:R-:W-:Y:S02]  /*9590*/  @!P6 IMAD.IADD R92, R92, 0x1, -R88 ;  /* 0x000000015c5ce824 */ /* 0x000fe400078e0a58 */
[----:B------:R-:W-:-:S03]  /*95a0*/  IMAD.HI.U32 R95, R86, R100, RZ ;  /* 0x00000064565f7227 */ /* 0x000fc600078e00ff */
[----:B------:R-:W-:Y:S01]  /*95b0*/  ISETP.GT.U32.AND P6, PT, R88, R92, PT ;  /* 0x0000005c5800720c */ /* 0x000fe20003fc4070 */
[----:B------:R-:W-:Y:S02]  /*95c0*/  IMAD.MOV.U32 R120, RZ, RZ, R91 ;  /* 0x000000ffff787224 */ /* 0x000fe400078e005b */
[----:B------:R-:W-:Y:S02]  /*95d0*/  IMAD.MOV R95, RZ, RZ, -R95 ;  /* 0x000000ffff5f7224 */ /* 0x000fe400078e0a5f */
[----:B------:R-:W-:Y:S01]  /*95e0*/  @!P5 IMAD.MOV R120, RZ, RZ, -R120 ;  /* 0x000000ffff78d224 */ /* 0x000fe200078e0a78 */
[----:B------:R-:W-:Y:S01]  /*95f0*/  ISETP.GE.AND P5, PT, R94, RZ, PT ;  /* 0x000000ff5e00720c */ /* 0x000fe20003fa6270 */
[----:B------:R-:W-:Y:S01]  /*9600*/  IMAD R100, R88, R95, R100 ;  /* 0x0000005f58647224 */ /* 0x000fe200078e0264 */
[----:B------:R-:W-:Y:S01]  /*9610*/  LOP3.LUT R94, R87, 0xbc, RZ, 0xfc, !PT ;  /* 0x000000bc575e7812 */ /* 0x000fe200078efcff */
[----:B------:R-:W-:-:S03]  /*9620*/  @!P2 IMAD.MOV R90, RZ, RZ, -R90 ;  /* 0x000000ffff5aa224 */ /* 0x000fc600078e0a5a */
[----:B------:R-:W-:Y:S01]  /*9630*/  IABS R91, R94 ;  /* 0x0000005e005b7213 */ /* 0x000fe20000000000 */
[----:B------:R-:W-:Y:S01]  /*9640*/  @!P6 IMAD.IADD R92, R92, 0x1, -R88 ;  /* 0x000000015c5ce824 */ /* 0x000fe200078e0a58 */
[----:B------:R-:W-:Y:S02]  /*9650*/  ISETP.GT.U32.AND P6, PT, R88, R100, PT ;  /* 0x000000645800720c */ /* 0x000fe40003fc4070 */
[----:B------:R-:W-:Y:S01]  /*9660*/  ISETP.GE.AND P2, PT, R94, RZ, PT ;  /* 0x000000ff5e00720c */ /* 0x000fe20003f46270 */
[----:B------:R-:W-:Y:S01]  /*9670*/  IMAD.HI.U32 R94, R86, R91, RZ ;  /* 0x0000005b565e7227 */ /* 0x000fe200078e00ff */
[----:B------:R-:W-:-:S03]  /*9680*/  LOP3.LUT R95, R87, 0xc2, RZ, 0xfc, !PT ;  /* 0x000000c2575f7812 */ /* 0x000fc600078efcff */
[----:B------:R-:W-:Y:S01]  /*9690*/  IMAD.MOV R94, RZ, RZ, -R94 ;  /* 0x000000ffff5e7224 */ /* 0x000fe200078e0a5e */
[----:B------:R-:W-:Y:S01]  /*96a0*/  IABS R101, R95 ;  /* 0x0000005f00657213 */ /* 0x000fe20000000000 */
[----:B------:R-:W-:Y:S02]  /*96b0*/  IMAD.MOV.U32 R119, RZ, RZ, R92 ;  /* 0x000000ffff777224 */ /* 0x000fe400078e005c */
[----:B------:R-:W-:Y:S02]  /*96c0*/  IMAD R91, R88, R94, R91 ;  /* 0x0000005e585b7224 */ /* 0x000fe400078e025b */
[----:B------:R-:W-:Y:S01]  /*96d0*/  @!P6 IMAD.IADD R100, R100, 0x1, -R88 ;  /* 0x000000016464e824 */ /* 0x000fe200078e0a58 */
[----:B------:R0:W-:Y:S01]  /*96e0*/  STL [R1+0x160], R96 ;  /* 0x0001606001007387 */ /* 0x0001e20000100800 */
[----:B------:R-:W-:Y:S01]  /*96f0*/  @!P4 IMAD.MOV R119, RZ, RZ, -R119 ;  /* 0x000000ffff77c224 */ /* 0x000fe200078e0a77 */
[C---:B------:R-:W-:Y:S02]  /*9700*/  ISETP.GT.U32.AND P4, PT, R88.reuse, R91, PT ;  /* 0x0000005b5800720c */ /* 0x040fe40003f84070 */
[----:B------:R-:W-:-:S02]  /*9710*/  ISETP.GT.U32.AND P6, PT, R88, R100, PT ;  /* 0x000000645800720c */ /* 0x000fc40003fc4070 */
[----:B------:R-:W-:Y:S01]  /*9720*/  LOP3.LUT R94, R87, 0xca, RZ, 0xfc, !PT ;  /* 0x000000ca575e7812 */ /* 0x000fe200078efcff */
[----:B0-----:R-:W-:-:S03]  /*9730*/  IMAD.HI.U32 R96, R86, R101, RZ ;  /* 0x0000006556607227 */ /* 0x001fc600078e00ff */
[----:B------:R-:W-:Y:S01]  /*9740*/  IABS R102, R94 ;  /* 0x0000005e00667213 */ /* 0x000fe20000000000 */
[----:B------:R-:W-:-:S04]  /*9750*/  IMAD.MOV R92, RZ, RZ, -R96 ;  /* 0x000000ffff5c7224 */ /* 0x000fc800078e0a60 */
[----:B------:R-:W-:Y:S02]  /*9760*/  IMAD R101, R88, R92, R101 ;  /* 0x0000005c58657224 */ /* 0x000fe400078e0265 */
[----:B------:R-:W-:-:S04]  /*9770*/  IMAD.HI.U32 R92, R86, R102, RZ ;  /* 0x00000066565c7227 */ /* 0x000fc800078e00ff */
[--C-:B------:R-:W-:Y:S02]  /*9780*/  @!P4 IMAD.IADD R91, R91, 0x1, -R88.reuse ;  /* 0x000000015b5bc824 */ /* 0x100fe400078e0a58 */
[----:B------:R-:W-:Y:S01]  /*9790*/  @!P6 IMAD.IADD R100, R100, 0x1, -R88 ;  /* 0x000000016464e824 */ /* 0x000fe200078e0a58 */
[C---:B------:R-:W-:Y:S01]  /*97a0*/  ISETP.GT.U32.AND P6, PT, R88.reuse, R101, PT ;  /* 0x000000655800720c */ /* 0x040fe20003fc4070 */
[----:B------:R-:W-:Y:S01]  /*97b0*/  IMAD.MOV R92, RZ, RZ, -R92 ;  /* 0x000000ffff5c7224 */ /* 0x000fe200078e0a5c */
[----:B------:R-:W-:-:S03]  /*97c0*/  ISETP.GT.U32.AND P4, PT, R88, R91, PT ;  /* 0x0000005b5800720c */ /* 0x000fc60003f84070 */
[----:B------:R-:W-:Y:S01]  /*97d0*/  IMAD R102, R88, R92, R102 ;  /* 0x0000005c58667224 */ /* 0x000fe200078e0266 */
[----:B------:R-:W-:Y:S01]  /*97e0*/  LOP3.LUT R92, R87, 0xd2, RZ, 0xfc, !PT ;  /* 0x000000d2575c7812 */ /* 0x000fe200078efcff */
[----:B------:R-:W-:-:S03]  /*97f0*/  @!P5 IMAD.MOV R100, RZ, RZ, -R100 ;  /* 0x000000ffff64d224 */ /* 0x000fc600078e0a64 */
[----:B------:R-:W-:Y:S02]  /*9800*/  ISETP.GT.U32.AND P5, PT, R88, R102, PT ;  /* 0x000000665800720c */ /* 0x000fe40003fa4070 */
[----:B------:R-:W-:Y:S01]  /*9810*/  IABS R105, R92 ;  /* 0x0000005c00697213 */ /* 0x000fe20000000000 */
[--C-:B------:R-:W-:Y:S02]  /*9820*/  @!P6 IMAD.IADD R101, R101, 0x1, -R88.reuse ;  /* 0x000000016565e824 */ /* 0x100fe400078e0a58 */
[----:B------:R-:W-:Y:S01]  /*9830*/  @!P4 IMAD.IADD R91, R91, 0x1, -R88 ;  /* 0x000000015b5bc824 */ /* 0x000fe200078e0a58 */
[----:B------:R-:W-:Y:S01]  /*9840*/  ISETP.GE.AND P4, PT, R95, RZ, PT ;  /* 0x000000ff5f00720c */ /* 0x000fe20003f86270 */
[----:B------:R-:W-:Y:S01]  /*9850*/  IMAD.HI.U32 R95, R86, R105, RZ ;  /* 0x00000069565f7227 */ /* 0x000fe200078e00ff */
[----:B------:R-:W-:-:S03]  /*9860*/  ISETP.GT.U32.AND P6, PT, R88, R101, PT ;  /* 0x000000655800720c */ /* 0x000fc60003fc4070 */
[----:B------:R-:W-:Y:S02]  /*9870*/  IMAD.MOV R95, RZ, RZ, -R95 ;  /* 0x000000ffff5f7224 */ /* 0x000fe400078e0a5f */
[----:B------:R-:W-:Y:S02]  /*9880*/  @!P5 IMAD.IADD R102, R102, 0x1, -R88 ;  /* 0x000000016666d824 */ /* 0x000fe400078e0a58 */
[----:B------:R-:W-:-:S03]  /*9890*/  IMAD R105, R88, R95, R105 ;  /* 0x0000005f58697224 */ /* 0x000fc600078e0269 */
[----:B------:R-:W-:-:S03]  /*98a0*/  ISETP.GT.U32.AND P5, PT, R88, R102, PT ;  /* 0x000000665800720c */ /* 0x000fc60003fa4070 */
[----:B------:R-:W-:Y:S01]  /*98b0*/  @!P6 IMAD.IADD R101, R101, 0x1, -R88 ;  /* 0x000000016565e824 */ /* 0x000fe200078e0a58 */
[----:B------:R-:W-:Y:S02]  /*98c0*/  ISETP.GT.U32.AND P6, PT, R88, R105, PT ;  /* 0x000000695800720c */ /* 0x000fe40003fc4070 */
[----:B------:R-:W-:-:S04]  /*98d0*/  LOP3.LUT R96, R87, 0xda, RZ, 0xfc, !PT ;  /* 0x000000da57607812 */ /* 0x000fc800078efcff */
[----:B------:R-:W-:-:S03]  /*98e0*/  IABS R103, R96 ;  /* 0x0000006000677213 */ /* 0x000fc60000000000 */
[----:B------:R-:W-:Y:S01]  /*98f0*/  @!P5 IMAD.IADD R102, R102, 0x1, -R88 ;  /* 0x000000016666d824 */ /* 0x000fe200078e0a58 */
[----:B------:R-:W-:Y:S01]  /*9900*/  ISETP.GE.AND P5, PT, R94, RZ, PT ;  /* 0x000000ff5e00720c */ /* 0x000fe20003fa6270 */
[----:B------:R-:W-:-:S04]  /*9910*/  IMAD.HI.U32 R94, R86, R103, RZ ;  /* 0x00000067565e7227 */ /* 0x000fc800078e00ff */
[----:B------:R-:W-:Y:S02]  /*9920*/  @!P6 IMAD.IADD R105, R105, 0x1, -R88 ;  /* 0x000000016969e824 */ /* 0x000fe400078e0a58 */
[----:B------:R-:W-:-:S03]  /*9930*/  IMAD.MOV R94, RZ, RZ, -R94 ;  /* 0x000000ffff5e7224 */ /* 0x000fc600078e0a5e */
[C---:B------:R-:W-:Y:S01]  /*9940*/  ISETP.GT.U32.AND P6, PT, R88.reuse, R105, PT ;  /* 0x000000695800720c */ /* 0x040fe20003fc4070 */
[----:B------:R-:W-:Y:S02]  /*9950*/  IMAD R103, R88, R94, R103 ;  /* 0x0000005e58677224 */ /* 0x000fe400078e0267 */
[----:B------:R-:W-:Y:S01]  /*9960*/  @!P4 IMAD.MOV R101, RZ, RZ, -R101 ;  /* 0x000000ffff65c224 */ /* 0x000fe200078e0a65 */
[----:B------:R-:W-:Y:S01]  /*9970*/  ISETP.GE.AND P4, PT, R92, RZ, PT ;  /* 0x000000ff5c00720c */ /* 0x000fe20003f86270 */
[----:B------:R-:W-:Y:S01]  /*9980*/  @!P5 IMAD.MOV R102, RZ, RZ, -R102 ;  /* 0x000000ffff66d224 */ /* 0x000fe200078e0a66 */
[----:B------:R-:W-:Y:S02]  /*9990*/  ISETP.GT.U32.AND P5, PT, R88, R103, PT ;  /* 0x000000675800720c */ /* 0x000fe40003fa4070 */
[C---:B------:R-:W-:Y:S02]  /*99a0*/  LOP3.LUT R92, R87.reuse, 0xc4, RZ, 0xfc, !PT ;  /* 0x000000c4575c7812 */ /* 0x040fe400078efcff */
[----:B------:R-:W-:-:S03]  /*99b0*/  LOP3.LUT R94, R87, 0xcc, RZ, 0xfc, !PT ;  /* 0x000000cc575e7812 */ /* 0x000fc600078efcff */
[--C-:B------:R-:W-:Y:S01]  /*99c0*/  @!P6 IMAD.IADD R105, R105, 0x1, -R88.reuse ;  /* 0x000000016969e824 */ /* 0x100fe200078e0a58 */
[----:B------:R-:W-:Y:S02]  /*99d0*/  ISETP.GE.AND P6, PT, R92, RZ, PT ;  /* 0x000000ff5c00720c */ /* 0x000fe40003fc6270 */
[----:B------:R-:W-:Y:S02]  /*99e0*/  IABS R92, R92 ;  /* 0x0000005c005c7213 */ /* 0x000fe40000000000 */
[----:B------:R-:W-:Y:S01]  /*99f0*/  IABS R95, R94 ;  /* 0x0000005e005f7213 */ /* 0x000fe20000000000 */
[----:B------:R-:W-:Y:S01]  /*9a00*/  @!P4 IMAD.MOV R105, RZ, RZ, -R105 ;  /* 0x000000ffff69c224 */ /* 0x000fe200078e0a69 */
[----:B------:R-:W-:Y:S01]  /*9a10*/  ISETP.GE.AND P4, PT, R94, RZ, PT ;  /* 0x000000ff5e00720c */ /* 0x000fe20003f86270 */
[----:B------:R-:W-:Y:S01]  /*9a20*/  @!P5 IMAD.IADD R103, R103, 0x1, -R88 ;  /* 0x000000016767d824 */ /* 0x000fe200078e0a58 */
[----:B------:R-:W0:Y:S01]  /*9a30*/  S2R R127, SR_TID.X ;  /* 0x00000000007f7919 */ /* 0x000e220000002100 */
[----:B------:R-:W-:-:S04]  /*9a40*/  IMAD.HI.U32 R94, R86, R92, RZ ;  /* 0x0000005c565e7227 */ /* 0x000fc800078e00ff */
[----:B------:R-:W-:Y:S01]  /*9a50*/  IMAD.HI.U32 R110, R86, R95, RZ ;  /* 0x0000005f566e7227 */ /* 0x000fe200078e00ff */
[----:B------:R-:W-:-:S03]  /*9a60*/  ISETP.GT.U32.AND P5, PT, R88, R103, PT ;  /* 0x000000675800720c */ /* 0x000fc60003fa4070 */
[----:B------:R-:W-:Y:S01]  /*9a70*/  IMAD.MOV R94, RZ, RZ, -R94 ;  /* 0x000000ffff5e7224 */ /* 0x000fe200078e0a5e */
[C---:B------:R-:W-:Y:S01]  /*9a80*/  LOP3.LUT R125, R87.reuse, 0xd4, RZ, 0xfc, !PT ;  /* 0x000000d4577d7812 */ /* 0x040fe200078efcff */
[----:B------:R-:W-:Y:S02]  /*9a90*/  IMAD.MOV R110, RZ, RZ, -R110 ;  /* 0x000000ffff6e7224 */ /* 0x000fe400078e0a6e */
[C---:B------:R-:W-:Y:S02]  /*9aa0*/  IMAD R92, R88.reuse, R94, R92 ;  /* 0x0000005e585c7224 */ /* 0x040fe400078e025c */
[----:B------:R-:W-:Y:S01]  /*9ab0*/  IMAD R94, R88, R110, R95 ;  /* 0x0000006e585e7224 */ /* 0x000fe200078e025f */
[----:B------:R-:W-:Y:S02]  /*9ac0*/  IABS R95, R125 ;  /* 0x0000007d005f7213 */ /* 0x000fe40000000000 */
[----:B------:R-:W-:Y:S01]  /*9ad0*/  LOP3.LUT R110, R87, 0xe2, RZ, 0xfc, !PT ;  /* 0x000000e2576e7812 */ /* 0x000fe200078efcff */
[----:B------:R-:W-:-:S02]  /*9ae0*/  @!P5 IMAD.IADD R103, R103, 0x1, -R88 ;  /* 0x000000016767d824 */ /* 0x000fc400078e0a58 */
[----:B------:R-:W-:Y:S01]  /*9af0*/  IMAD.HI.U32 R126, R86, R95, RZ ;  /* 0x0000005f567e7227 */ /* 0x000fe200078e00ff */
[----:B------:R-:W-:Y:S02]  /*9b00*/  ISETP.GE.AND P5, PT, R96, RZ, PT ;  /* 0x000000ff6000720c */ /* 0x000fe40003fa6270 */
[----:B------:R-:W-:Y:S01]  /*9b10*/  IABS R96, R110 ;  /* 0x0000006e00607213 */ /* 0x000fe20000000000 */
[----:B------:R-:W-:Y:S01]  /*9b20*/  IMAD.MOV R126, RZ, RZ, -R126 ;  /* 0x000000ffff7e7224 */ /* 0x000fe200078e0a7e */
[----:B------:R-:W-:-:S04]  /*9b30*/  @!UP1 UIADD3 UR4, UPT, UPT, -UR5, 0x100000, URZ ;  /* 0x0010000005049890 */ /* 0x000fc8000fffe1ff */
[----:B------:R-:W-:Y:S02]  /*9b40*/  @!UP1 USHF.L.U32 UR5, UR4, 0xb, URZ ;  /* 0x0000000b04059899 */ /* 0x000fe400080006ff */
[----:B------:R-:W-:Y:S01]  /*9b50*/  @!UP1 USHF.L.U32 UR4, UR4, 0x1, URZ ;  /* 0x0000000104049899 */ /* 0x000fe200080006ff */
[----:B------:R-:W-:Y:S01]  /*9b60*/  SEL R104, R161, R104, !P1 ;  /* 0x00000068a1687207 */ /* 0x000fe20004800000 */
[----:B------:R-:W-:Y:S02]  /*9b70*/  IMAD R95, R88, R126, R95 ;  /* 0x0000007e585f7224 */ /* 0x000fe400078e025f */
[----:B------:R-:W-:Y:S01]  /*9b80*/  IMAD.HI.U32 R126, R86, R96, RZ ;  /* 0x00000060567e7227 */ /* 0x000fe200078e00ff */
[----:B------:R-:W-:-:S03]  /*9b90*/  VOTEU.ALL UP1, P3 ;  /* 0x0000000000ff7886 */ /* 0x000fc60001820000 */
[----:B------:R-:W-:Y:S02]  /*9ba0*/  IMAD.MOV R126, RZ, RZ, -R126 ;  /* 0x000000ffff7e7224 */ /* 0x000fe400078e0a7e */
[----:B------:R-:W-:Y:S01]  /*9bb0*/  IMAD R104, R104, UR7, RZ ;  /* 0x0000000768687c24 */ /* 0x000fe2000f8e02ff */
[----:B0-----:R-:W-:Y:S01]  /*9bc0*/  LOP3.LUT R127, R127, 0x7f, RZ, 0xc0, !PT ;  /* 0x0000007f7f7f7812 */ /* 0x001fe200078ec0ff */
[----:B------:R-:W-:Y:S01]  /*9bd0*/  IMAD R96, R88, R126, R96 ;  /* 0x0000007e58607224 */ /* 0x000fe200078e0260 */
[----:B------:R0:W1:Y:S01]  /*9be0*/  @!UP1 SYNCS.EXCH.64 URZ, [UR13+0xc008], UR4 ;  /* 0x00c008040dff95b2 */ /* 0x0000620008000100 */
[----:B------:R-:W-:Y:S01]  /*9bf0*/  @!P5 IMAD.MOV R103, RZ, RZ, -R103 ;  /* 0x000000ffff67d224 */ /* 0x000fe200078e0a67 */
[C---:B------:R-:W-:Y:S01]  /*9c00*/  IADD3 R126, P5, PT, R104.reuse, R85, RZ ;  /* 0x00000055687e7210 */ /* 0x040fe20007fbe0ff */
[----:B--2---:R2:W-:Y:S01]  /*9c10*/  STS.U8 [R127+UR13+0x8000], R142 ;  /* 0x0080008e7f007988 */ /* 0x0045e2000800000d */
[----:B------:R-:W-:Y:S02]  /*9c20*/  SEL R99, R161, R99, !P1 ;  /* 0x00000063a1637207 */ /* 0x000fe40004800000 */
[----:B--2---:R-:W-:-:S02]  /*9c30*/  LEA.HI.X.SX32 R127, R104, R84, 0x1, P5 ;  /* 0x00000054687f7211 */ /* 0x004fc400028f0eff */
[----:B------:R-:W2:Y:S01]  /*9c40*/  S2R R104, SR_TID.X ;  /* 0x0000000000687919 */ /* 0x000ea20000002100 */
[----:B------:R-:W-:Y:S02]  /*9c50*/  ISETP.GT.U32.AND P5, PT, R88, R96, PT ;  /* 0x000000605800720c */ /* 0x000fe40003fa4070 */
[----:B------:R-:W-:Y:S01]  /*9c60*/  PRMT R208, RZ, 0x7610, R208 ;  /* 0x00007610ffd07816 */ /* 0x000fe200000000d0 */
[----:B------:R-:W-:Y:S01]  /*9c70*/  IMAD R99, R99, UR7, RZ ;  /* 0x0000000763637c24 */ /* 0x000fe2000f8e02ff */
[----:B------:R-:W-:Y:S04]  /*9c80*/  STL [R1+0x184], R126 ;  /* 0x0001847e01007387 */ /* 0x000fe80000100800 */
[----:B------:R0:W-:Y:S04]  /*9c90*/  STL [R1+0x180], R127 ;  /* 0x0001807f01007387 */ /* 0x0001e80000100800 */
[----:B------:R0:W3:Y:S01]  /*9ca0*/  @P0 LDG.E.U8 R208, desc[UR26][R126.64] ;  /* 0x0000001a7ed00981 */ /* 0x0000e2000c1e1100 */
[----:B------:R-:W-:Y:S01]  /*9cb0*/  @!P5 IMAD.IADD R96, R96, 0x1, -R88 ;  /* 0x000000016060d824 */ /* 0x000fe200078e0a58 */
[----:B0-----:R-:W-:-:S04]  /*9cc0*/  IADD3 R127, P5, PT, R99, R85, RZ ;  /* 0x00000055637f7210 */ /* 0x001fc80007fbe0ff */
[----:B------:R-:W-:Y:S01]  /*9cd0*/  LEA.HI.X.SX32 R126, R99, R84, 0x1, P5 ;  /* 0x00000054637e7211 */ /* 0x000fe200028f0eff */
[----:B------:R0:W-:Y:S01]  /*9ce0*/  STL [R1+0x1a4], R127 ;  /* 0x0001a47f01007387 */ /* 0x0001e20000100800 */
[----:B------:R-:W-:Y:S02]  /*9cf0*/  ISETP.GT.U32.AND P5, PT, R88, R96, PT ;  /* 0x000000605800720c */ /* 0x000fe40003fa4070 */
[----:B------:R-:W-:Y:S01]  /*9d00*/  SEL R89, R161, R89, !P1 ;  /* 0x00000059a1597207 */ /* 0x000fe20004800000 */
[----:B------:R1:W-:Y:S01]  /*9d10*/  STL [R1+0x1a0], R126 ;  /* 0x0001a07e01007387 */ /* 0x0003e20000100800 */
[----:B0-----:R-:W-:-:S04]  /*9d20*/  @P0 LOP3.LUT R127, R127, R126, RZ, 0x3c, !PT ;  /* 0x0000007e7f7f0212 */ /* 0x001fc800078e3cff */
[----:B-1----:R-:W-:Y:S02]  /*9d30*/  @P0 LOP3.LUT R126, R127, R126, RZ, 0x3c, !PT ;  /* 0x0000007e7f7e0212 */ /* 0x002fe400078e3cff */
[----:B------:R-:W-:Y:S01]  /*9d40*/  PRMT R215, RZ, 0x7610, R215 ;  /* 0x00007610ffd77816 */ /* 0x000fe200000000d7 */
[----:B------:R-:W-:Y:S01]  /*9d50*/  IMAD R89, R89, UR7, RZ ;  /* 0x0000000759597c24 */ /* 0x000fe2000f8e02ff */
[----:B--2---:R-:W-:Y:S02]  /*9d60*/  LOP3.LUT R104, R104, 0x7f, RZ, 0xc0, !PT ;  /* 0x0000007f68687812 */ /* 0x004fe400078ec0ff */
[----:B------:R-:W-:Y:S01]  /*9d70*/  @P0 LOP3.LUT R127, R127, R126, RZ, 0x3c, !PT ;  /* 0x0000007e7f7f0212 */ /* 0x000fe200078e3cff */
[----:B------:R-:W-:Y:S02]  /*9d80*/  @!P5 IMAD.IADD R96, R96, 0x1, -R88 ;  /* 0x000000016060d824 */ /* 0x000fe400078e0a58 */
[----:B------:R-:W-:Y:S04]  /*9d90*/  STS.U8 [R104+UR13+0x8400], R143 ;  /* 0x0084008f68007988 */ /* 0x000fe8000800000d */
[----:B------:R0:W2:Y:S04]  /*9da0*/  @P0 LDG.E.U8 R215, desc[UR26][R126.64] ;  /* 0x0000001a7ed70981 */ /* 0x0000a8000c1e1100 */
[----:B------:R-:W-:Y:S04]  /*9db0*/  STS.U8 [R104+UR13+0x8800], R146 ;  /* 0x0088009268007988 */ /* 0x000fe8000800000d */
[----:B------:R1:W-:Y:S01]  /*9dc0*/  STS.U8 [R104+UR13+0x8c00], R144 ;  /* 0x008c009068007988 */ /* 0x0003e2000800000d */
[----:B0-----:R-:W-:-:S04]  /*9dd0*/  IADD3 R127, P5, PT, R89, R85, RZ ;  /* 0x00000055597f7210 */ /* 0x001fc80007fbe0ff */
[----:B------:R-:W-:Y:S02]  /*9de0*/  LEA.HI.X.SX32 R126, R89, R84, 0x1, P5 ;  /* 0x00000054597e7211 */ /* 0x000fe400028f0eff */
[----:B-1----:R-:W-:Y:S02]  /*9df0*/  LOP3.LUT R104, R87, 0xea, RZ, 0xfc, !PT ;  /* 0x000000ea57687812 */ /* 0x002fe400078efcff */
[----:B------:R-:W-:Y:S02]  /*9e00*/  ISETP.GE.AND P5, PT, R110, RZ, PT ;  /* 0x000000ff6e00720c */ /* 0x000fe40003fa6270 */
[----:B------:R-:W-:Y:S01]  /*9e10*/  IABS R89, R104 ;  /* 0x0000006800597213 */ /* 0x000fe20000000000 */
[----:B------:R0:W-:Y:S01]  /*9e20*/  STL [R1+0x214], R127 ;  /* 0x0002147f01007387 */ /* 0x0001e20000100800 */
[----:B------:R-:W-:-:S03]  /*9e30*/  SEL R110, R161, R97, !P1 ;  /* 0x00000061a16e7207 */ /* 0x000fc60004800000 */
[----:B------:R-:W-:Y:S01]  /*9e40*/  IMAD.HI.U32 R99, R86, R89, RZ ;  /* 0x0000005956637227 */ /* 0x000fe200078e00ff */
[----:B------:R1:W-:Y:S01]  /*9e50*/  STL [R1+0x1c0], R126 ;  /* 0x0001c07e01007387 */ /* 0x0003e20000100800 */
[-C--:B0-----:R-:W-:Y:S02]  /*9e60*/  @P0 LOP3.LUT R127, R127, R126.reuse, RZ, 0x3c, !PT ;  /* 0x0000007e7f7f0212 */ /* 0x081fe400078e3cff */
[----:B------:R-:W-:Y:S02]  /*9e70*/  IMAD.MOV.U32 R97, RZ, RZ, R96 ;  /* 0x000000ffff617224 */ /* 0x000fe400078e0060 */
[----:B------:R-:W-:Y:S01]  /*9e80*/  IMAD R110, R110, UR7, RZ ;  /* 0x000000076e6e7c24 */ /* 0x000fe2000f8e02ff */
[C---:B-1----:R-:W-:Y:S01]  /*9e90*/  @P0 LOP3.LUT R126, R127.reuse, R126, RZ, 0x3c, !PT ;  /* 0x0000007e7f7e0212 */ /* 0x042fe200078e3cff */
[----:B------:R-:W-:Y:S01]  /*9ea0*/  IMAD.MOV R99, RZ, RZ, -R99 ;  /* 0x000000ffff637224 */ /* 0x000fe200078e0a63 */
[----:B------:R-:W-:Y:S01]  /*9eb0*/  PRMT R207, RZ, 0x7610, R207 ;  /* 0x00007610ffcf7816 */ /* 0x000fe200000000cf */
[----:B------:R-:W-:Y:S01]  /*9ec0*/  @!P5 IMAD.MOV R97, RZ, RZ, -R97 ;  /* 0x000000ffff61d224 */ /* 0x000fe200078e0a61 */
[----:B------:R-:W-:Y:S01]  /*9ed0*/  @P0 LOP3.LUT R127, R127, R126, RZ, 0x3c, !PT ;  /* 0x0000007e7f7f0212 */ /* 0x000fe200078e3cff */
[----:B------:R-:W-:Y:S01]  /*9ee0*/  IMAD R89, R88, R99, R89 ;  /* 0x0000006358597224 */ /* 0x000fe200078e0259 */
[----:B------:R-:W-:-:S03]  /*9ef0*/  IADD3 R96, P5, PT, R110, R85, RZ ;  /* 0x000000556e607210 */ /* 0x000fc60007fbe0ff */
[----:B------:R0:W2:Y:S01]  /*9f00*/  @P0 LDG.E.U8 R207, desc[UR26][R126.64] ;  /* 0x0000001a7ecf0981 */ /* 0x0000a2000c1e1100 */
[----:B------:R-:W-:Y:S01]  /*9f10*/  SEL R90, R161, R90, !P1 ;  /* 0x0000005aa15a7207 */ /* 0x000fe20004800000 */
[----:B------:R-:W1:Y:S01]  /*9f20*/  S2R R99, SR_TID.X ;  /* 0x0000000000637919 */ /* 0x000e620000002100 */
[----:B0-----:R-:W-:Y:S02]  /*9f30*/  LEA.HI.X.SX32 R126, R110, R84, 0x1, P5 ;  /* 0x000000546e7e7211 */ /* 0x001fe400028f0eff */
[----:B------:R-:W-:Y:S01]  /*9f40*/  ISETP.GT.U32.AND P5, PT, R88, R89, PT ;  /* 0x000000595800720c */ /* 0x000fe20003fa4070 */
[----:B------:R-:W-:Y:S01]  /*9f50*/  IMAD R90, R90, UR7, RZ ;  /* 0x000000075a5a7c24 */ /* 0x000fe2000f8e02ff */
[----:B------:R-:W-:Y:S01]  /*9f60*/  STL [R1+0x22c], R96 ;  /* 0x00022c6001007387 */ /* 0x000fe20000100800 */
[----:B------:R-:W-:Y:S01]  /*9f70*/  PRMT R163, RZ, 0x7610, R163 ;  /* 0x00007610ffa37816 */ /* 0x000fe200000000a3 */
[----:B------:R-:W-:Y:S02]  /*9f80*/  @P0 IMAD.MOV.U32 R127, RZ, RZ, R126 ;  /* 0x000000ffff7f0224 */ /* 0x000fe400078e007e */
[----:B------:R0:W-:Y:S07]  /*9f90*/  STL [R1+0x228], R126 ;  /* 0x0002287e01007387 */ /* 0x0001ee0000100800 */
[----:B------:R-:W-:-:S02]  /*9fa0*/  @!P5 IMAD.IADD R89, R89, 0x1, -R88 ;  /* 0x000000015959d824 */ /* 0x000fc400078e0a58 */
[----:B0-----:R-:W-:Y:S01]  /*9fb0*/  @P0 IMAD.MOV.U32 R126, RZ, RZ, R96 ;  /* 0x000000ffff7e0224 */ /* 0x001fe200078e0060 */
[----:B------:R-:W-:-:S04]  /*9fc0*/  IADD3 R96, P5, PT, R90, R85, RZ ;  /* 0x000000555a607210 */ /* 0x000fc80007fbe0ff */
[----:B------:R0:W2:Y:S01]  /*9fd0*/  @P0 LDG.E.U8 R163, desc[UR26][R126.64] ;  /* 0x0000001a7ea30981 */ /* 0x0000a2000c1e1100 */
[----:B------:R-:W-:Y:S02]  /*9fe0*/  SEL R100, R161, R100, !P1 ;  /* 0x00000064a1647207 */ /* 0x000fe40004800000 */
[----:B0-----:R-:W-:Y:S02]  /*9ff0*/  LEA.HI.X.SX32 R127, R90, R84, 0x1, P5 ;  /* 0x000000545a7f7211 */ /* 0x001fe400028f0eff */
[----:B------:R-:W-:Y:S01]  /*a000*/  ISETP.GT.U32.AND P5, PT, R88, R89, PT ;  /* 0x000000595800720c */ /* 0x000fe20003fa4070 */
[----:B------:R-:W-:Y:S01]  /*a010*/  @P0 IMAD.MOV.U32 R126, RZ, RZ, R96 ;  /* 0x000000ffff7e0224 */ /* 0x000fe200078e0060 */
[----:B------:R-:W-:Y:S01]  /*a020*/  PRMT R167, RZ, 0x7610, R167 ;  /* 0x00007610ffa77816 */ /* 0x000fe200000000a7 */
[----:B------:R-:W-:Y:S01]  /*a030*/  IMAD R100, R100, UR7, RZ ;  /* 0x0000000764647c24 */ /* 0x000fe2000f8e02ff */
[----:B------:R-:W-:Y:S01]  /*a040*/  STL [R1+0x244], R96 ;  /* 0x0002446001007387 */ /* 0x000fe20000100800 */
[----:B-1----:R-:W-:-:S03]  /*a050*/  LOP3.LUT R99, R99, 0x7f, RZ, 0xc0, !PT ;  /* 0x0000007f63637812 */ /* 0x002fc600078ec0ff */
[----:B------:R0:W-:Y:S04]  /*a060*/  STL [R1+0x240], R127 ;  /* 0x0002407f01007387 */ /* 0x0001e80000100800 */
[----:B------:R0:W2:Y:S01]  /*a070*/  @P0 LDG.E.U8 R167, desc[UR26][R126.64] ;  /* 0x0000001a7ea70981 */ /* 0x0000a2000c1e1100 */
[----:B------:R-:W-:-:S03]  /*a080*/  @!P5 IMAD.IADD R89, R89, 0x1, -R88 ;  /* 0x000000015959d824 */ /* 0x000fc600078e0a58 */
[----:B------:R-:W-:Y:S01]  /*a090*/  STS.U8 [R99+UR13+0x9000], R149 ;  /* 0x0090009563007988 */ /* 0x000fe2000800000d */
[----:B0-----:R-:W-:-:S03]  /*a0a0*/  IADD3 R127, P5, PT, R100, R85, RZ ;  /* 0x00000055647f7210 */ /* 0x001fc60007fbe0ff */
[----:B------:R-:W-:Y:S01]  /*a0b0*/  STS.U8 [R99+UR13+0x9400], R148 ;  /* 0x0094009463007988 */ /* 0x000fe2000800000d */
[----:B------:R-:W-:-:S03]  /*a0c0*/  LEA.HI.X.SX32 R126, R100, R84, 0x1, P5 ;  /* 0x00000054647e7211 */ /* 0x000fc600028f0eff */
[----:B------:R-:W-:Y:S04]  /*a0d0*/  STS.U8 [R99+UR13+0x9800], R151 ;  /* 0x0098009763007988 */ /* 0x000fe8000800000d */
[----:B------:R0:W-:Y:S04]  /*a0e0*/  STL [R1+0x25c], R127 ;  /* 0x00025c7f01007387 */ /* 0x0001e80000100800 */
[----:B------:R1:W-:Y:S01]  /*a0f0*/  STS.U8 [R99+UR13+0x9c00], R150 ;  /* 0x009c009663007988 */ /* 0x0003e2000800000d */
[----:B0-----:R-:W-:-:S03]  /*a100*/  @P0 LOP3.LUT R127, R127, R126, RZ, 0x3c, !PT ;  /* 0x0000007e7f7f0212 */ /* 0x001fc600078e3cff */
[----:B------:R0:W-:Y:S01]  /*a110*/  STL [R1+0x258], R126 ;  /* 0x0002587e01007387 */ /* 0x0001e20000100800 */
[----:B-1----:R-:W-:-:S05]  /*a120*/  LOP3.LUT R99, R99, 0x10, RZ, 0x3c, !PT ;  /* 0x0000001063637812 */ /* 0x002fca00078e3cff */
[----:B------:R1:W-:Y:S01]  /*a130*/  STS.U8 [R99+UR13+0x9080], R156 ;  /* 0x0090809c63007988 */ /* 0x0003e2000800000d */
[----:B0-----:R-:W-:-:S04]  /*a140*/  @P0 LOP3.LUT R126, R127, R126, RZ, 0x3c, !PT ;  /* 0x0000007e7f7e0212 */ /* 0x001fc800078e3cff */
[----:B------:R-:W-:Y:S02]  /*a150*/  @P0 LOP3.LUT R127, R127, R126, RZ, 0x3c, !PT ;  /* 0x0000007e7f7f0212 */ /* 0x000fe400078e3cff */
[----:B-1----:R-:W-:Y:S02]  /*a160*/  PRMT R156, RZ, 0x7610, R156 ;  /* 0x00007610ff9c7816 */ /* 0x002fe4000000009c */
[----:B------:R-:W-:-:S04]  /*a170*/  LOP3.LUT R100, R87, 0xf2, RZ, 0xfc, !PT ;  /* 0x000000f257647812 */ /* 0x000fc800078efcff */
[----:B------:R0:W2:Y:S01]  /*a180*/  @P0 LDG.E.U8 R156, desc[UR26][R126.64] ;  /* 0x0000001a7e9c0981 */ /* 0x0000a2000c1e1100 */
[----:B------:R-:W-:Y:S02]  /*a190*/  IABS R90, R100 ;  /* 0x00000064005a7213 */ /* 0x000fe40000000000 */
[----:B------:R-:W-:Y:S01]  /*a1a0*/  ISETP.GE.AND P5, PT, R104, RZ, PT ;  /* 0x000000ff6800720c */ /* 0x000fe20003fa6270 */
[----:B0-----:R-:W0:Y:S02]  /*a1b0*/  S2R R127, SR_TID.X ;  /* 0x00000000007f7919 */ /* 0x001e240000002100 */
[----:B------:R-:W-:Y:S01]  /*a1c0*/  IMAD.HI.U32 R96, R86, R90, RZ ;  /* 0x0000005a56607227 */ /* 0x000fe200078e00ff */
[----:B------:R-:W-:-:S03]  /*a1d0*/  SEL R104, R161, R101, !P1 ;  /* 0x00000065a1687207 */ /* 0x000fc60004800000 */
[----:B------:R-:W-:Y:S02]  /*a1e0*/  IMAD.MOV R96, RZ, RZ, -R96 ;  /* 0x000000ffff607224 */ /* 0x000fe400078e0a60 */
[----:B------:R-:W-:Y:S02]  /*a1f0*/  IMAD R104, R104, UR7, RZ ;  /* 0x0000000768687c24 */ /* 0x000fe4000f8e02ff */
[----:B------:R-:W-:Y:S02]  /*a200*/  IMAD R90, R88, R96, R90 ;  /* 0x00000060585a7224 */ /* 0x000fe400078e025a */
[----:B------:R-:W-:-:S04]  /*a210*/  IMAD.MOV.U32 R96, RZ, RZ, R89 ;  /* 0x000000ffff607224 */ /* 0x000fc800078e0059 */
[----:B------:R-:W-:Y:S01]  /*a220*/  @!P5 IMAD.MOV R96, RZ, RZ, -R96 ;  /* 0x000000ffff60d224 */ /* 0x000fe200078e0a60 */
[----:B------:R-:W-:-:S04]  /*a230*/  IADD3 R89, P5, PT, R104, R85, RZ ;  /* 0x0000005568597210 */ /* 0x000fc80007fbe0ff */
[----:B------:R-:W-:Y:S02]  /*a240*/  LEA.HI.X.SX32 R126, R104, R84, 0x1, P5 ;  /* 0x00000054687e7211 */ /* 0x000fe400028f0eff */
[----:B------:R-:W-:Y:S02]  /*a250*/  ISETP.GT.U32.AND P5, PT, R88, R90, PT ;  /* 0x0000005a5800720c */ /* 0x000fe40003fa4070 */
[----:B------:R-:W-:Y:S01]  /*a260*/  SEL R102, R161, R102, !P1 ;  /* 0x00000066a1667207 */ /* 0x000fe20004800000 */
[----:B------:R-:W-:Y:S01]  /*a270*/  STL [R1+0x274], R89 ;  /* 0x0002745901007387 */ /* 0x000fe20000100800 */
[----:B------:R-:W-:-:S03]  /*a280*/  PRMT R110, RZ, 0x7610, R110 ;  /* 0x00007610ff6e7816 */ /* 0x000fc6000000006e */
[----:B------:R-:W-:Y:S01]  /*a290*/  IMAD R102, R102, UR7, RZ ;  /* 0x0000000766667c24 */ /* 0x000fe2000f8e02ff */
[----:B0-----:R-:W-:Y:S01]  /*a2a0*/  LOP3.LUT R127, R127, 0x7f, RZ, 0xc0, !PT ;  /* 0x0000007f7f7f7812 */ /* 0x001fe200078ec0ff */
[----:B------:R0:W-:Y:S03]  /*a2b0*/  STL [R1+0x270], R126 ;  /* 0x0002707e01007387 */ /* 0x0001e60000100800 */
[----:B------:R-:W-:Y:S01]  /*a2c0*/  LOP3.LUT R101, R127, 0x20, RZ, 0x3c, !PT ;  /* 0x000000207f657812 */ /* 0x000fe200078e3cff */
[----:B------:R-:W-:Y:S02]  /*a2d0*/  @P0 IMAD.MOV.U32 R127, RZ, RZ, R126 ;  /* 0x000000ffff7f0224 */ /* 0x000fe400078e007e */
[----:B------:R-:W-:Y:S01]  /*a2e0*/  @!P5 IMAD.IADD R90, R90, 0x1, -R88 ;  /* 0x000000015a5ad824 */ /* 0x000fe200078e0a58 */
[----:B------:R-:W-:Y:S01]  /*a2f0*/  IADD3 R104, P5, PT, R102, R85, RZ ;  /* 0x0000005566687210 */ /* 0x000fe20007fbe0ff */
[----:B0-----:R-:W-:-:S05]  /*a300*/  @P0 IMAD.MOV.U32 R126, RZ, RZ, R89 ;  /* 0x000000ffff7e0224 */ /* 0x001fca00078e0059 */
[----:B------:R0:W2:Y:S01]  /*a310*/  @P0 LDG.E.U8 R110, desc[UR26][R126.64] ;  /* 0x0000001a7e6e0981 */ /* 0x0000a2000c1e1100 */
[----:B------:R-:W-:Y:S02]  /*a320*/  SEL R89, R161, R105, !P1 ;  /* 0x00000069a1597207 */ /* 0x000fe40004800000 */
[----:B0-----:R-:W-:Y:S02]  /*a330*/  LEA.HI.X.SX32 R127, R102, R84, 0x1, P5 ;  /* 0x00000054667f7211 */ /* 0x001fe400028f0eff */
[----:B------:R-:W-:Y:S01]  /*a340*/  ISETP.GT.U32.AND P5, PT, R88, R90, PT ;  /* 0x0000005a5800720c */ /* 0x000fe20003fa4070 */
[----:B------:R-:W-:Y:S01]  /*a350*/  IMAD R89, R89, UR7, RZ ;  /* 0x0000000759597c24 */ /* 0x000fe2000f8e02ff */
[----:B------:R-:W-:Y:S01]  /*a360*/  STL [R1+0x28c], R104 ;  /* 0x00028c6801007387 */ /* 0x000fe20000100800 */
[----:B------:R-:W-:-:S03]  /*a370*/  @P0 IMAD.MOV.U32 R105, RZ, RZ, R127 ;  /* 0x000000ffff690224 */ /* 0x000fc600078e007f */
[----:B------:R0:W-:Y:S07]  /*a380*/  STL [R1+0x288], R127 ;  /* 0x0002887f01007387 */ /* 0x0001ee0000100800 */
[----:B------:R-:W-:Y:S01]  /*a390*/  @!P5 IMAD.IADD R90, R90, 0x1, -R88 ;  /* 0x000000015a5ad824 */ /* 0x000fe200078e0a58 */
[----:B------:R-:W-:-:S04]  /*a3a0*/  IADD3 R126, P5, PT, R89, R85, RZ ;  /* 0x00000055597e7210 */ /* 0x000fc80007fbe0ff */
[----:B0-----:R-:W-:Y:S02]  /*a3b0*/  LEA.HI.X.SX32 R127, R89, R84, 0x1, P5 ;  /* 0x00000054597f7211 */ /* 0x001fe400028f0eff */
[----:B------:R-:W-:Y:S02]  /*a3c0*/  ISETP.GE.AND P5, PT, R100, RZ, PT ;  /* 0x000000ff6400720c */ /* 0x000fe40003fa6270 */
[----:B------:R-:W-:-:S04]  /*a3d0*/  LOP3.LUT R100, R87, 0xfa, RZ, 0xfc, !PT ;  /* 0x000000fa57647812 */ /* 0x000fc800078efcff */
[----:B------:R-:W-:Y:S01]  /*a3e0*/  IABS R89, R100 ;  /* 0x0000006400597213 */ /* 0x000fe20000000000 */
[----:B------:R0:W-:Y:S01]  /*a3f0*/  STS.U8 [R99+UR13+0x8480], R152 ;  /* 0x0084809863007988 */ /* 0x0001e2000800000d */
[----:B------:R-:W-:-:S03]  /*a400*/  SEL R103, R161, R103, !P1 ;  /* 0x00000067a1677207 */ /* 0x000fc60004800000 */
[----:B------:R-:W-:Y:S01]  /*a410*/  IMAD.HI.U32 R102, R86, R89, RZ ;  /* 0x0000005956667227 */ /* 0x000fe200078e00ff */
[----:B0-----:R-:W-:-:S03]  /*a420*/  PRMT R152, RZ, 0x7610, R152 ;  /* 0x00007610ff987816 */ /* 0x001fc60000000098 */
[----:B------:R-:W-:Y:S02]  /*a430*/  IMAD.MOV R102, RZ, RZ, -R102 ;  /* 0x000000ffff667224 */ /* 0x000fe400078e0a66 */
[----:B------:R-:W-:Y:S01]  /*a440*/  IMAD R103, R103, UR7, RZ ;  /* 0x0000000767677c24 */ /* 0x000fe2000f8e02ff */
[----:B------:R-:W-:Y:S01]  /*a450*/  PRMT R147, RZ, 0x7610, R147 ;  /* 0x00007610ff937816 */ /* 0x000fe20000000093 */
[----:B------:R0:W2:Y:S01]  /*a460*/  @P0 LDG.E.U8 R152, desc[UR26][R104.64] ;  /* 0x0000001a68980981 */ /* 0x0000a2000c1e1100 */
[----:B------:R-:W-:Y:S02]  /*a470*/  IMAD R89, R88, R102, R89 ;  /* 0x0000006658597224 */ /* 0x000fe400078e0259 */
[----:B------:R-:W-:Y:S01]  /*a480*/  @!P5 IMAD.MOV R90, RZ, RZ, -R90 ;  /* 0x000000ffff5ad224 */ /* 0x000fe200078e0a5a */
[----:B------:R-:W-:Y:S01]  /*a490*/  IADD3 R102, P5, PT, R103, R85, RZ ;  /* 0x0000005567667210 */ /* 0x000fe20007fbe0ff */
[----:B0-----:R-:W-:Y:S02]  /*a4a0*/  @P0 IMAD.MOV.U32 R104, RZ, RZ, R126 ;  /* 0x000000ffff680224 */ /* 0x001fe400078e007e */
[----:B------:R-:W-:-:S05]  /*a4b0*/  @P0 IMAD.MOV.U32 R105, RZ, RZ, R127 ;  /* 0x000000ffff690224 */ /* 0x000fca00078e007f */
[----:B------:R0:W2:Y:S01]  /*a4c0*/  @P0 LDG.E.U8 R147, desc[UR26][R104.64] ;  /* 0x0000001a68930981 */ /* 0x0000a2000c1e1100 */
[----:B------:R-:W-:Y:S02]  /*a4d0*/  SEL R97, R161, R97, !P1 ;  /* 0x00000061a1617207 */ /* 0x000fe40004800000 */
[----:B0-----:R-:W-:Y:S02]  /*a4e0*/  LEA.HI.X.SX32 R104, R103, R84, 0x1, P5 ;  /* 0x0000005467687211 */ /* 0x001fe400028f0eff */
[----:B------:R-:W-:Y:S01]  /*a4f0*/  ISETP.GT.U32.AND P5, PT, R88, R89, PT ;  /* 0x000000595800720c */ /* 0x000fe20003fa4070 */
[----:B------:R-:W-:Y:S01]  /*a500*/  IMAD R97, R97, UR7, RZ ;  /* 0x0000000761617c24 */ /* 0x000fe2000f8e02ff */
[----:B------:R-:W-:Y:S01]  /*a510*/  STL [R1+0x2a4], R126 ;  /* 0x0002a47e01007387 */ /* 0x000fe20000100800 */
[----:B------:R-:W-:-:S03]  /*a520*/  @P0 IMAD.MOV.U32 R103, RZ, RZ, R104 ;  /* 0x000000ffff670224 */ /* 0x000fc600078e0068 */
[----:B------:R-:W-:Y:S04]  /*a530*/  STL [R1+0x2a0], R127 ;  /* 0x0002a07f01007387 */ /* 0x000fe80000100800 */
[----:B------:R-:W-:Y:S03]  /*a540*/  STL [R1+0x2bc], R102 ;  /* 0x0002bc6601007387 */ /* 0x000fe60000100800 */
[----:B------:R-:W-:Y:S01]  /*a550*/  @!P5 IMAD.IADD R89, R89, 0x1, -R88 ;  /* 0x000000015959d824 */ /* 0x000fe200078e0a58 */
[----:B------:R0:W-:Y:S01]  /*a560*/  STL [R1+0x2b8], R104 ;  /* 0x0002b86801007387 */ /* 0x0001e20000100800 */
[----:B------:R-:W-:-:S06]  /*a570*/  PRMT R146, RZ, 0x7610, R146 ;  /* 0x00007610ff927816 */ /* 0x000fcc0000000092 */
[----:B------:R1:W2:Y:S01]  /*a580*/  @P0 LDG.E.U8 R146, desc[UR26][R102.64] ;  /* 0x0000001a66920981 */ /* 0x0002a2000c1e1100 */
[----:B0-----:R-:W-:-:S04]  /*a590*/  IADD3 R104, P5, PT, R97, R85, RZ ;  /* 0x0000005561687210 */ /* 0x001fc80007fbe0ff */
[----:B------:R-:W-:Y:S02]  /*a5a0*/  LEA.HI.X.SX32 R126, R97, R84, 0x1, P5 ;  /* 0x00000054617e7211 */ /* 0x000fe400028f0eff */
[----:B------:R-:W-:Y:S02]  /*a5b0*/  ISETP.GT.U32.AND P5, PT, R88, R89, PT ;  /* 0x000000595800720c */ /* 0x000fe40003fa4070 */
[----:B-1----:R-:W-:-:S05]  /*a5c0*/  SEL R102, R161, R96, !P1 ;  /* 0x00000060a1667207 */ /* 0x002fca0004800000 */
[----:B------:R-:W-:Y:S01]  /*a5d0*/  IMAD R102, R102, UR7, RZ ;  /* 0x0000000766667c24 */ /* 0x000fe2000f8e02ff */
[----:B------:R-:W-:Y:S01]  /*a5e0*/  PRMT R151, RZ, 0x7610, R151 ;  /* 0x00007610ff977816 */ /* 0x000fe20000000097 */
[----:B------:R0:W-:Y:S04]  /*a5f0*/  STL [R1+0x2d4], R104 ;  /* 0x0002d46801007387 */ /* 0x0001e80000100800 */
[----:B------:R-:W-:Y:S01]  /*a600*/  @!P5 IMAD.IADD R89, R89, 0x1, -R88 ;  /* 0x000000015959d824 */ /* 0x000fe200078e0a58 */
[C---:B------:R-:W-:Y:S01]  /*a610*/  IADD3 R103, P5, PT, R102.reuse, R85, RZ ;  /* 0x0000005566677210 */ /* 0x040fe20007fbe0ff */
[----:B------:R-:W-:Y:S02]  /*a620*/  @P0 IMAD.MOV.U32 R96, RZ, RZ, R104 ;  /* 0x000000ffff600224 */ /* 0x000fe400078e0068 */
[----:B------:R-:W-:Y:S01]  /*a630*/  @P0 IMAD.MOV.U32 R97, RZ, RZ, R126 ;  /* 0x000000ffff610224 */ /* 0x000fe200078e007e */
[----:B0-----:R-:W-:-:S02]  /*a640*/  LEA.HI.X.SX32 R104, R102, R84, 0x1, P5 ;  /* 0x0000005466687211 */ /* 0x001fc400028f0eff */
[----:B------:R-:W-:Y:S02]  /*a650*/  PRMT R155, RZ, 0x7610, R155 ;  /* 0x00007610ff9b7816 */ /* 0x000fe4000000009b */
[----:B------:R0:W2:Y:S01]  /*a660*/  @P0 LDG.E.U8 R151, desc[UR26][R96.64] ;  /* 0x0000001a60970981 */ /* 0x0000a2000c1e1100 */
[----:B------:R-:W-:Y:S01]  /*a670*/  ISETP.GE.AND P5, PT, R100, RZ, PT ;  /* 0x000000ff6400720c */ /* 0x000fe20003fa6270 */
[----:B------:R-:W1:Y:S01]  /*a680*/  S2R R127, SR_TID.X ;  /* 0x00000000007f7919 */ /* 0x000e620000002100 */
[----:B0-----:R-:W-:Y:S02]  /*a690*/  @P0 IMAD.MOV.U32 R96, RZ, RZ, R103 ;  /* 0x000000ffff600224 */ /* 0x001fe400078e0067 */
[----:B------:R-:W-:-:S05]  /*a6a0*/  @P0 IMAD.MOV.U32 R97, RZ, RZ, R104 ;  /* 0x000000ffff610224 */ /* 0x000fca00078e0068 */
[----:B------:R0:W2:Y:S02]  /*a6b0*/  @P0 LDG.E.U8 R155, desc[UR26][R96.64] ;  /* 0x0000001a609b0981 */ /* 0x0000a4000c1e1100 */
[----:B0-----:R-:W-:Y:S01]  /*a6c0*/  SEL R96, R161, R90, !P1 ;  /* 0x0000005aa1607207 */ /* 0x001fe20004800000 */
[----:B------:R-:W-:Y:S01]  /*a6d0*/  IMAD.MOV.U32 R90, RZ, RZ, R89 ;  /* 0x000000ffff5a7224 */ /* 0x000fe200078e0059 */
[----:B------:R-:W-:-:S03]  /*a6e0*/  LOP3.LUT R97, R87, 0xdc, RZ, 0xfc, !PT ;  /* 0x000000dc57617812 */ /* 0x000fc600078efcff */
[----:B------:R-:W-:Y:S01]  /*a6f0*/  IMAD R96, R96, UR7, RZ ;  /* 0x0000000760607c24 */ /* 0x000fe2000f8e02ff */
[----:B------:R-:W-:Y:S01]  /*a700*/  IABS R89, R97 ;  /* 0x0000006100597213 */ /* 0x000fe20000000000 */
[----:B------:R-:W-:-:S03]  /*a710*/  @!P5 IMAD.MOV R90, RZ, RZ, -R90 ;  /* 0x000000ffff5ad224 */ /* 0x000fc600078e0a5a */
[----:B------:R-:W-:-:S04]  /*a720*/  IADD3 R100, P5, PT, R96, R85, RZ ;  /* 0x0000005560647210 */ /* 0x000fc80007fbe0ff */
[----:B------:R-:W-:Y:S01]  /*a730*/  LEA.HI.X.SX32 R102, R96, R84, 0x1, P5 ;  /* 0x0000005460667211 */ /* 0x000fe200028f0eff */
[----:B------:R-:W-:Y:S01]  /*a740*/  IMAD.HI.U32 R96, R86, R89, RZ ;  /* 0x0000005956607227 */ /* 0x000fe200078e00ff */
[----:B------:R-:W-:-:S03]  /*a750*/  SEL R90, R161, R90, !P1 ;  /* 0x0000005aa15a7207 */ /* 0x000fc60004800000 */
[----:B------:R-:W-:Y:S02]  /*a760*/  IMAD.MOV R96, RZ, RZ, -R96 ;  /* 0x000000ffff607224 */ /* 0x000fe400078e0a60 */
[----:B------:R-:W-:Y:S02]  /*a770*/  IMAD R90, R90, UR7, RZ ;  /* 0x000000075a5a7c24 */ /* 0x000fe4000f8e02ff */
[----:B------:R-:W-:Y:S02]  /*a780*/  IMAD R89, R88, R96, R89 ;  /* 0x0000006058597224 */ /* 0x000fe400078e0259 */
[----:B------:R-:W-:Y:S01]  /*a790*/  IMAD.MOV.U32 R96, RZ, RZ, R91 ;  /* 0x000000ffff607224 */ /* 0x000fe200078e005b */
[----:B-1----:R-:W-:Y:S01]  /*a7a0*/  LOP3.LUT R127, R127, 0x7f, RZ, 0xc0, !PT ;  /* 0x0000007f7f7f7812 */ /* 0x002fe200078ec0ff */
[----:B------:R0:W-:Y:S02]  /*a7b0*/  STL [R1+0x2d0], R126 ;  /* 0x0002d07e01007387 */ /* 0x0001e40000100800 */
[----:B------:R-:W-:Y:S01]  /*a7c0*/  @!P2 IMAD.MOV R96, RZ, RZ, -R96 ;  /* 0x000000ffff60a224 */ /* 0x000fe200078e0a60 */
[----:B------:R-:W-:Y:S01]  /*a7d0*/  LOP3.LUT R105, R127, 0x30, RZ, 0x3c, !PT ;  /* 0x000000307f697812 */ /* 0x000fe200078e3cff */
[----:B------:R1:W-:Y:S01]  /*a7e0*/  STL [R1+0x2ec], R103 ;  /* 0x0002ec6701007387 */ /* 0x0003e20000100800 */
[----:B0-----:R-:W-:-:S03]  /*a7f0*/  IADD3 R126, P2, PT, R90, R85, RZ ;  /* 0x000000555a7e7210 */ /* 0x001fc60007f5e0ff */
[----:B------:R-:W-:Y:S01]  /*a800*/  STL [R1+0x2e8], R104 ;  /* 0x0002e86801007387 */ /* 0x000fe20000100800 */
[----:B------:R-:W-:-:S03]  /*a810*/  LEA.HI.X.SX32 R127, R90, R84, 0x1, P2 ;  /* 0x000000545a7f7211 */ /* 0x000fc600010f0eff */
[----:B------:R-:W-:Y:S01]  /*a820*/  STL [R1+0x304], R100 ;  /* 0x0003046401007387 */ /* 0x000fe20000100800 */
[----:B------:R-:W-:Y:S01]  /*a830*/  ISETP.GT.U32.AND P2, PT, R88, R92, PT ;  /* 0x0000005c5800720c */ /* 0x000fe20003f44070 */
[----:B-1----:R-:W-:Y:S02]  /*a840*/  @P0 IMAD.MOV.U32 R103, RZ, RZ, R102 ;  /* 0x000000ffff670224 */ /* 0x002fe400078e0066 */
[----:B------:R0:W-:Y:S02]  /*a850*/  STL [R1+0x300], R102 ;  /* 0x0003006601007387 */ /* 0x0001e40000100800 */
[----:B0-----:R-:W-:Y:S01]  /*a860*/  @P0 IMAD.MOV.U32 R102, RZ, RZ, R100 ;  /* 0x000000ffff660224 */ /* 0x001fe200078e0064 */
[----:B------:R-:W-:Y:S01]  /*a870*/  SEL R100, R161, R128, !P1 ;  /* 0x00000080a1647207 */ /* 0x000fe20004800000 */
[----:B------:R0:W-:Y:S04]  /*a880*/  STS.U8 [R99+UR13+0x8880], R154 ;  /* 0x0088809a63007988 */ /* 0x0001e8000800000d */
[----:B------:R-:W-:Y:S01]  /*a890*/  IMAD R100, R100, UR7, RZ ;  /* 0x0000000764647c24 */ /* 0x000fe2000f8e02ff */
[----:B------:R-:W-:Y:S01]  /*a8a0*/  STS.U8 [R99+UR13+0x8c80], R157 ;  /* 0x008c809d63007988 */ /* 0x000fe2000800000d */
[----:B------:R-:W-:-:S03]  /*a8b0*/  @!P2 IMAD.IADD R92, R92, 0x1, -R88 ;  /* 0x000000015c5ca824 */ /* 0x000fc600078e0a58 */
[----:B------:R-:W-:Y:S04]  /*a8c0*/  STS.U8 [R99+UR13+0x9480], R159 ;  /* 0x0094809f63007988 */ /* 0x000fe8000800000d */
[----:B------:R-:W-:Y:S04]  /*a8d0*/  STS.U8 [R99+UR13+0x9880], R158 ;  /* 0x0098809e63007988 */ /* 0x000fe8000800000d */
[----:B------:R-:W-:Y:S04]  /*a8e0*/  STS.U8 [R99+UR13+0x9c80], R162 ;  /* 0x009c80a263007988 */ /* 0x000fe8000800000d */
[----:B------:R-:W-:Y:S01]  /*a8f0*/  STS.U8 [R99+UR13+0x8080], R164 ;  /* 0x008080a463007988 */ /* 0x000fe2000800000d */
[----:B------:R-:W-:-:S03]  /*a900*/  PRMT R129, RZ, 0x7610, R129 ;  /* 0x00007610ff817816 */ /* 0x000fc60000000081 */
[----:B------:R1:W-:Y:S01]  /*a910*/  STS.U8 [R101+UR13+0x9100], R206 ;  /* 0x009100ce65007988 */ /* 0x0003e2000800000d */
[----:B------:R-:W-:Y:S01]  /*a920*/  @P0 IMAD.MOV.U32 R90, RZ, RZ, R126 ;  /* 0x000000ffff5a0224 */ /* 0x000fe200078e007e */
[----:B------:R-:W-:Y:S01]  /*a930*/  PRMT R131, RZ, 0x7610, R131 ;  /* 0x00007610ff837816 */ /* 0x000fe20000000083 */
[----:B------:R-:W-:Y:S01]  /*a940*/  @P0 IMAD.MOV.U32 R91, RZ, RZ, R127 ;  /* 0x000000ffff5b0224 */ /* 0x000fe200078e007f */
[----:B------:R3:W-:Y:S01]  /*a950*/  STS.U8 [R101+UR13+0x9500], R205 ;  /* 0x009500cd65007988 */ /* 0x0007e2000800000d */
[----:B0-----:R-:W-:-:S03]  /*a960*/  PRMT R154, RZ, 0x7610, R154 ;  /* 0x00007610ff9a7816 */ /* 0x001fc6000000009a */
[----:B------:R0:W2:Y:S01]  /*a970*/  @P0 LDG.E.U8 R129, desc[UR26][R90.64] ;  /* 0x0000001a5a810981 */ /* 0x0000a2000c1e1100 */
[----:B-1----:R-:W-:-:S03]  /*a980*/  IADD3 R206, P2, PT, R100, R85, RZ ;  /* 0x0000005564ce7210 */ /* 0x002fc60007f5e0ff */
[----:B------:R1:W2:Y:S01]  /*a990*/  @P0 LDG.E.U8 R131, desc[UR26][R102.64] ;  /* 0x0000001a66830981 */ /* 0x0002a2000c1e1100 */
[----:B---3--:R-:W-:Y:S01]  /*a9a0*/  LEA.HI.X.SX32 R205, R100, R84, 0x1, P2 ;  /* 0x0000005464cd7211 */ /* 0x008fe200010f0eff */
[----:B0-----:R-:W-:-:S04]  /*a9b0*/  @P0 IMAD.MOV.U32 R90, RZ, RZ, R206 ;  /* 0x000000ffff5a0224 */ /* 0x001fc800078e00ce */
[----:B------:R-:W-:Y:S01]  /*a9c0*/  @P0 IMAD.MOV.U32 R91, RZ, RZ, R205 ;  /* 0x000000ffff5b0224 */ /* 0x000fe200078e00cd */
[----:B-1----:R-:W-:Y:S02]  /*a9d0*/  LOP3.LUT R103, R87, 0xe4, RZ, 0xfc, !PT ;  /* 0x000000e457677812 */ /* 0x002fe400078efcff */
[----:B------:R-:W-:Y:S02]  /*a9e0*/  ISETP.GT.U32.AND P2, PT, R88, R92, PT ;  /* 0x0000005c5800720c */ /* 0x000fe40003f44070 */
[----:B------:R0:W3:Y:S01]  /*a9f0*/  @P0 LDG.E.U8 R154, desc[UR26][R90.64] ;  /* 0x0000001a5a9a0981 */ /* 0x0000e2000c1e1100 */
[----:B------:R-:W-:Y:S02]  /*aa00*/  SEL R100, R161, R130, !P1 ;  /* 0x00000082a1647207 */ /* 0x000fe40004800000 */
[----:B0-----:R-:W-:-:S03]  /*aa10*/  IABS R90, R103 ;  /* 0x00000067005a7213 */ /* 0x001fc60000000000 */
[----:B------:R-:W-:Y:S02]  /*aa20*/  IMAD R100, R100, UR7, RZ ;  /* 0x0000000764647c24 */ /* 0x000fe4000f8e02ff */
[----:B------:R-:W-:Y:S01]  /*aa30*/  IMAD.HI.U32 R91, R86, R90, RZ ;  /* 0x0000005a565b7227 */ /* 0x000fe200078e00ff */
[----:B------:R0:W-:Y:S03]  /*aa40*/  STS.U8 [R101+UR13+0x9900], R214 ;  /* 0x009900d665007988 */ /* 0x0001e6000800000d */
[----:B------:R-:W-:Y:S02]  /*aa50*/  IMAD.MOV R91, RZ, RZ, -R91 ;  /* 0x000000ffff5b7224 */ /* 0x000fe400078e0a5b */
[----:B------:R-:W-:Y:S02]  /*aa60*/  @!P2 IMAD.IADD R92, R92, 0x1, -R88 ;  /* 0x000000015c5ca824 */ /* 0x000fe400078e0a58 */
[----:B------:R-:W-:Y:S01]  /*aa70*/  IMAD R90, R88, R91, R90 ;  /* 0x0000005b585a7224 */ /* 0x000fe200078e025a */
[----:B------:R-:W-:-:S02]  /*aa80*/  SEL R91, R161, R132, !P1 ;  /* 0x00000084a15b7207 */ /* 0x000fc40004800000 */
[CC--:B0-----:R-:W-:Y:S01]  /*aa90*/  IADD3 R214, P2, PT, R100.reuse, R85.reuse, RZ ;  /* 0x0000005564d67210 */ /* 0x0c1fe20007f5e0ff */
[----:B------:R0:W-:Y:S01]  /*aaa0*/  STS.U8 [R101+UR13+0x9d00], R213 ;  /* 0x009d00d565007988 */ /* 0x0001e2000800000d */
[----:B------:R-:W-:Y:S01]  /*aab0*/  ISETP.GE.AND P5, PT, R125, RZ, PT ;  /* 0x000000ff7d00720c */ /* 0x000fe20003fa6270 */
[----:B------:R-:W-:Y:S01]  /*aac0*/  IMAD R91, R91, UR7, RZ ;  /* 0x000000075b5b7c24 */ /* 0x000fe2000f8e02ff */
[----:B------:R-:W1:Y:S01]  /*aad0*/  S2R R125, SR_TID.X ;  /* 0x00000000007d7919 */ /* 0x000e620000002100 */
[----:B0-----:R-:W-:Y:S02]  /*aae0*/  LEA.HI.X.SX32 R213, R100, R84, 0x1, P2 ;  /* 0x0000005464d57211 */ /* 0x001fe400010f0eff */
[----:B------:R-:W-:Y:S01]  /*aaf0*/  ISETP.GE.AND P2, PT, R97, RZ, PT ;  /* 0x000000ff6100720c */ /* 0x000fe20003f46270 */
[----:B------:R-:W-:Y:S01]  /*ab00*/  IMAD.MOV.U32 R97, RZ, RZ, R92 ;  /* 0x000000ffff617224 */ /* 0x000fe200078e005c */
[----:B------:R-:W-:Y:S03]  /*ab10*/  STS.U8 [R101+UR13+0x8100], R165 ;  /* 0x008100a565007988 */ /* 0x000fe6000800000d */
[----:B------:R-:W-:Y:S01]  /*ab20*/  @!P6 IMAD.MOV R97, RZ, RZ, -R97 ;  /* 0x000000ffff61e224 */ /* 0x000fe200078e0a61 */
[----:B------:R-:W-:Y:S04]  /*ab30*/  STS.U8 [R101+UR13+0x8500], R166 ;  /* 0x008500a665007988 */ /* 0x000fe8000800000d */
[----:B------:R-:W-:Y:S04]  /*ab40*/  STS.U8 [R101+UR13+0x8900], R169 ;  /* 0x008900a965007988 */ /* 0x000fe8000800000d */
[----:B------:R-:W-:Y:S04]  /*ab50*/  STS.U8 [R101+UR13+0x8d00], R168 ;  /* 0x008d00a865007988 */ /* 0x000fe8000800000d */
[----:B------:R0:W-:Y:S04]  /*ab60*/  STS.U8 [R105+UR13+0x8980], R222 ;  /* 0x008980de69007988 */ /* 0x0001e8000800000d */
[----:B------:R1:W-:Y:S01]  /*ab70*/  STS.U8 [R105+UR13+0x8580], R221 ;  /* 0x008580dd69007988 */ /* 0x0003e2000800000d */
[----:B0-----:R-:W-:-:S04]  /*ab80*/  IADD3 R222, P6, PT, R91, R85, RZ ;  /* 0x000000555bde7210 */ /* 0x001fc80007fde0ff */
[----:B-1----:R-:W-:Y:S02]  /*ab90*/  LEA.HI.X.SX32 R221, R91, R84, 0x1, P6 ;  /* 0x000000545bdd7211 */ /* 0x002fe400030f0eff */
[----:B------:R-:W-:Y:S02]  /*aba0*/  ISETP.GT.U32.AND P6, PT, R88, R94, PT ;  /* 0x0000005e5800720c */ /* 0x000fe40003fc4070 */
[----:B------:R-:W-:Y:S01]  /*abb0*/  SEL R91, R161, R133, !P1 ;  /* 0x00000085a15b7207 */ /* 0x000fe20004800000 */
[----:B------:R0:W-:Y:S04]  /*abc0*/  STS.U8 [R105+UR13+0x9580], R230 ;  /* 0x009580e669007988 */ /* 0x0001e8000800000d */
[----:B------:R-:W-:Y:S01]  /*abd0*/  IMAD R91, R91, UR7, RZ ;  /* 0x000000075b5b7c24 */ /* 0x000fe2000f8e02ff */
[----:B------:R1:W-:Y:S05]  /*abe0*/  STS.U8 [R105+UR13+0x9980], R229 ;  /* 0x009980e569007988 */ /* 0x0003ea000800000d */
[----:B------:R-:W-:Y:S01]  /*abf0*/  @!P6 IMAD.IADD R94, R94, 0x1, -R88 ;  /* 0x000000015e5ee824 */ /* 0x000fe200078e0a58 */
[----:B0-----:R-:W-:-:S04]  /*ac00*/  IADD3 R230, P6, PT, R91, R85, RZ ;  /* 0x000000555be67210 */ /* 0x001fc80007fde0ff */
[----:B-1----:R-:W-:Y:S02]  /*ac10*/  LEA.HI.X.SX32 R229, R91, R84, 0x1, P6 ;  /* 0x000000545be57211 */ /* 0x002fe400030f0eff */
[----:B------:R-:W-:Y:S02]  /*ac20*/  ISETP.GT.U32.AND P6, PT, R88, R94, PT ;  /* 0x0000005e5800720c */ /* 0x000fe40003fc4070 */
[----:B------:R-:W-:Y:S02]  /*ac30*/  LOP3.LUT R125, R125, 0x7f, RZ, 0xc0, !PT ;  /* 0x0000007f7d7d7812 */ /* 0x000fe400078ec0ff */
[----:B------:R-:W-:Y:S02]  /*ac40*/  SEL R91, R161, R134, !P1 ;  /* 0x00000086a15b7207 */ /* 0x000fe40004800000 */
[----:B------:R-:W-:Y:S01]  /*ac50*/  LOP3.LUT R104, R125, 0x40, RZ, 0x3c, !PT ;  /* 0x000000407d687812 */ /* 0x000fe200078e3cff */
[----:B------:R-:W-:Y:S02]  /*ac60*/  STS.U8 [R105+UR13+0x8180], R216 ;  /* 0x008180d869007988 */ /* 0x000fe4000800000d */
[----:B------:R-:W-:-:S02]  /*ac70*/  IMAD R91, R91, UR7, RZ ;  /* 0x000000075b5b7c24 */ /* 0x000fc4000f8e02ff */
[----:B------:R-:W-:Y:S04]  /*ac80*/  STS.U8 [R105+UR13+0x8d80], R224 ;  /* 0x008d80e069007988 */ /* 0x000fe8000800000d */
[----:B------:R-:W-:Y:S01]  /*ac90*/  STS.U8 [R105+UR13+0x9180], R223 ;  /* 0x009180df69007988 */ /* 0x000fe2000800000d */
[----:B------:R-:W-:-:S03]  /*aca0*/  @!P6 IMAD.IADD R94, R94, 0x1, -R88 ;  /* 0x000000015e5ee824 */ /* 0x000fc600078e0a58 */
[----:B------:R-:W-:Y:S04]  /*acb0*/  STS.U8 [R105+UR13+0x9d80], R231 ;  /* 0x009d80e769007988 */ /* 0x000fe8000800000d */
[----:B------:R-:W-:Y:S04]  /*acc0*/  STS.U8 [R104+UR13+0x8200], R237 ;  /* 0x008200ed68007988 */ /* 0x000fe8000800000d */
[----:B------:R-:W-:Y:S04]  /*acd0*/  STS.U8 [R104+UR13+0x8600], R232 ;  /* 0x008600e868007988 */ /* 0x000fe8000800000d */
[----:B------:R0:W-:Y:S01]  /*ace0*/  STS.U8 [R104+UR13+0x8a00], R238 ;  /* 0x008a00ee68007988 */ /* 0x0001e2000800000d */
[----:B------:R-:W-:-:S03]  /*acf0*/  LOP3.LUT R102, R125, 0x50, RZ, 0x3c, !PT ;  /* 0x000000507d667812 */ /* 0x000fc600078e3cff */
[----:B------:R-:W-:Y:S01]  /*ad00*/  STS.U8 [R104+UR13+0x8e00], R240 ;  /* 0x008e00f068007988 */ /* 0x000fe2000800000d */
[----:B0-----:R-:W-:-:S03]  /*ad10*/  IADD3 R238, P6, PT, R91, R85, RZ ;  /* 0x000000555bee7210 */ /* 0x001fc60007fde0ff */
[----:B------:R-:W-:Y:S01]  /*ad20*/  STS.U8 [R104+UR13+0x9200], R239 ;  /* 0x009200ef68007988 */ /* 0x000fe2000800000d */
[----:B------:R-:W-:Y:S02]  /*ad30*/  LEA.HI.X.SX32 R237, R91, R84, 0x1, P6 ;  /* 0x000000545bed7211 */ /* 0x000fe400030f0eff */
[----:B------:R-:W-:Y:S01]  /*ad40*/  LOP3.LUT R91, R87, 0xec, RZ, 0xfc, !PT ;  /* 0x000000ec575b7812 */ /* 0x000fe200078efcff */
[----:B------:R-:W-:Y:S03]  /*ad50*/  STS.U8 [R104+UR13+0x9600], R246 ;  /* 0x009600f668007988 */ /* 0x000fe6000800000d */
[----:B------:R-:W-:Y:S01]  /*ad60*/  IABS R92, R91 ;  /* 0x0000005b005c7213 */ /* 0x000fe20000000000 */
[----:B------:R-:W-:Y:S04]  /*ad70*/  STS.U8 [R104+UR13+0x9a00], R245 ;  /* 0x009a00f568007988 */ /* 0x000fe8000800000d */
[----:B------:R-:W-:Y:S04]  /*ad80*/  STS.U8 [R104+UR13+0x9e00], R247 ;  /* 0x009e00f768007988 */ /* 0x000fe8000800000d */
[----:B------:R-:W-:Y:S01]  /*ad90*/  STS.U8 [R102+UR13+0x8280], R170 ;  /* 0x008280aa66007988 */ /* 0x000fe2000800000d */
[----:B------:R-:W-:-:S03]  /*ada0*/  IMAD.HI.U32 R100, R86, R92, RZ ;  /* 0x0000005c56647227 */ /* 0x000fc600078e00ff */
[----:B------:R-:W-:Y:S04]  /*adb0*/  STS.U8 [R102+UR13+0x8680], R52 ;  /* 0x0086803466007988 */ /* 0x000fe8000800000d */
[----:B------:R-:W-:Y:S04]  /*adc0*/  STS.U8 [R102+UR13+0x8a80], R115 ;  /* 0x008a807366007988 */ /* 0x000fe8000800000d */
[----:B------:R-:W-:Y:S04]  /*add0*/  STS.U8 [R102+UR13+0x8e80], R50 ;  /* 0x008e803266007988 */ /* 0x000fe8000800000d */
[----:B------:R-:W-:Y:S01]  /*ade0*/  STS.U8 [R102+UR13+0x9280], R51 ;  /* 0x0092803366007988 */ /* 0x000fe2000800000d */
[----:B------:R-:W-:-:S03]  /*adf0*/  IMAD.MOV R100, RZ, RZ, -R100 ;  /* 0x000000ffff647224 */ /* 0x000fc600078e0a64 */
[----:B------:R-:W-:Y:S04]  /*ae00*/  STS.U8 [R102+UR13+0x9680], R48 ;  /* 0x0096803066007988 */ /* 0x000fe8000800000d */
[----:B------:R-:W-:Y:S01]  /*ae10*/  STS.U8 [R102+UR13+0x9a80], R49 ;  /* 0x009a803166007988 */ /* 0x000fe2000800000d */
[----:B------:R-:W-:-:S03]  /*ae20*/  PRMT R148, RZ, 0x7610, R148 ;  /* 0x00007610ff947816 */ /* 0x000fc60000000094 */
[----:B------:R0:W-:Y:S01]  /*ae30*/  STS.U8 [R102+UR13+0x9e80], R46 ;  /* 0x009e802e66007988 */ /* 0x0001e2000800000d */
[----:B------:R-:W-:-:S03]  /*ae40*/  IMAD R92, R88, R100, R92 ;  /* 0x00000064585c7224 */ /* 0x000fc600078e025c */
[----:B------:R1:W-:Y:S01]  /*ae50*/  STL [R1+0x31c], R126 ;  /* 0x00031c7e01007387 */ /* 0x0003e20000100800 */
[----:B------:R-:W-:-:S03]  /*ae60*/  IMAD.MOV.U32 R100, RZ, RZ, R94 ;  /* 0x000000ffff647224 */ /* 0x000fc600078e005e */
[----:B------:R4:W-:Y:S01]  /*ae70*/  STL [R1+0x318], R127 ;  /* 0x0003187f01007387 */ /* 0x0009e20000100800 */
[----:B0-----:R-:W-:Y:S01]  /*ae80*/  SEL R102, R161, R135, !P1 ;  /* 0x00000087a1667207 */ /* 0x001fe20004800000 */
[----:B-1----:R-:W-:Y:S01]  /*ae90*/  @P0 IMAD.MOV.U32 R126, RZ, RZ, R214 ;  /* 0x000000ffff7e0224 */ /* 0x002fe200078e00d6 */
[----:B------:R-:W-:-:S03]  /*aea0*/  PRMT R130, RZ, 0x7610, R130 ;  /* 0x00007610ff827816 */ /* 0x000fc60000000082 */
[----:B------:R-:W-:Y:S01]  /*aeb0*/  IMAD R102, R102, UR7, RZ ;  /* 0x0000000766667c24 */ /* 0x000fe2000f8e02ff */
[----:B------:R-:W-:Y:S01]  /*aec0*/  PRMT R158, RZ, 0x7610, R158 ;  /* 0x00007610ff9e7816 */ /* 0x000fe2000000009e */
[----:B----4-:R-:W-:Y:S01]  /*aed0*/  @P0 IMAD.MOV.U32 R127, RZ, RZ, R213 ;  /* 0x000000ffff7f0224 */ /* 0x010fe200078e00d5 */
[----:B------:R-:W-:Y:S01]  /*aee0*/  SEL R94, R161, R136, !P1 ;  /* 0x00000088a15e7207 */ /* 0x000fe20004800000 */
[----:B------:R-:W-:Y:S01]  /*aef0*/  @!P4 IMAD.MOV R100, RZ, RZ, -R100 ;  /* 0x000000ffff64c224 */ /* 0x000fe200078e0a64 */
[C---:B------:R-:W-:Y:S01]  /*af00*/  IADD3 R246, P4, PT, R102.reuse, R85, RZ ;  /* 0x0000005566f67210 */ /* 0x040fe20007f9e0ff */
[----:B------:R-:W5:Y:S04]  /*af10*/  LDL.LU R170, [R1+0x48c] ;  /* 0x00048c0001aa7983 */ /* 0x000f680000300800 */
[----:B------:R0:W4:Y:S01]  /*af20*/  @P0 LDG.E.U8 R148, desc[UR26][R126.64] ;  /* 0x0000001a7e940981 */ /* 0x000122000c1e1100 */
[----:B------:R-:W-:-:S02]  /*af30*/  LEA.HI.X.SX32 R245, R102, R84, 0x1, P4 ;  /* 0x0000005466f57211 */ /* 0x000fc400020f0eff */
[----:B------:R-:W-:Y:S02]  /*af40*/  ISETP.GT.U32.AND P4, PT, R88, R95, PT ;  /* 0x0000005f5800720c */ /* 0x000fe40003f84070 */
[----:B------:R-:W-:Y:S01]  /*af50*/  PRMT R150, RZ, 0x7610, R150 ;  /* 0x00007610ff967816 */ /* 0x000fe20000000096 */
[----:B------:R-:W-:Y:S01]  /*af60*/  IMAD R94, R94, UR7, RZ ;  /* 0x000000075e5e7c24 */ /* 0x000fe2000f8e02ff */
[----:B------:R-:W-:Y:S01]  /*af70*/  PRMT R149, RZ, 0x7610, R149 ;  /* 0x00007610ff957816 */ /* 0x000fe20000000095 */
[----:B------:R-:W5:Y:S01]  /*af80*/  LDL.LU R52, [R1+0x488] ;  /* 0x0004880001347983 */ /* 0x000f620000300800 */
[----:B0-----:R-:W-:Y:S02]  /*af90*/  @P0 IMAD.MOV.U32 R126, RZ, RZ, R222 ;  /* 0x000000ffff7e0224 */ /* 0x001fe400078e00de */
[----:B------:R-:W-:Y:S01]  /*afa0*/  @P0 IMAD.MOV.U32 R127, RZ, RZ, R221 ;  /* 0x000000ffff7f0224 */ /* 0x000fe200078e00dd */
[----:B------:R-:W5:Y:S04]  /*afb0*/  LDL.LU R115, [R1+0x484] ;  /* 0x0004840001737983 */ /* 0x000f680000300800 */
[----:B------:R0:W2:Y:S01]  /*afc0*/  @P0 LDG.E.U8 R130, desc[UR26][R126.64] ;  /* 0x0000001a7e820981 */ /* 0x0000a2000c1e1100 */
[----:B------:R-:W-:Y:S01]  /*afd0*/  @!P4 IMAD.IADD R95, R95, 0x1, -R88 ;  /* 0x000000015f5fc824 */ /* 0x000fe200078e0a58 */
[----:B------:R-:W-:-:S02]  /*afe0*/  LOP3.LUT R104, R125, 0x60, RZ, 0x3c, !PT ;  /* 0x000000607d687812 */ /* 0x000fc400078e3cff */
[----:B------:R-:W5:Y:S01]  /*aff0*/  LDL.LU R50, [R1+0x480] ;  /* 0x0004800001327983 */ /* 0x000f620000300800 */
[----:B0-----:R-:W-:Y:S02]  /*b000*/  @P0 IMAD.MOV.U32 R126, RZ, RZ, R230 ;  /* 0x000000ffff7e0224 */ /* 0x001fe400078e00e6 */
[----:B------:R-:W-:Y:S01]  /*b010*/  @P0 IMAD.MOV.U32 R127, RZ, RZ, R229 ;  /* 0x000000ffff7f0224 */ /* 0x000fe200078e00e5 */
[----:B------:R-:W-:Y:S01]  /*b020*/  IADD3 R102, P4, PT, R94, R85, RZ ;  /* 0x000000555e667210 */ /* 0x000fe20007f9e0ff */
[----:B------:R-:W5:Y:S04]  /*b030*/  LDL.LU R51, [R1+0x47c] ;  /* 0x00047c0001337983 */ /* 0x000f680000300800 */
[----:B------:R0:W2:Y:S04]  /*b040*/  @P0 LDG.E.U8 R158, desc[UR26][R126.64] ;  /* 0x0000001a7e9e0981 */ /* 0x0000a8000c1e1100 */
[----:B------:R-:W5:Y:S04]  /*b050*/  LDL.LU R48, [R1+0x478] ;  /* 0x0004780001307983 */ /* 0x000f680000300800 */
[----:B------:R-:W5:Y:S01]  /*b060*/  LDL.LU R49, [R1+0x474] ;  /* 0x0004740001317983 */ /* 0x000f620000300800 */
[----:B0-----:R-:W-:-:S02]  /*b070*/  @P0 IMAD.MOV.U32 R126, RZ, RZ, R238 ;  /* 0x000000ffff7e0224 */ /* 0x001fc400078e00ee */
[----:B------:R-:W-:Y:S01]  /*b080*/  @P0 IMAD.MOV.U32 R127, RZ, RZ, R237 ;  /* 0x000000ffff7f0224 */ /* 0x000fe200078e00ed */
[----:B------:R-:W5:Y:S04]  /*b090*/  LDL.LU R46, [R1+0x470] ;  /* 0x00047000012e7983 */ /* 0x000f680000300800 */
[----:B------:R0:W2:Y:S02]  /*b0a0*/  @P0 LDG.E.U8 R150, desc[UR26][R126.64] ;  /* 0x0000001a7e960981 */ /* 0x0000a4000c1e1100 */
[----:B0-----:R-:W-:Y:S02]  /*b0b0*/  @P0 IMAD.MOV.U32 R126, RZ, RZ, R246 ;  /* 0x000000ffff7e0224 */ /* 0x001fe400078e00f6 */
[----:B------:R-:W-:-:S05]  /*b0c0*/  @P0 IMAD.MOV.U32 R127, RZ, RZ, R245 ;  /* 0x000000ffff7f0224 */ /* 0x000fca00078e00f5 */
[----:B------:R0:W2:Y:S02]  /*b0d0*/  @P0 LDG.E.U8 R149, desc[UR26][R126.64] ;  /* 0x0000001a7e950981 */ /* 0x0000a4000c1e1100 */
[----:B0-----:R-:W-:Y:S02]  /*b0e0*/  LEA.HI.X.SX32 R126, R94, R84, 0x1, P4 ;  /* 0x000000545e7e7211 */ /* 0x001fe400020f0eff */
[----:B------:R-:W-:Y:S02]  /*b0f0*/  ISETP.GT.U32.AND P4, PT, R88, R95, PT ;  /* 0x0000005f5800720c */ /* 0x000fe40003f84070 */
[----:B------:R-:W-:-:S05]  /*b100*/  SEL R94, R161, R138, !P1 ;  /* 0x0000008aa15e7207 */ /* 0x000fca0004800000 */
[----:B------:R-:W-:-:S06]  /*b110*/  IMAD R94, R94, UR7, RZ ;  /* 0x000000075e5e7c24 */ /* 0x000fcc000f8e02ff */
[----:B------:R-:W-:Y:S01]  /*b120*/  @!P4 IMAD.IADD R95, R95, 0x1, -R88 ;  /* 0x000000015f5fc824 */ /* 0x000fe200078e0a58 */
[----:B------:R-:W-:-:S04]  /*b130*/  IADD3 R128, P4, PT, R94, R85, RZ ;  /* 0x000000555e807210 */ /* 0x000fc80007f9e0ff */
[----:B------:R-:W-:Y:S02]  /*b140*/  LEA.HI.X.SX32 R223, R94, R84, 0x1, P4 ;  /* 0x000000545edf7211 */ /* 0x000fe400020f0eff */
[----:B------:R-:W-:Y:S02]  /*b150*/  ISETP.GE.AND P4, PT, R91, RZ, PT ;  /* 0x000000ff5b00720c */ /* 0x000fe40003f86270 */
[----:B------:R-:W-:Y:S01]  /*b160*/  LOP3.LUT R91, R87, 0xf4, RZ, 0xfc, !PT ;  /* 0x000000f4575b7812 */ /* 0x000fe200078efcff */
[----:B------:R0:W-:Y:S03]  /*b170*/  STS.U8 [R104+UR13+0x8300], R47 ;  /* 0x0083002f68007988 */ /* 0x0001e6000800000d */
[----:B------:R-:W-:Y:S01]  /*b180*/  IABS R94, R91 ;  /* 0x0000005b005e7213 */ /* 0x000fe20000000000 */
[----:B------:R1:W-:Y:S01]  /*b190*/  STS.U8 [R104+UR13+0x8700], R44 ;  /* 0x0087002c68007988 */ /* 0x0003e2000800000d */
[----:B------:R-:W-:-:S03]  /*b1a0*/  @P0 IMAD.MOV.U32 R127, RZ, RZ, R126 ;  /* 0x000000ffff7f0224 */ /* 0x000fc600078e007e */
[----:B------:R3:W-:Y:S04]  /*b1b0*/  STS.U8 [R104+UR13+0x8b00], R45 ;  /* 0x008b002d68007988 */ /* 0x0007e8000800000d */
[----:B0-----:R-:W5:Y:S04]  /*b1c0*/  LDL.LU R47, [R1+0x46c] ;  /* 0x00046c00012f7983 */ /* 0x001f680000300800 */
[----:B-1----:R-:W5:Y:S04]  /*b1d0*/  LDL.LU R44, [R1+0x468] ;  /* 0x00046800012c7983 */ /* 0x002f680000300800 */
[----:B---3--:R-:W5:Y:S04]  /*b1e0*/  LDL.LU R45, [R1+0x464] ;  /* 0x00046400012d7983 */ /* 0x008f680000300800 */
[----:B------:R-:W-:Y:S04]  /*b1f0*/  STL [R1+0x4], R102 ;  /* 0x0000046601007387 */ /* 0x000fe80000100800 */
[----:B------:R0:W-:Y:S01]  /*b200*/  STL [R1], R126 ;  /* 0x0000007e01007387 */ /* 0x0001e20000100800 */
[----:B------:R-:W-:Y:S01]  /*b210*/  @!P5 IMAD.MOV R95, RZ, RZ, -R95 ;  /* 0x000000ffff5fd224 */ /* 0x000fe200078e0a5f */
[----:B------:R-:W-:Y:S01]  /*b220*/  ISETP.GT.U32.AND P5, PT, R88, R89, PT ;  /* 0x000000595800720c */ /* 0x000fe20003fa4070 */
[----:B0-----:R-:W-:-:S02]  /*b230*/  @P0 IMAD.MOV.U32 R126, RZ, RZ, R102 ;  /* 0x000000ffff7e0224 */ /* 0x001fc400078e0066 */
[----:B------:R-:W-:-:S04]  /*b240*/  IMAD.HI.U32 R102, R86, R94, RZ ;  /* 0x0000005e56667227 */ /* 0x000fc800078e00ff */
[----:B------:R-:W-:Y:S01]  /*b250*/  IMAD.MOV R102, RZ, RZ, -R102 ;  /* 0x000000ffff667224 */ /* 0x000fe200078e0a66 */
[----:B------:R-:W-:-:S03]  /*b260*/  PRMT R216, RZ, 0x7610, R216 ;  /* 0x00007610ffd87816 */ /* 0x000fc600000000d8 */
[----:B------:R-:W-:Y:S01]  /*b270*/  IMAD R94, R88, R102, R94 ;  /* 0x00000066585e7224 */ /* 0x000fe200078e025e */
[----:B------:R-:W-:Y:S01]  /*b280*/  SEL R102, R161, R140, !P1 ;  /* 0x0000008ca1667207 */ /* 0x000fe20004800000 */
[----:B------:R0:W-:Y:S01]  /*b290*/  STS.U8 [R104+UR13+0x8f00], R200 ;  /* 0x008f00c868007988 */ /* 0x0001e2000800000d */
[----:B------:R-:W-:-:S03]  /*b2a0*/  PRMT R224, RZ, 0x7610, R224 ;  /* 0x00007610ffe07816 */ /* 0x000fc600000000e0 */
[----:B------:R-:W-:Y:S01]  /*b2b0*/  IMAD R102, R102, UR7, RZ ;  /* 0x0000000766667c24 */ /* 0x000fe2000f8e02ff */
[----:B------:R-:W-:Y:S01]  /*b2c0*/  STS.U8 [R104+UR13+0x9300], R185 ;  /* 0x009300b968007988 */ /* 0x000fe2000800000d */
[----:B------:R-:W-:-:S03]  /*b2d0*/  @!P5 IMAD.IADD R89, R89, 0x1, -R88 ;  /* 0x000000015959d824 */ /* 0x000fc600078e0a58 */
[----:B------:R1:W3:Y:S04]  /*b2e0*/  @P0 LDG.E.U8 R216, desc[UR26][R126.64] ;  /* 0x0000001a7ed80981 */ /* 0x0002e8000c1e1100 */
[----:B------:R-:W-:Y:S04]  /*b2f0*/  STS.U8 [R104+UR13+0x9700], R184 ;  /* 0x009700b868007988 */ /* 0x000fe8000800000d */
[----:B------:R-:W-:Y:S01]  /*b300*/  STS.U8 [R104+UR13+0x9b00], R83 ;  /* 0x009b005368007988 */ /* 0x000fe2000800000d */
[----:B-1----:R-:W-:Y:S02]  /*b310*/  @P0 IMAD.MOV.U32 R126, RZ, RZ, R128 ;  /* 0x000000ffff7e0224 */ /* 0x002fe400078e0080 */
[----:B------:R-:W-:Y:S01]  /*b320*/  @P0 IMAD.MOV.U32 R127, RZ, RZ, R223 ;  /* 0x000000ffff7f0224 */ /* 0x000fe200078e00df */
[----:B------:R1:W-:Y:S04]  /*b330*/  STS.U8 [R104+UR13+0x9f00], R43 ;  /* 0x009f002b68007988 */ /* 0x0003e8000800000d */
[----:B------:R1:W2:Y:S04]  /*b340*/  @P0 LDG.E.U8 R224, desc[UR26][R126.64] ;  /* 0x0000001a7ee00981 */ /* 0x0002a8000c1e1100 */
[----:B0-----:R-:W5:Y:S01]  /*b350*/  LDL.LU R200, [R1+0x460] ;  /* 0x0004600001c87983 */ /* 0x001f620000300800 */
[----:B-1----:R-:W-:-:S04]  /*b360*/  IADD3 R104, P5, PT, R102, R85, RZ ;  /* 0x0000005566687210 */ /* 0x002fc80007fbe0ff */
[----:B------:R-:W-:Y:S02]  /*b370*/  LEA.HI.X.SX32 R126, R102, R84, 0x1, P5 ;  /* 0x00000054667e7211 */ /* 0x000fe400028f0eff */
[----:B------:R-:W-:Y:S02]  /*b380*/  ISETP.GT.U32.AND P5, PT, R88, R89, PT ;  /* 0x000000595800720c */ /* 0x000fe40003fa4070 */
[----:B------:R-:W-:Y:S01]  /*b390*/  SEL R102, R161, R141, !P1 ;  /* 0x0000008da1667207 */ /* 0x000fe20004800000 */
[----:B------:R0:W-:Y:S04]  /*b3a0*/  STL [R1+0x24], R128 ;  /* 0x0000248001007387 */ /* 0x0001e80000100800 */
[----:B------:R-:W-:Y:S01]  /*b3b0*/  IMAD R102, R102, UR7, RZ ;  /* 0x0000000766667c24 */ /* 0x000fe2000f8e02ff */
[----:B------:R1:W-:Y:S04]  /*b3c0*/  STL [R1+0x20], R223 ;  /* 0x000020df01007387 */ /* 0x0003e80000100800 */
[----:B------:R-:W5:Y:S01]  /*b3d0*/  LDL.LU R185, [R1+0x45c] ;  /* 0x00045c0001b97983 */ /* 0x000f620000300800 */
[----:B------:R-:W-:Y:S01]  /*b3e0*/  @!P5 IMAD.IADD R89, R89, 0x1, -R88 ;  /* 0x000000015959d824 */ /* 0x000fe200078e0a58 */
[----:B0-----:R-:W-:-:S02]  /*b3f0*/  LOP3.LUT R128, R125, 0x70, RZ, 0x3c, !PT ;  /* 0x000000707d807812 */ /* 0x001fc400078e3cff */
[----:B------:R-:W5:Y:S01]  /*b400*/  LDL.LU R184, [R1+0x458] ;  /* 0x0004580001b87983 */ /* 0x000f620000300800 */
[----:B-1----:R-:W-:-:S03]  /*b410*/  IADD3 R223, P5, PT, R102, R85, RZ ;  /* 0x0000005566df7210 */ /* 0x002fc60007fbe0ff */
[----:B------:R-:W5:Y:S01]  /*b420*/  LDL.LU R83, [R1+0x454] ;  /* 0x0004540001537983 */ /* 0x000f620000300800 */
[----:B------:R-:W-:Y:S02]  /*b430*/  LEA.HI.X.SX32 R231, R102, R84, 0x1, P5 ;  /* 0x0000005466e77211 */ /* 0x000fe400028f0eff */
[----:B------:R-:W-:Y:S01]  /*b440*/  LOP3.LUT R102, R87, 0xfc, RZ, 0xfc, !PT ;  /* 0x000000fc57667812 */ /* 0x000fe200078efcff */
[----:B------:R-:W5:Y:S01]  /*b450*/  LDL.LU R43, [R1+0x450] ;  /* 0x00045000012b7983 */ /* 0x000f620000300800 */
[----:B------:R-:W-:Y:S02]  /*b460*/  ISETP.GE.AND P5, PT, R91, RZ, PT ;  /* 0x000000ff5b00720c */ /* 0x000fe40003fa6270 */
[----:B------:R-:W-:Y:S01]  /*b470*/  IABS R91, R102 ;  /* 0x00000066005b7213 */ /* 0x000fe20000000000 */
[----:B------:R0:W-:Y:S01]  /*b480*/  STS.U8 [R128+UR13+0x8380], R41 ;  /* 0x0083802980007988 */ /* 0x0001e2000800000d */
[----:B------:R-:W-:Y:S01]  /*b490*/  @P0 IMAD.MOV.U32 R127, RZ, RZ, R126 ;  /* 0x000000ffff7f0224 */ /* 0x000fe200078e007e */
[----:B------:R-:W-:-:S02]  /*b4a0*/  SEL R107, R161, R107, !P1 ;  /* 0x0000006ba16b7207 */ /* 0x000fc40004800000 */
[----:B------:R-:W-:Y:S01]  /*b4b0*/  PRMT R169, RZ, 0x7610, R169 ;  /* 0x00007610ffa97816 */ /* 0x000fe200000000a9 */
[----:B0-----:R-:W5:Y:S04]  /*b4c0*/  LDL.LU R41, [R1+0x44c] ;  /* 0x00044c0001297983 */ /* 0x001f680000300800 */
[----:B------:R-:W-:Y:S04]  /*b4d0*/  STL [R1+0x44], R104 ;  /* 0x0000446801007387 */ /* 0x000fe80000100800 */
[----:B------:R0:W-:Y:S01]  /*b4e0*/  STL [R1+0x40], R126 ;  /* 0x0000407e01007387 */ /* 0x0001e20000100800 */
[----:B------:R-:W-:Y:S01]  /*b4f0*/  IMAD R107, R107, UR7, RZ ;  /* 0x000000076b6b7c24 */ /* 0x000fe2000f8e02ff */
[----:B------:R-:W-:Y:S01]  /*b500*/  PRMT R168, RZ, 0x7610, R168 ;  /* 0x00007610ffa87816 */ /* 0x000fe200000000a8 */
[----:B0-----:R-:W-:-:S02]  /*b510*/  @P0 IMAD.MOV.U32 R126, RZ, RZ, R104 ;  /* 0x000000ffff7e0224 */ /* 0x001fc400078e0068 */
[----:B------:R-:W-:-:S03]  /*b520*/  IMAD.HI.U32 R104, R86, R91, RZ ;  /* 0x0000005b56687227 */ /* 0x000fc600078e00ff */
[----:B------:R0:W2:Y:S01]  /*b530*/  @P0 LDG.E.U8 R169, desc[UR26][R126.64] ;  /* 0x0000001a7ea90981 */ /* 0x0000a2000c1e1100 */
[----:B------:R-:W-:Y:S02]  /*b540*/  IMAD.MOV R104, RZ, RZ, -R104 ;  /* 0x000000ffff687224 */ /* 0x000fe400078e0a68 */
[----:B------:R-:W-:Y:S02]  /*b550*/  @!P2 IMAD.MOV R89, RZ, RZ, -R89 ;  /* 0x000000ffff59a224 */ /* 0x000fe400078e0a59 */
[----:B------:R-:W-:Y:S01]  /*b560*/  IMAD R91, R88, R104, R91 ;  /* 0x00000068585b7224 */ /* 0x000fe200078e025b */
[----:B------:R-:W-:Y:S01]  /*b570*/  IADD3 R104, P2, PT, R107, R85, RZ ;  /* 0x000000556b687210 */ /* 0x000fe20007f5e0ff */
[----:B0-----:R-:W-:Y:S02]  /*b580*/  @P0 IMAD.MOV.U32 R126, RZ, RZ, R223 ;  /* 0x000000ffff7e0224 */ /* 0x001fe400078e00df */
[----:B------:R-:W-:Y:S01]  /*b590*/  @P0 IMAD.MOV.U32 R127, RZ, RZ, R231 ;  /* 0x000000ffff7f0224 */ /* 0x000fe200078e00e7 */
[----:B------:R0:W-:Y:S04]  /*b5a0*/  STS.U8 [R128+UR13+0x8780], R42 ;  /* 0x0087802a80007988 */ /* 0x0001e8000800000d */
[----:B------:R1:W2:Y:S01]  /*b5b0*/  @P0 LDG.E.U8 R168, desc[UR26][R126.64] ;  /* 0x0000001a7ea80981 */ /* 0x0002a2000c1e1100 */
[----:B------:R-:W-:-:S03]  /*b5c0*/  SEL R108, R161, R108, !P1 ;  /* 0x0000006ca16c7207 */ /* 0x000fc60004800000 */
[----:B------:R1:W-:Y:S04]  /*b5d0*/  STS.U8 [R128+UR13+0x8b80], R39 ;  /* 0x008b802780007988 */ /* 0x0003e8000800000d */
[----:B0-----:R-:W5:Y:S01]  /*b5e0*/  LDL.LU R42, [R1+0x448] ;  /* 0x00044800012a7983 */ /* 0x001f620000300800 */
[----:B-1----:R-:W-:Y:S02]  /*b5f0*/  LEA.HI.X.SX32 R126, R107, R84, 0x1, P2 ;  /* 0x000000546b7e7211 */ /* 0x002fe400010f0eff */
[----:B------:R-:W-:Y:S01]  /*b600*/  ISETP.GT.U32.AND P2, PT, R88, R90, PT ;  /* 0x0000005a5800720c */ /* 0x000fe20003f44070 */
[----:B------:R-:W-:Y:S04]  /*b610*/  STL [R1+0x64], R223 ;  /* 0x000064df01007387 */ /* 0x000fe80000100800 */
[----:B------:R-:W-:Y:S04]  /*b620*/  STL [R1+0x60], R231 ;  /* 0x000060e701007387 */ /* 0x000fe80000100800 */
[----:B------:R-:W5:Y:S04]  /*b630*/  LDL.LU R39, [R1+0x444] ;  /* 0x0004440001277983 */ /* 0x000f680000300800 */
[----:B------:R0:W-:Y:S01]  /*b640*/  STS.U8 [R128+UR13+0x8f80], R40 ;  /* 0x008f802880007988 */ /* 0x0001e2000800000d */
[----:B------:R-:W-:-:S03]  /*b650*/  IMAD R108, R108, UR7, RZ ;  /* 0x000000076c6c7c24 */ /* 0x000fc6000f8e02ff */
[----:B------:R1:W-:Y:S04]  /*b660*/  STS.U8 [R128+UR13+0x9380], R37 ;  /* 0x0093802580007988 */ /* 0x0003e8000800000d */
[----:B------:R4:W-:Y:S04]  /*b670*/  STS.U8 [R128+UR13+0x9780], R38 ;  /* 0x0097802680007988 */ /* 0x0009e8000800000d */
[----:B0-----:R-:W5:Y:S04]  /*b680*/  LDL.LU R40, [R1+0x440] ;  /* 0x0004400001287983 */ /* 0x001f680000300800 */
[----:B-1----:R-:W5:Y:S01]  /*b690*/  LDL.LU R37, [R1+0x43c] ;  /* 0x00043c0001257983 */ /* 0x002f620000300800 */
[----:B------:R-:W-:-:S03]  /*b6a0*/  PRMT R165, RZ, 0x7610, R165 ;  /* 0x00007610ffa57816 */ /* 0x000fc600000000a5 */
[----:B----4-:R-:W5:Y:S01]  /*b6b0*/  LDL.LU R38, [R1+0x438] ;  /* 0x0004380001267983 */ /* 0x010f620000300800 */
[----:B------:R-:W-:-:S03]  /*b6c0*/  @P0 IMAD.MOV.U32 R127, RZ, RZ, R126 ;  /* 0x000000ffff7f0224 */ /* 0x000fc600078e007e */
[----:B------:R0:W-:Y:S01]  /*b6d0*/  STS.U8 [R128+UR13+0x9b80], R35 ;  /* 0x009b802380007988 */ /* 0x0001e2000800000d */
[----:B------:R-:W-:Y:S01]  /*b6e0*/  @!P2 IMAD.IADD R90, R90, 0x1, -R88 ;  /* 0x000000015a5aa824 */ /* 0x000fe200078e0a58 */
[----:B------:R-:W-:Y:S02]  /*b6f0*/  IADD3 R107, P2, PT, R108, R85, RZ ;  /* 0x000000556c6b7210 */ /* 0x000fe40007f5e0ff */
[----:B0-----:R-:W5:Y:S04]  /*b700*/  LDL.LU R35, [R1+0x434] ;  /* 0x0004340001237983 */ /* 0x001f680000300800 */
[----:B------:R-:W-:Y:S04]  /*b710*/  STL [R1+0x84], R104 ;  /* 0x0000846801007387 */ /* 0x000fe80000100800 */
[----:B------:R0:W-:Y:S02]  /*b720*/  STL [R1+0x80], R126 ;  /* 0x0000807e01007387 */ /* 0x0001e40000100800 */
[----:B0-----:R-:W-:-:S05]  /*b730*/  @P0 IMAD.MOV.U32 R126, RZ, RZ, R104 ;  /* 0x000000ffff7e0224 */ /* 0x001fca00078e0068 */
[----:B------:R0:W4:Y:S01]  /*b740*/  @P0 LDG.E.U8 R165, desc[UR26][R126.64] ;  /* 0x0000001a7ea50981 */ /* 0x000122000c1e1100 */
[C---:B------:R-:W-:Y:S02]  /*b750*/  SEL R104, R161.reuse, R109, !P1 ;  /* 0x0000006da1687207 */ /* 0x040fe40004800000 */
[----:B0-----:R-:W-:Y:S02]  /*b760*/  LEA.HI.X.SX32 R126, R108, R84, 0x1, P2 ;  /* 0x000000546c7e7211 */ /* 0x001fe400010f0eff */
[----:B------:R-:W-:Y:S01]  /*b770*/  ISETP.GT.U32.AND P2, PT, R88, R90, PT ;  /* 0x0000005a5800720c */ /* 0x000fe20003f44070 */
[----:B------:R-:W-:Y:S01]  /*b780*/  IMAD R104, R104, UR7, RZ ;  /* 0x0000000768687c24 */ /* 0x000fe2000f8e02ff */
[----:B------:R0:W-:Y:S01]  /*b790*/  STS.U8 [R128+UR13+0x9f80], R36 ;  /* 0x009f802480007988 */ /* 0x0001e2000800000d */
[----:B------:R-:W-:Y:S01]  /*b7a0*/  @P0 IMAD.MOV.U32 R108, RZ, RZ, R107 ;  /* 0x000000ffff6c0224 */ /* 0x000fe200078e006b */
[----:B------:R-:W-:Y:S01]  /*b7b0*/  SEL R114, R161, R114, !P1 ;  /* 0x00000072a1727207 */ /* 0x000fe20004800000 */
[----:B------:R-:W-:Y:S01]  /*b7c0*/  @P0 IMAD.MOV.U32 R109, RZ, RZ, R126 ;  /* 0x000000ffff6d0224 */ /* 0x000fe200078e007e */
[----:B------:R-:W-:Y:S01]  /*b7d0*/  PRMT R166, RZ, 0x7610, R166 ;  /* 0x00007610ffa67816 */ /* 0x000fe200000000a6 */
[----:B0-----:R-:W5:Y:S06]  /*b7e0*/  LDL.LU R36, [R1+0x430] ;  /* 0x0004300001247983 */ /* 0x001f6c0000300800 */
[----:B------:R-:W-:Y:S01]  /*b7f0*/  @!P2 IMAD.IADD R90, R90, 0x1, -R88 ;  /* 0x000000015a5aa824 */ /* 0x000fe200078e0a58 */
[----:B------:R0:W-:Y:S01]  /*b800*/  STL [R1+0xa4], R107 ;  /* 0x0000a46b01007387 */ /* 0x0001e20000100800 */
[----:B------:R-:W-:-:S03]  /*b810*/  IMAD R114, R114, UR7, RZ ;  /* 0x0000000772727c24 */ /* 0x000fc6000f8e02ff */
[----:B------:R1:W-:Y:S01]  /*b820*/  STL [R1+0xa0], R126 ;  /* 0x0000a07e01007387 */ /* 0x0003e20000100800 */
[----:B------:R-:W-:Y:S02]  /*b830*/  SEL R116, R161, R116, !P1 ;  /* 0x00000074a1747207 */ /* 0x000fe40004800000 */
[----:B------:R-:W-:Y:S01]  /*b840*/  PRMT R162, RZ, 0x7610, R162 ;  /* 0x00007610ffa27816 */ /* 0x000fe200000000a2 */
[----:B------:R1:W2:Y:S01]  /*b850*/  @P0 LDG.E.U8 R166, desc[UR26][R108.64] ;  /* 0x0000001a6ca60981 */ /* 0x0002a2000c1e1100 */
[----:B0-----:R-:W-:-:S04]  /*b860*/  IADD3 R107, P2, PT, R104, R85, RZ ;  /* 0x00000055686b7210 */ /* 0x001fc80007f5e0ff */
[-C--:B-1----:R-:W-:Y:S02]  /*b870*/  LEA.HI.X.SX32 R126, R104, R84.reuse, 0x1, P2 ;  /* 0x00000054687e7211 */ /* 0x082fe400010f0eff */
[----:B------:R-:W-:Y:S01]  /*b880*/  ISETP.GE.AND P2, PT, R102, RZ, PT ;  /* 0x000000ff6600720c */ /* 0x000fe20003f46270 */
[----:B------:R-:W-:Y:S01]  /*b890*/  @P0 IMAD.MOV.U32 R108, RZ, RZ, R107 ;  /* 0x000000ffff6c0224 */ /* 0x000fe200078e006b */
[----:B------:R-:W-:Y:S01]  /*b8a0*/  IADD3 R102, P6, PT, R114, R85, RZ ;  /* 0x0000005572667210 */ /* 0x000fe20007fde0ff */
[----:B------:R-:W-:Y:S01]  /*b8b0*/  @P0 IMAD.MOV.U32 R109, RZ, RZ, R126 ;  /* 0x000000ffff6d0224 */ /* 0x000fe200078e007e */
[----:B------:R-:W-:Y:S01]  /*b8c0*/  STL [R1+0xc4], R107 ;  /* 0x0000c46b01007387 */ /* 0x000fe20000100800 */
[----:B------:R-:W-:Y:S01]  /*b8d0*/  IMAD R116, R116, UR7, RZ ;  /* 0x0000000774747c24 */ /* 0x000fe2000f8e02ff */
[----:B------:R-:W-:Y:S02]  /*b8e0*/  LEA.HI.X.SX32 R104, R114, R84, 0x1, P6 ;  /* 0x0000005472687211 */ /* 0x000fe400030f0eff */
[----:B------:R-:W-:Y:S04]  /*b8f0*/  STL [R1+0xc0], R126 ;  /* 0x0000c07e01007387 */ /* 0x000fe80000100800 */
[----:B------:R0:W-:Y:S01]  /*b900*/  STS.U8 [R125+UR13], R33 ;  /* 0x000000217d007988 */ /* 0x0001e2000800000d */
[----:B------:R-:W-:-:S03]  /*b910*/  SEL R117, R161, R117, !P1 ;  /* 0x00000075a1757207 */ /* 0x000fc60004800000 */
[----:B------:R1:W-:Y:S04]  /*b920*/  STS.U8 [R125+UR13+0x200], R34 ;  /* 0x000200227d007988 */ /* 0x0003e8000800000d */
[----:B------:R1:W2:Y:S04]  /*b930*/  @P0 LDG.E.U8 R162, desc[UR26][R108.64] ;  /* 0x0000001a6ca20981 */ /* 0x0002a8000c1e1100 */
[----:B0-----:R-:W5:Y:S04]  /*b940*/  LDL.LU R33, [R1+0x42c] ;  /* 0x00042c0001217983 */ /* 0x001f680000300800 */
[----:B-1----:R-:W5:Y:S01]  /*b950*/  LDL.LU R34, [R1+0x428] ;  /* 0x0004280001227983 */ /* 0x002f620000300800 */
[----:B------:R-:W-:-:S03]  /*b960*/  @P0 IMAD.MOV.U32 R108, RZ, RZ, R102 ;  /* 0x000000ffff6c0224 */ /* 0x000fc600078e0066 */
[----:B------:R0:W-:Y:S01]  /*b970*/  STL [R1+0xe4], R102 ;  /* 0x0000e46601007387 */ /* 0x0001e20000100800 */
[----:B------:R-:W-:Y:S01]  /*b980*/  PRMT R164, RZ, 0x7610, R164 ;  /* 0x00007610ffa47816 */ /* 0x000fe200000000a4 */
[----:B------:R-:W-:Y:S02]  /*b990*/  @P0 IMAD.MOV.U32 R109, RZ, RZ, R104 ;  /* 0x000000ffff6d0224 */ /* 0x000fe400078e0068 */
[----:B------:R1:W-:Y:S01]  /*b9a0*/  STL [R1+0xe0], R104 ;  /* 0x0000e06801007387 */ /* 0x0003e20000100800 */
[----:B------:R-:W-:Y:S01]  /*b9b0*/  IMAD R117, R117, UR7, RZ ;  /* 0x0000000775757c24 */ /* 0x000fe2000f8e02ff */
[----:B------:R-:W-:Y:S02]  /*b9c0*/  SEL R118, R161, R118, !P1 ;  /* 0x00000076a1767207 */ /* 0x000fe40004800000 */
[----:B------:R1:W-:Y:S01]  /*b9d0*/  STS.U8 [R125+UR13+0x400], R199 ;  /* 0x000400c77d007988 */ /* 0x0003e2000800000d */
[----:B0-----:R-:W-:-:S03]  /*b9e0*/  IADD3 R102, P6, PT, R116, R85, RZ ;  /* 0x0000005574667210 */ /* 0x001fc60007fde0ff */
[----:B------:R0:W2:Y:S01]  /*b9f0*/  @P0 LDG.E.U8 R164, desc[UR26][R108.64] ;  /* 0x0000001a6ca40981 */ /* 0x0000a2000c1e1100 */
[----:B-1----:R-:W-:-:S03]  /*ba00*/  LEA.HI.X.SX32 R104, R116, R84, 0x1, P6 ;  /* 0x0000005474687211 */ /* 0x002fc600030f0eff */
[----:B------:R1:W-:Y:S01]  /*ba10*/  STS.U8 [R125+UR13+0x600], R198 ;  /* 0x000600c67d007988 */ /* 0x0003e2000800000d */
[----:B------:R-:W-:-:S03]  /*ba20*/  PRMT R159, RZ, 0x7610, R159 ;  /* 0x00007610ff9f7816 */ /* 0x000fc6000000009f */
[----:B------:R-:W5:Y:S01]  /*ba30*/  LDL.LU R199, [R1+0x424] ;  /* 0x0004240001c77983 */ /* 0x000f620000300800 */
[----:B0-----:R-:W-:Y:S02]  /*ba40*/  @P0 IMAD.MOV.U32 R108, RZ, RZ, R102 ;  /* 0x000000ffff6c0224 */ /* 0x001fe400078e0066 */
[----:B------:R-:W-:Y:S01]  /*ba50*/  @P0 IMAD.MOV.U32 R109, RZ, RZ, R104 ;  /* 0x000000ffff6d0224 */ /* 0x000fe200078e0068 */
[----:B-1----:R-:W5:Y:S01]  /*ba60*/  LDL.LU R198, [R1+0x420] ;  /* 0x0004200001c67983 */ /* 0x002f620000300800 */
[----:B------:R-:W-:-:S03]  /*ba70*/  IMAD R118, R118, UR7, RZ ;  /* 0x0000000776767c24 */ /* 0x000fc6000f8e02ff */
[----:B------:R0:W-:Y:S04]  /*ba80*/  STL [R1+0x104], R102 ;  /* 0x0001046601007387 */ /* 0x0001e80000100800 */
[----:B------:R1:W-:Y:S04]  /*ba90*/  STL [R1+0x100], R104 ;  /* 0x0001006801007387 */ /* 0x0003e80000100800 */
[----:B------:R3:W-:Y:S01]  /*baa0*/  STS.U8 [R125+UR13+0x800], R183 ;  /* 0x000800b77d007988 */ /* 0x0007e2000800000d */
[----:B0-----:R-:W-:-:S03]  /*bab0*/  IADD3 R102, P6, PT, R117, R85, RZ ;  /* 0x0000005575667210 */ /* 0x001fc60007fde0ff */
[----:B------:R0:W-:Y:S01]  /*bac0*/  STS.U8 [R125+UR13+0xa00], R182 ;  /* 0x000a00b67d007988 */ /* 0x0001e2000800000d */
[----:B-1----:R-:W-:-:S03]  /*bad0*/  LEA.HI.X.SX32 R104, R117, R84, 0x1, P6 ;  /* 0x0000005475687211 */ /* 0x002fc600030f0eff */
[----:B------:R1:W2:Y:S01]  /*bae0*/  @P0 LDG.E.U8 R159, desc[UR26][R108.64] ;  /* 0x0000001a6c9f0981 */ /* 0x0002a2000c1e1100 */
[----:B------:R-:W-:-:S03]  /*baf0*/  SEL R121, R161, R121, !P1 ;  /* 0x00000079a1797207 */ /* 0x000fc60004800000 */
[----:B---3--:R-:W5:Y:S04]  /*bb00*/  LDL.LU R183, [R1+0x41c] ;  /* 0x00041c0001b77983 */ /* 0x008f680000300800 */
[----:B0-----:R-:W5:Y:S01]  /*bb10*/  LDL.LU R182, [R1+0x418] ;  /* 0x0004180001b67983 */ /* 0x001f620000300800 */
[----:B-1----:R-:W-:-:S03]  /*bb20*/  @P0 IMAD.MOV.U32 R108, RZ, RZ, R102 ;  /* 0x000000ffff6c0224 */ /* 0x002fc600078e0066 */
        /* <DEDUP_REMOVED lines=12> */
[----:B---3--:R-:W5:Y:S01]  /*bbf0*/  LDL.LU R81, [R1+0x414] ;  /* 0x0004140001517983 */ /* 0x008f620000300800 */
        /* <DEDUP_REMOVED lines=79> */
[----:B------:R0:W-:Y:S01]  /*c0f0*/  STS.U8 [R125+UR13+0x2600], R21 ;  /* 0x002600157d007988 */ /* 0x0001e2000800000d */
[----:B-1----:R-:W-:-:S03]  /*c100*/  LEA.HI.X.SX32 R104, R119, R84, 0x1, P6 ;  /* 0x0000005477687211 */ /* 0x002fc600030f0eff */
[----:B------:R1:W2:Y:S04]  /*c110*/  @P0 LDG.E.U8 R143, desc[UR26][R108.64] ;  /* 0x0000001a6c8f0981 */ /* 0x0002a8000c1e1100 */
[----:B---3--:R-:W5:Y:S04]  /*c120*/  LDL.LU R20, [R1+0x3dc] ;  /* 0x0003dc0001147983 */ /* 0x008f680000300800 */
[----:B0-----:R-:W5:Y:S01]  /*c130*/  LDL.LU R21, [R1+0x3d8] ;  /* 0x0003d80001157983 */ /* 0x001f620000300800 */
[----:B-1----:R-:W-:-:S03]  /*c140*/  @P0 IMAD.MOV.U32 R109, RZ, RZ, R104 ;  /* 0x000000ffff6d0224 */ /* 0x002fc600078e0068 */
[----:B------:R0:W-:Y:S01]  /*c150*/  STL [R1+0x24c], R102 ;  /* 0x00024c6601007387 */ /* 0x0001e20000100800 */
[----:B------:R-:W-:-:S03]  /*c160*/  @P0 IMAD.MOV.U32 R108, RZ, RZ, R102 ;  /* 0x000000ffff6c0224 */ /* 0x000fc600078e0066 */
[----:B------:R1:W-:Y:S01]  /*c170*/  STL [R1+0x248], R104 ;  /* 0x0002486801007387 */ /* 0x0003e20000100800 */
[----:B------:R-:W-:-:S03]  /*c180*/  SEL R100, R161, R100, !P1 ;  /* 0x00000064a1647207 */ /* 0x000fc60004800000 */
[----:B------:R3:W-:Y:S01]  /*c190*/  STS.U8 [R125+UR13+0x2800], R197 ;  /* 0x002800c57d007988 */ /* 0x0007e2000800000d */
[----:B0-----:R-:W-:Y:S01]  /*c1a0*/  IMAD R102, R97, UR7, RZ ;  /* 0x0000000761667c24 */ /* 0x001fe2000f8e02ff */
[C---:B-1----:R-:W-:Y:S02]  /*c1b0*/  IADD3 R104, P6, PT, R96.reuse, R85, RZ ;  /* 0x0000005560687210 */ /* 0x042fe40007fde0ff */
[----:B------:R0:W-:Y:S02]  /*c1c0*/  STS.U8 [R125+UR13+0x2a00], R196 ;  /* 0x002a00c47d007988 */ /* 0x0001e4000800000d */
[----:B------:R-:W-:Y:S02]  /*c1d0*/  LEA.HI.X.SX32 R107, R96, R84, 0x1, P6 ;  /* 0x00000054606b7211 */ /* 0x000fe400030f0eff */
[----:B---3--:R-:W5:Y:S01]  /*c1e0*/  LDL.LU R197, [R1+0x3d4] ;  /* 0x0003d40001c57983 */ /* 0x008f620000300800 */
[----:B------:R-:W-:Y:S01]  /*c1f0*/  @P0 IMAD.MOV.U32 R96, RZ, RZ, R104 ;  /* 0x000000ffff600224 */ /* 0x000fe200078e0068 */
[----:B------:R-:W-:-:S02]  /*c200*/  PRMT R141, RZ, 0x7610, R141 ;  /* 0x00007610ff8d7816 */ /* 0x000fc4000000008d */
[----:B0-----:R-:W5:Y:S01]  /*c210*/  LDL.LU R196, [R1+0x3d0] ;  /* 0x0003d00001c47983 */ /* 0x001f620000300800 */
[----:B------:R-:W-:-:S03]  /*c220*/  IMAD R100, R100, UR7, RZ ;  /* 0x0000000764647c24 */ /* 0x000fc6000f8e02ff */
[----:B------:R0:W-:Y:S01]  /*c230*/  STL [R1+0x264], R104 ;  /* 0x0002646801007387 */ /* 0x0001e20000100800 */
[----:B------:R-:W-:Y:S01]  /*c240*/  SEL R95, R161, R95, !P1 ;  /* 0x0000005fa15f7207 */ /* 0x000fe20004800000 */
[----:B------:R-:W-:Y:S02]  /*c250*/  @P0 IMAD.MOV.U32 R97, RZ, RZ, R107 ;  /* 0x000000ffff610224 */ /* 0x000fe400078e006b */
[----:B------:R1:W-:Y:S01]  /*c260*/  STL [R1+0x260], R107 ;  /* 0x0002606b01007387 */ /* 0x0003e20000100800 */
[----:B0-----:R-:W-:-:S03]  /*c270*/  IADD3 R104, P6, PT, R102, R85, RZ ;  /* 0x0000005566687210 */ /* 0x001fc60007fde0ff */
[----:B------:R0:W-:Y:S01]  /*c280*/  STS.U8 [R125+UR13+0x2c00], R181 ;  /* 0x002c00b57d007988 */ /* 0x0001e2000800000d */
[----:B-1----:R-:W-:Y:S01]  /*c290*/  LEA.HI.X.SX32 R107, R102, R84, 0x1, P6 ;  /* 0x00000054666b7211 */ /* 0x002fe200030f0eff */
[----:B------:R-:W-:Y:S01]  /*c2a0*/  IMAD R95, R95, UR7, RZ ;  /* 0x000000075f5f7c24 */ /* 0x000fe2000f8e02ff */
[----:B------:R-:W-:Y:S01]  /*c2b0*/  IADD3 R102, P6, PT, R100, R85, RZ ;  /* 0x0000005564667210 */ /* 0x000fe20007fde0ff */
[----:B------:R1:W3:Y:S01]  /*c2c0*/  @P0 LDG.E.U8 R141, desc[UR26][R96.64] ;  /* 0x0000001a608d0981 */ /* 0x0002e2000c1e1100 */
[----:B------:R-:W-:-:S03]  /*c2d0*/  PRMT R138, RZ, 0x7610, R138 ;  /* 0x00007610ff8a7816 */ /* 0x000fc6000000008a */
[----:B0-----:R-:W5:Y:S04]  /*c2e0*/  LDL.LU R181, [R1+0x3cc] ;  /* 0x0003cc0001b57983 */ /* 0x001f680000300800 */
[----:B------:R0:W-:Y:S01]  /*c2f0*/  STS.U8 [R125+UR13+0x2e00], R180 ;  /* 0x002e00b47d007988 */ /* 0x0001e2000800000d */
[----:B-1----:R-:W-:Y:S02]  /*c300*/  @P0 IMAD.MOV.U32 R96, RZ, RZ, R104 ;  /* 0x000000ffff600224 */ /* 0x002fe400078e0068 */
[----:B------:R-:W-:Y:S01]  /*c310*/  @P0 IMAD.MOV.U32 R97, RZ, RZ, R107 ;  /* 0x000000ffff610224 */ /* 0x000fe200078e006b */
[----:B------:R1:W-:Y:S04]  /*c320*/  STS.U8 [R125+UR13+0x3000], R10 ;  /* 0x0030000a7d007988 */ /* 0x0003e8000800000d */
[----:B0-----:R-:W5:Y:S04]  /*c330*/  LDL.LU R180, [R1+0x3c8] ;  /* 0x0003c80001b47983 */ /* 0x001f680000300800 */
[----:B------:R0:W-:Y:S04]  /*c340*/  STL [R1+0x27c], R104 ;  /* 0x00027c6801007387 */ /* 0x0001e80000100800 */
[----:B------:R-:W-:Y:S04]  /*c350*/  STL [R1+0x278], R107 ;  /* 0x0002786b01007387 */ /* 0x000fe80000100800 */
[----:B-1----:R-:W5:Y:S01]  /*c360*/  LDL.LU R10, [R1+0x3c4] ;  /* 0x0003c400010a7983 */ /* 0x002f620000300800 */
[----:B0-----:R-:W-:-:S02]  /*c370*/  LEA.HI.X.SX32 R104, R100, R84, 0x1, P6 ;  /* 0x0000005464687211 */ /* 0x001fc400030f0eff */
[----:B------:R-:W-:Y:S01]  /*c380*/  IADD3 R100, P6, PT, R95, R85, RZ ;  /* 0x000000555f647210 */ /* 0x000fe20007fde0ff */
[----:B------:R0:W-:Y:S04]  /*c390*/  STS.U8 [R125+UR13+0x3200], R80 ;  /* 0x003200507d007988 */ /* 0x0001e8000800000d */
[----:B------:R1:W2:Y:S04]  /*c3a0*/  @P0 LDG.E.U8 R138, desc[UR26][R96.64] ;  /* 0x0000001a608a0981 */ /* 0x0002a8000c1e1100 */
[----:B0-----:R-:W5:Y:S04]  /*c3b0*/  LDL.LU R80, [R1+0x3c0] ;  /* 0x0003c00001507983 */ /* 0x001f680000300800 */
[----:B------:R0:W-:Y:S01]  /*c3c0*/  STL [R1+0x294], R102 ;  /* 0x0002946601007387 */ /* 0x0001e20000100800 */
[----:B-1----:R-:W-:Y:S01]  /*c3d0*/  @P0 IMAD.MOV.U32 R96, RZ, RZ, R102 ;  /* 0x000000ffff600224 */ /* 0x002fe200078e0066 */
[----:B------:R-:W-:-:S02]  /*c3e0*/  SEL R89, R161, R89, !P1 ;  /* 0x00000059a1597207 */ /* 0x000fc40004800000 */
[----:B------:R1:W-:Y:S01]  /*c3f0*/  STS.U8 [R125+UR13+0x3400], R139 ;  /* 0x0034008b7d007988 */ /* 0x0003e2000800000d */
[----:B0-----:R-:W-:Y:S02]  /*c400*/  LEA.HI.X.SX32 R102, R95, R84, 0x1, P6 ;  /* 0x000000545f667211 */ /* 0x001fe400030f0eff */
[----:B------:R-:W-:Y:S01]  /*c410*/  ISETP.GE.AND P6, PT, R103, RZ, PT ;  /* 0x000000ff6700720c */ /* 0x000fe20003fc6270 */
[----:B------:R-:W-:Y:S01]  /*c420*/  @P0 IMAD.MOV.U32 R97, RZ, RZ, R104 ;  /* 0x000000ffff610224 */ /* 0x000fe200078e0068 */
[----:B-1----:R-:W-:Y:S01]  /*c430*/  PRMT R139, RZ, 0x7610, R139 ;  /* 0x00007610ff8b7816 */ /* 0x002fe2000000008b */
[----:B------:R-:W-:Y:S01]  /*c440*/  STS.U8 [R125+UR13+0x3600], R17 ;  /* 0x003600117d007988 */ /* 0x000fe2000800000d */
[----:B------:R-:W-:-:S03]  /*c450*/  IMAD R89, R89, UR7, RZ ;  /* 0x0000000759597c24 */ /* 0x000fc6000f8e02ff */
[----:B------:R-:W-:Y:S04]  /*c460*/  STS.U8 [R125+UR13+0x3800], R18 ;  /* 0x003800127d007988 */ /* 0x000fe8000800000d */
[----:B------:R0:W-:Y:S02]  /*c470*/  STS.U8 [R125+UR13+0x3a00], R137 ;  /* 0x003a00897d007988 */ /* 0x0001e4000800000d */
[----:B------:R-:W-:Y:S02]  /*c480*/  @!P6 IMAD.MOV R90, RZ, RZ, -R90 ;  /* 0x000000ffff5ae224 */ /* 0x000fe400078e0a5a */
[----:B------:R1:W2:Y:S01]  /*c490*/  @P0 LDG.E.U8 R139, desc[UR26][R96.64] ;  /* 0x0000001a608b0981 */ /* 0x0002a2000c1e1100 */
[----:B------:R-:W-:Y:S02]  /*c4a0*/  IADD3 R95, P6, PT, R89, R85, RZ ;  /* 0x00000055595f7210 */ /* 0x000fe40007fde0ff */
[----:B0-----:R-:W-:Y:S01]  /*c4b0*/  PRMT R137, RZ, 0x7610, R137 ;  /* 0x00007610ff897816 */ /* 0x001fe20000000089 */
[----:B-1----:R-:W-:-:S02]  /*c4c0*/  @P0 IMAD.MOV.U32 R96, RZ, RZ, R100 ;  /* 0x000000ffff600224 */ /* 0x002fc400078e0064 */
[----:B------:R-:W-:-:S05]  /*c4d0*/  @P0 IMAD.MOV.U32 R97, RZ, RZ, R102 ;  /* 0x000000ffff610224 */ /* 0x000fca00078e0066 */
[----:B------:R0:W2:Y:S01]  /*c4e0*/  @P0 LDG.E.U8 R137, desc[UR26][R96.64] ;  /* 0x0000001a60890981 */ /* 0x0000a2000c1e1100 */
[----:B------:R-:W-:Y:S02]  /*c4f0*/  SEL R90, R161, R90, !P1 ;  /* 0x0000005aa15a7207 */ /* 0x000fe40004800000 */
[----:B0-----:R-:W-:Y:S02]  /*c500*/  LEA.HI.X.SX32 R96, R89, R84, 0x1, P6 ;  /* 0x0000005459607211 */ /* 0x001fe400030f0eff */
[----:B------:R-:W-:Y:S01]  /*c510*/  ISETP.GT.U32.AND P6, PT, R88, R92, PT ;  /* 0x0000005c5800720c */ /* 0x000fe20003fc4070 */
[----:B------:R-:W-:Y:S01]  /*c520*/  STL [R1+0x290], R104 ;  /* 0x0002906801007387 */ /* 0x000fe20000100800 */
[----:B------:R-:W-:-:S03]  /*c530*/  IMAD R90, R90, UR7, RZ ;  /* 0x000000075a5a7c24 */ /* 0x000fc6000f8e02ff */
[----:B------:R-:W5:Y:S04]  /*c540*/  LDL.LU R17, [R1+0x3bc] ;  /* 0x0003bc0001117983 */ /* 0x000f680000300800 */
[----:B------:R-:W5:Y:S04]  /*c550*/  LDL.LU R18, [R1+0x3b8] ;  /* 0x0003b80001127983 */ /* 0x000f680000300800 */
[----:B------:R-:W-:Y:S01]  /*c560*/  STL [R1+0x2ac], R100 ;  /* 0x0002ac6401007387 */ /* 0x000fe20000100800 */
[----:B------:R-:W-:Y:S01]  /*c570*/  @!P6 IMAD.IADD R92, R92, 0x1, -R88 ;  /* 0x000000015c5ce824 */ /* 0x000fe200078e0a58 */
[----:B------:R-:W-:-:S02]  /*c580*/  IADD3 R89, P6, PT, R90, R85, RZ ;  /* 0x000000555a597210 */ /* 0x000fc40007fde0ff */
[----:B------:R-:W-:Y:S04]  /*c590*/  STL [R1+0x2a8], R102 ;  /* 0x0002a86601007387 */ /* 0x000fe80000100800 */
[----:B------:R0:W-:Y:S01]  /*c5a0*/  STS.U8 [R125+UR13+0x3c00], R15 ;  /* 0x003c000f7d007988 */ /* 0x0001e2000800000d */
[----:B------:R-:W-:-:S03]  /*c5b0*/  @P0 IMAD.MOV.U32 R97, RZ, RZ, R96 ;  /* 0x000000ffff610224 */ /* 0x000fc600078e0060 */
[----:B------:R1:W-:Y:S04]  /*c5c0*/  STS.U8 [R125+UR13+0x3e00], R16 ;  /* 0x003e00107d007988 */ /* 0x0003e8000800000d */
[----:B0-----:R-:W5:Y:S04]  /*c5d0*/  LDL.LU R15, [R1+0x3b4] ;  /* 0x0003b400010f7983 */ /* 0x001f680000300800 */
[----:B-1----:R-:W5:Y:S04]  /*c5e0*/  LDL.LU R16, [R1+0x3b0] ;  /* 0x0003b00001107983 */ /* 0x002f680000300800 */
[----:B------:R-:W-:Y:S04]  /*c5f0*/  STL [R1+0x2c4], R95 ;  /* 0x0002c45f01007387 */ /* 0x000fe80000100800 */
[----:B------:R0:W-:Y:S02]  /*c600*/  STL [R1+0x2c0], R96 ;  /* 0x0002c06001007387 */ /* 0x0001e40000100800 */
[----:B0-----:R-:W-:Y:S01]  /*c610*/  @P0 IMAD.MOV.U32 R96, RZ, RZ, R95 ;  /* 0x000000ffff600224 */ /* 0x001fe200078e005f */
[----:B------:R-:W-:-:S02]  /*c620*/  LEA.HI.X.SX32 R95, R90, R84, 0x1, P6 ;  /* 0x000000545a5f7211 */ /* 0x000fc400030f0eff */
[----:B------:R-:W-:Y:S02]  /*c630*/  ISETP.GT.U32.AND P6, PT, R88, R92, PT ;  /* 0x0000005c5800720c */ /* 0x000fe40003fc4070 */
[----:B------:R-:W-:Y:S01]  /*c640*/  PRMT R136, RZ, 0x7610, R136 ;  /* 0x00007610ff887816 */ /* 0x000fe20000000088 */
[----:B------:R0:W-:Y:S05]  /*c650*/  STS.U8 [R99+UR13+0x80], R13 ;  /* 0x0000800d63007988 */ /* 0x0001ea000800000d */
[----:B------:R1:W2:Y:S05]  /*c660*/  @P0 LDG.E.U8 R136, desc[UR26][R96.64] ;  /* 0x0000001a60880981 */ /* 0x0002aa000c1e1100 */
[----:B------:R-:W-:Y:S01]  /*c670*/  @!P6 IMAD.IADD R92, R92, 0x1, -R88 ;  /* 0x000000015c5ce824 */ /* 0x000fe200078e0a58 */
[----:B------:R-:W-:Y:S01]  /*c680*/  ISETP.GT.U32.AND P6, PT, R88, R94, PT ;  /* 0x0000005e5800720c */ /* 0x000fe20003fc4070 */
[----:B0-----:R-:W5:Y:S02]  /*c690*/  LDL.LU R13, [R1+0x3ac] ;  /* 0x0003ac00010d7983 */ /* 0x001f640000300800 */
[----:B------:R-:W-:-:S05]  /*c6a0*/  @!P4 IMAD.MOV R92, RZ, RZ, -R92 ;  /* 0x000000ffff5cc224 */ /* 0x000fca00078e0a5c */
[----:B------:R-:W-:Y:S01]  /*c6b0*/  SEL R92, R161, R92, !P1 ;  /* 0x0000005ca15c7207 */ /* 0x000fe20004800000 */
[----:B------:R0:W-:Y:S04]  /*c6c0*/  STL [R1+0x2dc], R89 ;  /* 0x0002dc5901007387 */ /* 0x0001e80000100800 */
[----:B------:R-:W-:Y:S02]  /*c6d0*/  IMAD R92, R92, UR7, RZ ;  /* 0x000000075c5c7c24 */ /* 0x000fe4000f8e02ff */
[----:B-1----:R-:W-:Y:S02]  /*c6e0*/  @P0 IMAD.MOV.U32 R96, RZ, RZ, R89 ;  /* 0x000000ffff600224 */ /* 0x002fe400078e0059 */
[----:B------:R-:W-:Y:S01]  /*c6f0*/  @!P6 IMAD.IADD R94, R94, 0x1, -R88 ;  /* 0x000000015e5ee824 */ /* 0x000fe200078e0a58 */
[----:B------:R-:W-:-:S02]  /*c700*/  ISETP.GT.U32.AND P4, PT, R88, R91, PT ;  /* 0x0000005b5800720c */ /* 0x000fc40003f84070 */
[----:B0-----:R-:W-:-:S04]  /*c710*/  IADD3 R89, P6, PT, R92, R85, RZ ;  /* 0x000000555c597210 */ /* 0x001fc80007fde0ff */
[----:B------:R-:W-:Y:S02]  /*c720*/  LEA.HI.X.SX32 R90, R92, R84, 0x1, P6 ;  /* 0x000000545c5a7211 */ /* 0x000fe400030f0eff */
[----:B------:R-:W-:-:S05]  /*c730*/  ISETP.GT.U32.AND P6, PT, R88, R94, PT ;  /* 0x0000005e5800720c */ /* 0x000fca0003fc4070 */
[----:B------:R-:W-:-:S05]  /*c740*/  @!P4 IMAD.IADD R91, R91, 0x1, -R88 ;  /* 0x000000015b5bc824 */ /* 0x000fca00078e0a58 */
[----:B------:R-:W-:-:S03]  /*c750*/  ISETP.GT.U32.AND P4, PT, R88, R91, PT ;  /* 0x0000005b5800720c */ /* 0x000fc60003f84070 */
[----:B------:R-:W-:-:S04]  /*c760*/  @!P6 IMAD.IADD R94, R94, 0x1, -R88 ;  /* 0x000000015e5ee824 */ /* 0x000fc800078e0a58 */
[----:B------:R-:W-:Y:S01]  /*c770*/  @!P5 IMAD.MOV R94, RZ, RZ, -R94 ;  /* 0x000000ffff5ed224 */ /* 0x000fe200078e0a5e */
[----:B------:R-:W-:Y:S01]  /*c780*/  PRMT R135, RZ, 0x7610, R135 ;  /* 0x00007610ff877816 */ /* 0x000fe20000000087 */
[----:B------:R-:W-:-:S03]  /*c790*/  @P0 IMAD.MOV.U32 R97, RZ, RZ, R95 ;  /* 0x000000ffff610224 */ /* 0x000fc600078e005f */
[----:B------:R-:W-:Y:S01]  /*c7a0*/  SEL R94, R161, R94, !P1 ;  /* 0x0000005ea15e7207 */ /* 0x000fe20004800000 */
[----:B------:R-:W-:Y:S01]  /*c7b0*/  STL [R1+0x2d8], R95 ;  /* 0x0002d85f01007387 */ /* 0x000fe20000100800 */
[----:B------:R-:W-:-:S03]  /*c7c0*/  @!P4 IMAD.IADD R91, R91, 0x1, -R88 ;  /* 0x000000015b5bc824 */ /* 0x000fc600078e0a58 */
[----:B------:R0:W-:Y:S01]  /*c7d0*/  STS.U8 [R99+UR13+0x280], R14 ;  /* 0x0002800e63007988 */ /* 0x0001e2000800000d */
[----:B------:R-:W-:-:S03]  /*c7e0*/  IMAD R94, R94, UR7, RZ ;  /* 0x000000075e5e7c24 */ /* 0x000fc6000f8e02ff */
[----:B------:R1:W-:Y:S01]  /*c7f0*/  STS.U8 [R99+UR13+0x480], R11 ;  /* 0x0004800b63007988 */ /* 0x0003e2000800000d */
[----:B------:R-:W-:-:S03]  /*c800*/  @!P2 IMAD.MOV R91, RZ, RZ, -R91 ;  /* 0x000000ffff5ba224 */ /* 0x000fc600078e0a5b */
[----:B------:R4:W-:Y:S04]  /*c810*/  STS.U8 [R99+UR13+0x680], R12 ;  /* 0x0006800c63007988 */ /* 0x0009e8000800000d */
[----:B0-----:R-:W5:Y:S04]  /*c820*/  LDL.LU R14, [R1+0x3a8] ;  /* 0x0003a800010e7983 */ /* 0x001f680000300800 */
[----:B-1----:R-:W5:Y:S04]  /*c830*/  LDL.LU R11, [R1+0x3a4] ;  /* 0x0003a400010b7983 */ /* 0x002f680000300800 */
[----:B----4-:R-:W5:Y:S04]  /*c840*/  LDL.LU R12, [R1+0x3a0] ;  /* 0x0003a000010c7983 */ /* 0x010f680000300800 */
[----:B------:R0:W4:Y:S04]  /*c850*/  @P0 LDG.E.U8 R135, desc[UR26][R96.64] ;  /* 0x0000001a60870981 */ /* 0x000128000c1e1100 */
[----:B------:R-:W-:Y:S04]  /*c860*/  STL [R1+0x2f4], R89 ;  /* 0x0002f45901007387 */ /* 0x000fe80000100800 */
[----:B------:R1:W-:Y:S01]  /*c870*/  STL [R1+0x2f0], R90 ;  /* 0x0002f05a01007387 */ /* 0x0003e20000100800 */
[----:B0-----:R-:W-:-:S02]  /*c880*/  @P0 IMAD.MOV.U32 R97, RZ, RZ, R90 ;  /* 0x000000ffff610224 */ /* 0x001fc400078e005a */
[----:B------:R-:W-:Y:S01]  /*c890*/  @P0 IMAD.MOV.U32 R96, RZ, RZ, R89 ;  /* 0x000000ffff600224 */ /* 0x000fe200078e0059 */
[C---:B-1----:R-:W-:Y:S02]  /*c8a0*/  IADD3 R90, P2, PT, R94.reuse, R85, RZ ;  /* 0x000000555e5a7210 */ /* 0x042fe40007f5e0ff */
[----:B------:R-:W-:Y:S02]  /*c8b0*/  SEL R89, R161, R91, !P1 ;  /* 0x0000005ba1597207 */ /* 0x000fe40004800000 */
[----:B------:R-:W-:Y:S02]  /*c8c0*/  LEA.HI.X.SX32 R92, R94, R84, 0x1, P2 ;  /* 0x000000545e5c7211 */ /* 0x000fe400010f0eff */
[----:B------:R-:W-:Y:S01]  /*c8d0*/  PRMT R132, RZ, 0x7610, R132 ;  /* 0x00007610ff847816 */ /* 0x000fe20000000084 */
[----:B------:R-:W-:Y:S02]  /*c8e0*/  IMAD R89, R89, UR7, RZ ;  /* 0x0000000759597c24 */ /* 0x000fe4000f8e02ff */
[----:B------:R-:W-:Y:S01]  /*c8f0*/  @P0 IMAD.MOV.U32 R91, RZ, RZ, R92 ;  /* 0x000000ffff5b0224 */ /* 0x000fe200078e005c */
[----:B------:R0:W-:Y:S04]  /*c900*/  STS.U8 [R99+UR13+0x880], R195 ;  /* 0x000880c363007988 */ /* 0x0001e8000800000d */
[----:B------:R1:W-:Y:S04]  /*c910*/  STS.U8 [R99+UR13+0xa80], R194 ;  /* 0x000a80c263007988 */ /* 0x0003e8000800000d */
[----:B------:R3:W2:Y:S04]  /*c920*/  @P0 LDG.E.U8 R132, desc[UR26][R90.64] ;  /* 0x0000001a5a840981 */ /* 0x0006a8000c1e1100 */
[----:B0-----:R-:W5:Y:S04]  /*c930*/  LDL.LU R195, [R1+0x39c] ;  /* 0x00039c0001c37983 */ /* 0x001f680000300800 */
[----:B-1----:R-:W5:Y:S04]  /*c940*/  LDL.LU R194, [R1+0x398] ;  /* 0x0003980001c27983 */ /* 0x002f680000300800 */
[----:B------:R3:W-:Y:S01]  /*c950*/  STL [R1+0x30c], R90 ;  /* 0x00030c5a01007387 */ /* 0x0007e20000100800 */
[----:B------:R-:W-:-:S02]  /*c960*/  PRMT R133, RZ, 0x7610, R133 ;  /* 0x00007610ff857816 */ /* 0x000fc40000000085 */
[C---:B---3--:R-:W-:Y:S01]  /*c970*/  IADD3 R90, P2, PT, R89.reuse, R85, RZ ;  /* 0x00000055595a7210 */ /* 0x048fe20007f5e0ff */
[----:B------:R-:W-:Y:S03]  /*c980*/  STL [R1+0x308], R92 ;  /* 0x0003085c01007387 */ /* 0x000fe60000100800 */
[----:B------:R-:W-:Y:S01]  /*c990*/  LEA.HI.X.SX32 R91, R89, R84, 0x1, P2 ;  /* 0x00000054595b7211 */ /* 0x000fe200010f0eff */
[----:B------:R0:W-:Y:S01]  /*c9a0*/  STS.U8 [R99+UR13+0xc80], R179 ;  /* 0x000c80b363007988 */ /* 0x0001e2000800000d */
[----:B------:R-:W-:-:S03]  /*c9b0*/  LOP3.LUT R89, R87, 0x6, RZ, 0xfc, !PT ;  /* 0x0000000657597812 */ /* 0x000fc600078efcff */
[----:B------:R1:W3:Y:S04]  /*c9c0*/  @P0 LDG.E.U8 R133, desc[UR26][R90.64] ;  /* 0x0000001a5a850981 */ /* 0x0002e8000c1e1100 */
[----:B0-----:R-:W5:Y:S04]  /*c9d0*/  LDL.LU R179, [R1+0x394] ;  /* 0x0003940001b37983 */ /* 0x001f680000300800 */
[----:B------:R1:W-:Y:S04]  /*c9e0*/  STL [R1+0x324], R90 ;  /* 0x0003245a01007387 */ /* 0x0003e80000100800 */
[----:B------:R0:W-:Y:S01]  /*c9f0*/  STL [R1+0x320], R91 ;  /* 0x0003205b01007387 */ /* 0x0001e20000100800 */
[----:B-1----:R-:W-:-:S05]  /*ca00*/  IABS R90, R89 ;  /* 0x00000059005a7213 */ /* 0x002fca0000000000 */
[----:B0-----:R-:W-:Y:S01]  /*ca10*/  IMAD.HI.U32 R91, R86, R90, RZ ;  /* 0x0000005a565b7227 */ /* 0x001fe200078e00ff */
[----:B------:R-:W-:-:S03]  /*ca20*/  ISETP.GE.AND P6, PT, R89, RZ, PT ;  /* 0x000000ff5900720c */ /* 0x000fc60003fc6270 */
[----:B------:R-:W-:-:S04]  /*ca30*/  IMAD.MOV R91, RZ, RZ, -R91 ;  /* 0x000000ffff5b7224 */ /* 0x000fc800078e0a5b */
[----:B------:R-:W-:Y:S01]  /*ca40*/  IMAD R89, R88, R91, R90 ;  /* 0x0000005b58597224 */ /* 0x000fe200078e025a */
[----:B------:R-:W-:-:S04]  /*ca50*/  LOP3.LUT R90, R87, 0xe, RZ, 0xfc, !PT ;  /* 0x0000000e575a7812 */ /* 0x000fc800078efcff */
[----:B------:R-:W-:Y:S02]  /*ca60*/  IABS R91, R90 ;  /* 0x0000005a005b7213 */ /* 0x000fe40000000000 */
[----:B------:R-:W-:-:S03]  /*ca70*/  ISETP.GT.U32.AND P2, PT, R88, R89, PT ;  /* 0x000000595800720c */ /* 0x000fc60003f44070 */
[----:B------:R-:W-:Y:S01]  /*ca80*/  IMAD.HI.U32 R92, R86, R91, RZ ;  /* 0x0000005b565c7227 */ /* 0x000fe200078e00ff */
[----:B------:R-:W-:-:S03]  /*ca90*/  ISETP.GE.AND P5, PT, R90, RZ, PT ;  /* 0x000000ff5a00720c */ /* 0x000fc60003fa6270 */
[----:B------:R-:W-:-:S04]  /*caa0*/  IMAD.MOV R92, RZ, RZ, -R92 ;  /* 0x000000ffff5c7224 */ /* 0x000fc800078e0a5c */
[C---:B------:R-:W-:Y:S02]  /*cab0*/  IMAD R90, R88.reuse, R92, R91 ;  /* 0x0000005c585a7224 */ /* 0x040fe400078e025b */
[----:B------:R-:W-:Y:S01]  /*cac0*/  @!P2 IMAD.IADD R89, R89, 0x1, -R88 ;  /* 0x000000015959a824 */ /* 0x000fe200078e0a58 */
[----:B------:R-:W-:Y:S02]  /*cad0*/  LOP3.LUT R91, R87, 0x16, RZ, 0xfc, !PT ;  /* 0x00000016575b7812 */ /* 0x000fe400078efcff */
[C---:B------:R-:W-:Y:S02]  /*cae0*/  ISETP.GT.U32.AND P2, PT, R88.reuse, R90, PT ;  /* 0x0000005a5800720c */ /* 0x040fe40003f44070 */
[----:B------:R-:W-:Y:S02]  /*caf0*/  ISETP.GT.U32.AND P4, PT, R88, R89, PT ;  /* 0x000000595800720c */ /* 0x000fe40003f84070 */
[----:B------:R-:W-:-:S05]  /*cb00*/  IABS R92, R91 ;  /* 0x0000005b005c7213 */ /* 0x000fca0000000000 */
[----:B------:R-:W-:-:S04]  /*cb10*/  IMAD.HI.U32 R94, R86, R92, RZ ;  /* 0x0000005c565e7227 */ /* 0x000fc800078e00ff */
[----:B------:R-:W-:Y:S02]  /*cb20*/  IMAD.MOV R94, RZ, RZ, -R94 ;  /* 0x000000ffff5e7224 */ /* 0x000fe400078e0a5e */
[--C-:B------:R-:W-:Y:S02]  /*cb30*/  @!P2 IMAD.IADD R90, R90, 0x1, -R88.reuse ;  /* 0x000000015a5aa824 */ /* 0x100fe400078e0a58 */
[----:B------:R-:W-:Y:S01]  /*cb40*/  @!P4 IMAD.IADD R89, R89, 0x1, -R88 ;  /* 0x000000015959c824 */ /* 0x000fe200078e0a58 */
[----:B------:R-:W-:Y:S01]  /*cb50*/  ISETP.GE.AND P4, PT, R91, RZ, PT ;  /* 0x000000ff5b00720c */ /* 0x000fe20003f86270 */
[C---:B------:R-:W-:Y:S01]  /*cb60*/  IMAD R91, R88.reuse, R94, R92 ;  /* 0x0000005e585b7224 */ /* 0x040fe200078e025c */
[----:B------:R-:W-:Y:S01]  /*cb70*/  LOP3.LUT R92, R87, 0x1e, RZ, 0xfc, !PT ;  /* 0x0000001e575c7812 */ /* 0x000fe200078efcff */
[----:B------:R-:W-:Y:S01]  /*cb80*/  IMAD.MOV.U32 R123, RZ, RZ, R89 ;  /* 0x000000ffff7b7224 */ /* 0x000fe200078e0059 */
[C---:B------:R-:W-:Y:S02]  /*cb90*/  ISETP.GT.U32.AND P2, PT, R88.reuse, R90, PT ;  /* 0x0000005a5800720c */ /* 0x040fe40003f44070 */
[----:B------:R-:W-:Y:S01]  /*cba0*/  IABS R94, R92 ;  /* 0x0000005c005e7213 */ /* 0x000fe20000000000 */
[----:B------:R-:W-:Y:S01]  /*cbb0*/  @!P6 IMAD.MOV R123, RZ, RZ, -R123 ;  /* 0x000000ffff7be224 */ /* 0x000fe200078e0a7b */
[----:B------:R-:W-:-:S03]  /*cbc0*/  ISETP.GT.U32.AND P6, PT, R88, R91, PT ;  /* 0x0000005b5800720c */ /* 0x000fc60003fc4070 */
[----:B------:R-:W-:-:S04]  /*cbd0*/  IMAD.HI.U32 R95, R86, R94, RZ ;  /* 0x0000005e565f7227 */ /* 0x000fc800078e00ff */
[----:B------:R-:W-:Y:S02]  /*cbe0*/  IMAD.MOV R89, RZ, RZ, -R95 ;  /* 0x000000ffff597224 */ /* 0x000fe400078e0a5f */
[----:B------:R-:W-:Y:S02]  /*cbf0*/  @!P2 IMAD.IADD R90, R90, 0x1, -R88 ;  /* 0x000000015a5aa824 */ /* 0x000fe400078e0a58 */
[----:B------:R-:W-:Y:S02]  /*cc00*/  IMAD R89, R88, R89, R94 ;  /* 0x0000005958597224 */ /* 0x000fe400078e025e */
[----:B------:R-:W-:Y:S02]  /*cc10*/  IMAD.MOV.U32 R128, RZ, RZ, R90 ;  /* 0x000000ffff807224 */ /* 0x000fe400078e005a */
[----:B------:R-:W-:Y:S01]  /*cc20*/  @!P6 IMAD.IADD R91, R91, 0x1, -R88 ;  /* 0x000000015b5be824 */ /* 0x000fe200078e0a58 */
[----:B------:R-:W-:Y:S01]  /*cc30*/  ISETP.GE.AND P2, PT, R92, RZ, PT ;  /* 0x000000ff5c00720c */ /* 0x000fe20003f46270 */
[----:B------:R-:W-:Y:S01]  /*cc40*/  @!P5 IMAD.MOV R128, RZ, RZ, -R128 ;  /* 0x000000ffff80d224 */ /* 0x000fe200078e0a80 */
[----:B------:R-:W-:-:S02]  /*cc50*/  ISETP.GT.U32.AND P5, PT, R88, R89, PT ;  /* 0x000000595800720c */ /* 0x000fc40003fa4070 */
[----:B------:R-:W-:Y:S02]  /*cc60*/  LOP3.LUT R92, R87, 0x26, RZ, 0xfc, !PT ;  /* 0x00000026575c7812 */ /* 0x000fe400078efcff */
[----:B------:R-:W-:Y:S02]  /*cc70*/  ISETP.GT.U32.AND P6, PT, R88, R91, PT ;  /* 0x0000005b5800720c */ /* 0x000fe40003fc4070 */
[----:B------:R-:W-:-:S05]  /*cc80*/  IABS R94, R92 ;  /* 0x0000005c005e7213 */ /* 0x000fca0000000000 */
[----:B------:R-:W-:-:S04]  /*cc90*/  IMAD.HI.U32 R95, R86, R94, RZ ;  /* 0x0000005e565f7227 */ /* 0x000fc800078e00ff */
[--C-:B------:R-:W-:Y:S02]  /*cca0*/  @!P5 IMAD.IADD R89, R89, 0x1, -R88.reuse ;  /* 0x000000015959d824 */ /* 0x100fe400078e0a58 */
[----:B------:R-:W-:Y:S02]  /*ccb0*/  IMAD.MOV R90, RZ, RZ, -R95 ;  /* 0x000000ffff5a7224 */ /* 0x000fe400078e0a5f */
        /* <DEDUP_REMOVED lines=145> */
[----:B--2---:R0:W-:Y:S01]  /*d5d0*/  STS.U8 [R99+UR13+0x3080], R110 ;  /* 0x0030806e63007988 */ /* 0x0041e2000800000d */
[----:B------:R-:W-:Y:S01]  /*d5e0*/  ISETP.GE.AND P6, PT, R92, RZ, PT ;  /* 0x000000ff5c00720c */ /* 0x000fe20003fc6270 */
[C---:B------:R-:W-:Y:S01]  /*d5f0*/  IMAD R90, R88.reuse, R90, R94 ;  /* 0x0000005a585a7224 */ /* 0x040fe200078e025e */
[----:B------:R-:W-:Y:S02]  /*d600*/  LOP3.LUT R92, R87, 0x8e, RZ, 0xfc, !PT ;  /* 0x0000008e575c7812 */ /* 0x000fe400078efcff */
[----:B------:R-:W-:Y:S01]  /*d610*/  ISETP.GT.U32.AND P5, PT, R88, R89, PT ;  /* 0x000000595800720c */ /* 0x000fe20003fa4070 */
[----:B0-----:R-:W-:Y:S01]  /*d620*/  IMAD.MOV.U32 R110, RZ, RZ, R91 ;  /* 0x000000ffff6e7224 */ /* 0x001fe200078e005b */
[----:B------:R-:W-:-:S03]  /*d630*/  IABS R94, R92 ;  /* 0x0000005c005e7213 */ /* 0x000fc60000000000 */
[----:B------:R-:W-:Y:S01]  /*d640*/  @!P4 IMAD.MOV R110, RZ, RZ, -R110 ;  /* 0x000000ffff6ec224 */ /* 0x000fe200078e0a6e */
[----:B------:R-:W-:Y:S01]  /*d650*/  ISETP.GT.U32.AND P4, PT, R88, R90, PT ;  /* 0x0000005a5800720c */ /* 0x000fe20003f84070 */
[----:B------:R-:W-:Y:S01]  /*d660*/  IMAD.HI.U32 R95, R86, R94, RZ ;  /* 0x0000005e565f7227 */ /* 0x000fe200078e00ff */
[----:B------:R-:W-:-:S03]  /*d670*/  PRMT R140, RZ, 0x7610, R140 ;  /* 0x00007610ff8c7816 */ /* 0x000fc6000000008c */
[----:B------:R-:W-:Y:S02]  /*d680*/  IMAD.MOV R91, RZ, RZ, -R95 ;  /* 0x000000ffff5b7224 */ /* 0x000fe400078e0a5f */
[----:B------:R-:W-:Y:S01]  /*d690*/  @!P5 IMAD.IADD R89, R89, 0x1, -R88 ;  /* 0x000000015959d824 */ /* 0x000fe200078e0a58 */
[----:B------:R0:W2:Y:S01]  /*d6a0*/  @P0 LDG.E.U8 R140, desc[UR26][R108.64] ;  /* 0x0000001a6c8c0981 */ /* 0x0000a2000c1e1100 */
[----:B------:R-:W-:-:S04]  /*d6b0*/  IMAD R91, R88, R91, R94 ;  /* 0x0000005b585b7224 */ /* 0x000fc800078e025e */
[----:B------:R-:W-:Y:S02]  /*d6c0*/  @!P4 IMAD.IADD R90, R90, 0x1, -R88 ;  /* 0x000000015a5ac824 */ /* 0x000fe400078e0a58 */
[----:B0-----:R-:W-:Y:S01]  /*d6d0*/  IMAD.MOV.U32 R109, RZ, RZ, R89 ;  /* 0x000000ffff6d7224 */ /* 0x001fe200078e0059 */
[----:B------:R-:W-:-:S03]  /*d6e0*/  ISETP.GE.AND P5, PT, R92, RZ, PT ;  /* 0x000000ff5c00720c */ /* 0x000fc60003fa6270 */
[----:B------:R-:W-:Y:S01]  /*d6f0*/  @!P2 IMAD.MOV R109, RZ, RZ, -R109 ;  /* 0x000000ffff6da224 */ /* 0x000fe200078e0a6d */
[C---:B------:R-:W-:Y:S02]  /*d700*/  ISETP.GT.U32.AND P2, PT, R88.reuse, R91, PT ;  /* 0x0000005b5800720c */ /* 0x040fe40003f44070 */
        /* <DEDUP_REMOVED lines=23> */
[----:B------:R-:W-:-:S02]  /*d880*/  LOP3.LUT R92, R87, 0xa6, RZ, 0xfc, !PT ;  /* 0x000000a6575c7812 */ /* 0x000fc400078efcff */
        /* <DEDUP_REMOVED lines=50> */
[----:B------:R-:W-:Y:S02]  /*dbb0*/  IABS R94, R90 ;  /* 0x0000005a005e7213 */ /* 0x000fe40000000000 */
[----:B------:R-:W-:-:S03]  /*dbc0*/  PRMT R134, RZ, 0x7610, R134 ;  /* 0x00007610ff867816 */ /* 0x000fc60000000086 */
[----:B------:R-:W-:-:S03]  /*dbd0*/  IMAD.HI.U32 R95, R86, R94, RZ ;  /* 0x0000005e565f7227 */ /* 0x000fc600078e00ff */
[----:B------:R0:W2:Y:S01]  /*dbe0*/  @P0 LDG.E.U8 R134, desc[UR26][R96.64] ;  /* 0x0000001a60860981 */ /* 0x0000a2000c1e1100 */
[----:B------:R-:W-:Y:S02]  /*dbf0*/  IMAD.MOV R89, RZ, RZ, -R95 ;  /* 0x000000ffff597224 */ /* 0x000fe400078e0a5f */
[--C-:B------:R-:W-:Y:S02]  /*dc00*/  @!P5 IMAD.IADD R92, R92, 0x1, -R88.reuse ;  /* 0x000000015c5cd824 */ /* 0x100fe400078e0a58 */
[----:B------:R-:W-:Y:S01]  /*dc10*/  @!P6 IMAD.IADD R91, R91, 0x1, -R88 ;  /* 0x000000015b5be824 */ /* 0x000fe200078e0a58 */
        /* <DEDUP_REMOVED lines=8> */
[----:B------:R-:W-:-:S04]  /*dca0*/  IMAD.HI.U32 R95, R86, R94, RZ ;  /* 0x0000005e565f7227 */ /* 0x000fc800078e00ff */
[----:B------:R-:W-:Y:S02]  /*dcb0*/  IMAD.MOV R91, RZ, RZ, -R95 ;  /* 0x000000ffff5b7224 */ /* 0x000fe400078e0a5f */
[----:B------:R-:W-:Y:S01]  /*dcc0*/  @!P5 IMAD.IADD R92, R92, 0x1, -R88 ;  /* 0x000000015c5cd824 */ /* 0x000fe200078e0a58 */
[----:B------:R-:W-:Y:S01]  /*dcd0*/  ISETP.GE.AND P5, PT, R89, RZ, PT ;  /* 0x000000ff5900720c */ /* 0x000fe20003fa6270 */
[----:B------:R-:W-:Y:S02]  /*dce0*/  IMAD R89, R88, R91, R94 ;  /* 0x0000005b58597224 */ /* 0x000fe400078e025e */
[----:B------:R-:W-:Y:S02]  /*dcf0*/  IMAD.MOV.U32 R96, RZ, RZ, R92 ;  /* 0x000000ffff607224 */ /* 0x000fe400078e005c */
[----:B------:R-:W-:Y:S01]  /*dd00*/  @!P4 IMAD.IADD R90, R90, 0x1, -R88 ;  /* 0x000000015a5ac824 */ /* 0x000fe200078e0a58 */
[----:B------:R-:W-:Y:S01]  /*dd10*/  LOP3.LUT R91, R87, 0xd6, RZ, 0xfc, !PT ;  /* 0x000000d6575b7812 */ /* 0x000fe200078efcff */
[----:B------:R-:W-:Y:S01]  /*dd20*/  @!P2 IMAD.MOV R96, RZ, RZ, -R96 ;  /* 0x000000ffff60a224 */ /* 0x000fe200078e0a60 */
[----:B------:R-:W-:-:S02]  /*dd30*/  ISETP.GT.U32.AND P2, PT, R88, R89, PT ;  /* 0x000000595800720c */ /* 0x000fc40003f44070 */
        /* <DEDUP_REMOVED lines=8> */
[----:B------:R-:W-:Y:S02]  /*ddc0*/  LOP3.LUT R92, R87, 0xde, RZ, 0xfc, !PT ;  /* 0x000000de575c7812 */ /* 0x000fe400078efcff */
[----:B------:R-:W-:Y:S02]  /*ddd0*/  ISETP.GT.U32.AND P2, PT, R88, R89, PT ;  /* 0x000000595800720c */ /* 0x000fe40003f44070 */
[----:B------:R-:W-:Y:S01]  /*dde0*/  IABS R94, R92 ;  /* 0x0000005c005e7213 */ /* 0x000fe20000000000 */
[----:B------:R-:W-:-:S04]  /*ddf0*/  IMAD.MOV.U32 R95, RZ, RZ, R90 ;  /* 0x000000ffff5f7224 */ /* 0x000fc800078e005a */
[----:B------:R-:W-:-:S04]  /*de00*/  IMAD.HI.U32 R90, R86, R94, RZ ;  /* 0x0000005e565a7227 */ /* 0x000fc800078e00ff */
[----:B------:R-:W-:Y:S02]  /*de10*/  IMAD.MOV R90, RZ, RZ, -R90 ;  /* 0x000000ffff5a7224 */ /* 0x000fe400078e0a5a */
[----:B------:R-:W-:Y:S01]  /*de20*/  @!P2 IMAD.IADD R89, R89, 0x1, -R88 ;  /* 0x000000015959a824 */ /* 0x000fe200078e0a58 */
[----:B------:R-:W-:Y:S01]  /*de30*/  ISETP.GE.AND P2, PT, R92, RZ, PT ;  /* 0x000000ff5c00720c */ /* 0x000fe20003f46270 */
[----:B------:R-:W-:Y:S02]  /*de40*/  IMAD R92, R88, R90, R94 ;  /* 0x0000005a585c7224 */ /* 0x000fe400078e025e */
[----:B------:R-:W-:-:S04]  /*de50*/  IMAD.MOV.U32 R94, RZ, RZ, R89 ;  /* 0x000000ffff5e7224 */ /* 0x000fc800078e0059 */
[----:B------:R-:W-:Y:S01]  /*de60*/  @!P5 IMAD.MOV R94, RZ, RZ, -R94 ;  /* 0x000000ffff5ed224 */ /* 0x000fe200078e0a5e */
[C---:B------:R-:W-:Y:S01]  /*de70*/  ISETP.GT.U32.AND P5, PT, R88.reuse, R92, PT ;  /* 0x0000005c5800720c */ /* 0x040fe20003fa4070 */
[----:B------:R0:W-:Y:S01]  /*de80*/  STS.U8 [R99+UR13+0x3e80], R129 ;  /* 0x003e808163007988 */ /* 0x0001e2000800000d */
[----:B------:R-:W-:Y:S01]  /*de90*/  @!P6 IMAD.MOV R95, RZ, RZ, -R95 ;  /* 0x000000ffff5fe224 */ /* 0x000fe200078e0a5f */
[----:B------:R-:W-:Y:S02]  /*dea0*/  ISETP.GT.U32.AND P6, PT, R88, R91, PT ;  /* 0x0000005b5800720c */ /* 0x000fe40003fc4070 */
[----:B0-----:R-:W-:-:S08]  /*deb0*/  LOP3.LUT R129, R87, 0xe6, RZ, 0xfc, !PT ;  /* 0x000000e657817812 */ /* 0x001fd000078efcff */
[----:B------:R-:W-:Y:S01]  /*dec0*/  @!P5 IMAD.IADD R92, R92, 0x1, -R88 ;  /* 0x000000015c5cd824 */ /* 0x000fe200078e0a58 */
[----:B------:R-:W-:-:S04]  /*ded0*/  IABS R90, R129 ;  /* 0x00000081005a7213 */ /* 0x000fc80000000000 */
[----:B------:R-:W-:Y:S01]  /*dee0*/  ISETP.GT.U32.AND P5, PT, R88, R92, PT ;  /* 0x0000005c5800720c */ /* 0x000fe20003fa4070 */
[----:B------:R-:W-:-:S04]  /*def0*/  IMAD.HI.U32 R89, R86, R90, RZ ;  /* 0x0000005a56597227 */ /* 0x000fc800078e00ff */
[----:B------:R-:W-:Y:S02]  /*df00*/  IMAD.MOV R89, RZ, RZ, -R89 ;  /* 0x000000ffff597224 */ /* 0x000fe400078e0a59 */
[----:B------:R-:W-:Y:S02]  /*df10*/  @!P6 IMAD.IADD R91, R91, 0x1, -R88 ;  /* 0x000000015b5be824 */ /* 0x000fe400078e0a58 */
[----:B------:R-:W-:-:S04]  /*df20*/  IMAD R90, R88, R89, R90 ;  /* 0x00000059585a7224 */ /* 0x000fc800078e025a */
[--C-:B------:R-:W-:Y:S01]  /*df30*/  @!P5 IMAD.IADD R92, R92, 0x1, -R88.reuse ;  /* 0x000000015c5cd824 */ /* 0x100fe200078e0a58 */
[C---:B------:R-:W-:Y:S02]  /*df40*/  ISETP.GT.U32.AND P6, PT, R88.reuse, R91, PT ;  /* 0x0000005b5800720c */ /* 0x040fe40003fc4070 */
[----:B------:R-:W-:Y:S01]  /*df50*/  ISETP.GT.U32.AND P5, PT, R88, R90, PT ;  /* 0x0000005a5800720c */ /* 0x000fe20003fa4070 */
[----:B------:R-:W-:Y:S04]  /*df60*/  STS.U8 [R99+UR13+0xe80], R248 ;  /* 0x000e80f863007988 */ /* 0x000fe8000800000d */
[----:B------:R0:W-:Y:S04]  /*df70*/  STS.U8 [R99+UR13+0x1080], R178 ;  /* 0x001080b263007988 */ /* 0x0001e8000800000d */
[----:B------:R-:W-:Y:S04]  /*df80*/  STS.U8 [R99+UR13+0x1280], R19 ;  /* 0x0012801363007988 */ /* 0x000fe8000800000d */
        /* <DEDUP_REMOVED lines=20> */
[----:B------:R1:W-:Y:S01]  /*e0d0*/  STS.U8 [R101+UR13+0x500], R130 ;  /* 0x0005008265007988 */ /* 0x0003e2000800000d */
[--C-:B------:R-:W-:Y:S01]  /*e0e0*/  @!P6 IMAD.IADD R91, R91, 0x1, -R88.reuse ;  /* 0x000000015b5be824 */ /* 0x100fe200078e0a58 */
[----:B------:R-:W-:Y:S01]  /*e0f0*/  ISETP.GE.AND P6, PT, R129, RZ, PT ;  /* 0x000000ff8100720c */ /* 0x000fe20003fc6270 */
[----:B------:R-:W-:Y:S01]  /*e100*/  @!P5 IMAD.IADD R90, R90, 0x1, -R88 ;  /* 0x000000015a5ad824 */ /* 0x000fe200078e0a58 */
[C---:B------:R-:W-:Y:S01]  /*e110*/  SEL R123, R161.reuse, R123, !P1 ;  /* 0x0000007ba17b7207 */ /* 0x040fe20004800000 */
[----:B------:R-:W-:Y:S01]  /*e120*/  @!P2 IMAD.MOV R92, RZ, RZ, -R92 ;  /* 0x000000ffff5ca224 */ /* 0x000fe200078e0a5c */
[----:B------:R-:W-:Y:S01]  /*e130*/  SEL R223, R161, R127, !P1 ;  /* 0x0000007fa1df7207 */ /* 0x000fe20004800000 */
[----:B0-----:R-:W5:Y:S01]  /*e140*/  LDL.LU R178, [R1+0x390] ;  /* 0x0003900001b27983 */ /* 0x001f620000300800 */
[----:B-1----:R-:W-:-:S02]  /*e150*/  LOP3.LUT R130, R87, 0xee, RZ, 0xfc, !PT ;  /* 0x000000ee57827812 */ /* 0x002fc400078efcff */
[----:B------:R-:W-:Y:S01]  /*e160*/  ISETP.GT.U32.AND P5, PT, R88, R90, PT ;  /* 0x0000005a5800720c */ /* 0x000fe20003fa4070 */
[----:B------:R-:W-:Y:S01]  /*e170*/  @!P4 IMAD.MOV R91, RZ, RZ, -R91 ;  /* 0x000000ffff5bc224 */ /* 0x000fe200078e0a5b */
[----:B------:R-:W-:Y:S01]  /*e180*/  IABS R89, R130 ;  /* 0x0000008200597213 */ /* 0x000fe20000000000 */
[----:B------:R-:W-:Y:S01]  /*e190*/  IMAD R123, R123, UR7, RZ ;  /* 0x000000077b7b7c24 */ /* 0x000fe2000f8e02ff */
[C---:B------:R-:W-:Y:S01]  /*e1a0*/  SEL R215, R161.reuse, R128, !P1 ;  /* 0x00000080a1d77207 */ /* 0x040fe20004800000 */
[----:B------:R0:W-:Y:S02]  /*e1b0*/  STS.U8 [R101+UR13+0x300], R148 ;  /* 0x0003009465007988 */ /* 0x0001e4000800000d */
[----:B------:R-:W-:Y:S01]  /*e1c0*/  IMAD.HI.U32 R129, R86, R89, RZ ;  /* 0x0000005956817227 */ /* 0x000fe200078e00ff */
[C---:B------:R-:W-:Y:S01]  /*e1d0*/  SEL R231, R161.reuse, R126, !P1 ;  /* 0x0000007ea1e77207 */ /* 0x040fe20004800000 */
[----:B------:R-:W-:Y:S02]  /*e1e0*/  STS.U8 [R101+UR13+0x900], R150 ;  /* 0x0009009665007988 */ /* 0x000fe4000800000d */
[----:B------:R-:W-:Y:S01]  /*e1f0*/  IMAD.MOV R129, RZ, RZ, -R129 ;  /* 0x000000ffff817224 */ /* 0x000fe200078e0a81 */
[----:B------:R-:W-:Y:S01]  /*e200*/  SEL R239, R161, R125, !P1 ;  /* 0x0000007da1ef7207 */ /* 0x000fe20004800000 */
[----:B------:R1:W-:Y:S02]  /*e210*/  STS.U8 [R101+UR13+0xb00], R149 ;  /* 0x000b009565007988 */ /* 0x0003e4000800000d */
[----:B------:R-:W-:Y:S01]  /*e220*/  IMAD R89, R88, R129, R89 ;  /* 0x0000008158597224 */ /* 0x000fe200078e0259 */
[----:B------:R-:W-:Y:S01]  /*e230*/  LOP3.LUT R129, R87, 0xf6, RZ, 0xfc, !PT ;  /* 0x000000f657817812 */ /* 0x000fe200078efcff */
[----:B------:R-:W-:Y:S01]  /*e240*/  @!P5 IMAD.IADD R90, R90, 0x1, -R88 ;  /* 0x000000015a5ad824 */ /* 0x000fe200078e0a58 */
[----:B------:R-:W-:Y:S01]  /*e250*/  SEL R247, R161, R124, !P1 ;  /* 0x0000007ca1f77207 */ /* 0x000fe20004800000 */
[----:B------:R0:W-:Y:S01]  /*e260*/  STS.U8 [R101+UR13+0xd00], R216 ;  /* 0x000d00d865007988 */ /* 0x0001e2000800000d */
[----:B------:R-:W-:-:S02]  /*e270*/  IABS R87, R129 ;  /* 0x0000008100577213 */ /* 0x000fc40000000000 */
[----:B------:R-:W-:Y:S02]  /*e280*/  ISETP.GT.U32.AND P5, PT, R88, R89, PT ;  /* 0x000000595800720c */ /* 0x000fe40003fa4070 */
[C---:B------:R-:W-:Y:S01]  /*e290*/  SEL R122, R161.reuse, R122, !P1 ;  /* 0x0000007aa17a7207 */ /* 0x040fe20004800000 */
[----:B------:R-:W-:Y:S01]  /*e2a0*/  IMAD.HI.U32 R86, R86, R87, RZ ;  /* 0x0000005756567227 */ /* 0x000fe200078e00ff */
[C---:B------:R-:W-:Y:S02]  /*e2b0*/  SEL R121, R161.reuse, R121, !P1 ;  /* 0x00000079a1797207 */ /* 0x040fe40004800000 */
[C---:B------:R-:W-:Y:S01]  /*e2c0*/  SEL R120, R161.reuse, R120, !P1 ;  /* 0x00000078a1787207 */ /* 0x040fe20004800000 */
[----:B------:R-:W-:Y:S01]  /*e2d0*/  IMAD.MOV R86, RZ, RZ, -R86 ;  /* 0x000000ffff567224 */ /* 0x000fe200078e0a56 */
[C---:B------:R-:W-:Y:S02]  /*e2e0*/  SEL R119, R161.reuse, R119, !P1 ;  /* 0x00000077a1777207 */ /* 0x040fe40004800000 */
[C---:B------:R-:W-:Y:S01]  /*e2f0*/  SEL R118, R161.reuse, R118, !P1 ;  /* 0x00000076a1767207 */ /* 0x040fe20004800000 */
[----:B------:R-:W-:Y:S01]  /*e300*/  IMAD R86, R88, R86, R87 ;  /* 0x0000005658567224 */ /* 0x000fe200078e0257 */
[----:B------:R-:W-:Y:S01]  /*e310*/  SEL R117, R161, R117, !P1 ;  /* 0x00000075a1757207 */ /* 0x000fe20004800000 */
[----:B------:R-:W-:Y:S01]  /*e320*/  @!P5 IMAD.IADD R89, R89, 0x1, -R88 ;  /* 0x000000015959d824 */ /* 0x000fe200078e0a58 */
[----:B------:R-:W-:-:S02]  /*e330*/  SEL R116, R161, R116, !P1 ;  /* 0x00000074a1747207 */ /* 0x000fc40004800000 */
[C---:B------:R-:W-:Y:S02]  /*e340*/  SEL R114, R161.reuse, R114, !P1 ;  /* 0x00000072a1727207 */ /* 0x040fe40004800000 */
[C---:B------:R-:W-:Y:S02]  /*e350*/  SEL R110, R161.reuse, R110, !P1 ;  /* 0x0000006ea16e7207 */ /* 0x040fe40004800000 */
[C---:B------:R-:W-:Y:S02]  /*e360*/  SEL R127, R161.reuse, R104, !P1 ;  /* 0x00000068a17f7207 */ /* 0x040fe40004800000 */
[C---:B------:R-:W-:Y:S02]  /*e370*/  SEL R146, R161.reuse, R96, !P1 ;  /* 0x00000060a1927207 */ /* 0x040fe40004800000 */
[----:B------:R-:W-:Y:S01]  /*e380*/  SEL R147, R161, R95, !P1 ;  /* 0x0000005fa1937207 */ /* 0x000fe20004800000 */
[----:B------:R-:W-:Y:S01]  /*e390*/  IMAD R223, R223, UR7, RZ ;  /* 0x00000007dfdf7c24 */ /* 0x000fe2000f8e02ff */
[----:B------:R-:W-:Y:S01]  /*e3a0*/  ISETP.GT.U32.AND P5, PT, R88, R86, PT ;  /* 0x000000565800720c */ /* 0x000fe20003fa4070 */
[----:B------:R0:W-:Y:S04]  /*e3b0*/  STS.U8 [R101+UR13+0xf00], R224 ;  /* 0x000f00e065007988 */ /* 0x0001e8000800000d */
[----:B------:R-:W5:Y:S01]  /*e3c0*/  LDL.LU R19, [R1+0x38c] ;  /* 0x00038c0001137983 */ /* 0x000f620000300800 */
[----:B------:R-:W-:-:S02]  /*e3d0*/  @!P6 IMAD.MOV R90, RZ, RZ, -R90 ;  /* 0x000000ffff5ae224 */ /* 0x000fc400078e0a5a */
[----:B------:R-:W-:Y:S01]  /*e3e0*/  IMAD R215, R215, UR7, RZ ;  /* 0x00000007d7d77c24 */ /* 0x000fe2000f8e02ff */
[C---:B------:R-:W-:Y:S02]  /*e3f0*/  SEL R124, R161.reuse, R109, !P1 ;  /* 0x0000006da17c7207 */ /* 0x040fe40004800000 */
[C---:B------:R-:W-:Y:S02]  /*e400*/  SEL R125, R161.reuse, R108, !P1 ;  /* 0x0000006ca17d7207 */ /* 0x040fe40004800000 */
[C---:B------:R-:W-:Y:S01]  /*e410*/  SEL R126, R161.reuse, R107, !P1 ;  /* 0x0000006ba17e7207 */ /* 0x040fe20004800000 */
[----:B------:R-:W-:Y:S01]  /*e420*/  @!P5 IMAD.IADD R86, R86, 0x1, -R88 ;  /* 0x000000015656d824 */ /* 0x000fe200078e0a58 */
[----:B------:R-:W-:Y:S02]  /*e430*/  ISETP.GT.U32.AND P5, PT, R88, R89, PT ;  /* 0x000000595800720c */ /* 0x000fe40003fa4070 */
[C---:B------:R-:W-:Y:S02]  /*e440*/  SEL R128, R161.reuse, R103, !P1 ;  /* 0x00000067a1807207 */ /* 0x040fe40004800000 */
[----:B0-----:R-:W-:-:S02]  /*e450*/  SEL R148, R161, R94, !P1 ;  /* 0x0000005ea1947207 */ /* 0x001fc40004800000 */
[C---:B-1----:R-:W-:Y:S02]  /*e460*/  SEL R149, R161.reuse, R91, !P1 ;  /* 0x0000005ba1957207 */ /* 0x042fe40004800000 */
[----:B------:R-:W-:Y:S01]  /*e470*/  SEL R150, R161, R92, !P1 ;  /* 0x0000005ca1967207 */ /* 0x000fe20004800000 */
[----:B------:R-:W-:Y:S01]  /*e480*/  IMAD R231, R231, UR7, RZ ;  /* 0x00000007e7e77c24 */ /* 0x000fe2000f8e02ff */
[----:B------:R-:W-:Y:S01]  /*e490*/  ISETP.GT.U32.AND P4, PT, R88, R86, PT ;  /* 0x000000565800720c */ /* 0x000fe20003f84070 */
[----:B------:R-:W-:Y:S01]  /*e4a0*/  IMAD R239, R239, UR7, RZ ;  /* 0x00000007efef7c24 */ /* 0x000fe2000f8e02ff */
[----:B------:R-:W-:Y:S01]  /*e4b0*/  PRMT R87, RZ, 0x7610, R87 ;  /* 0x00007610ff577816 */ /* 0x000fe20000000057 */
[----:B------:R-:W-:Y:S01]  /*e4c0*/  @!P5 IMAD.IADD R89, R89, 0x1, -R88 ;  /* 0x000000015959d824 */ /* 0x000fe200078e0a58 */
[----:B------:R-:W-:Y:S01]  /*e4d0*/  ISETP.GE.AND P5, PT, R130, RZ, PT ;  /* 0x000000ff8200720c */ /* 0x000fe20003fa6270 */
[----:B------:R-:W-:Y:S01]  /*e4e0*/  IMAD R247, R247, UR7, RZ ;  /* 0x00000007f7f77c24 */ /* 0x000fe2000f8e02ff */
[----:B------:R-:W5:Y:S01]  /*e4f0*/  LDL.LU R111, [R1+0x388] ;  /* 0x00038800016f7983 */ /* 0x000f620000300800 */
[----:B------:R-:W-:-:S02]  /*e500*/  SEL R151, R161, R90, !P1 ;  /* 0x0000005aa1977207 */ /* 0x000fc40004800000 */
[----:B------:R-:W-:Y:S01]  /*e510*/  PRMT R92, RZ, 0x7610, R92 ;  /* 0x00007610ff5c7816 */ /* 0x000fe2000000005c */
[----:B------:R-:W5:Y:S03]  /*e520*/  LDL.LU R8, [R1+0x384] ;  /* 0x0003840001087983 */ /* 0x000f660000300800 */
[----:B------:R-:W-:Y:S01]  /*e530*/  @!P4 IMAD.IADD R86, R86, 0x1, -R88 ;  /* 0x000000015656c824 */ /* 0x000fe200078e0a58 */
[C---:B------:R-:W-:Y:S01]  /*e540*/  IADD3 R208, P4, PT, R123.reuse, R85, RZ ;  /* 0x000000557bd07210 */ /* 0x040fe20007f9e0ff */
[----:B------:R-:W5:Y:S03]  /*e550*/  LDL.LU R9, [R1+0x380] ;  /* 0x0003800001097983 */ /* 0x000f660000300800 */
[----:B------:R-:W-:Y:S01]  /*e560*/  LEA.HI.X.SX32 R207, R123, R84, 0x1, P4 ;  /* 0x000000547bcf7211 */ /* 0x000fe200020f0eff */
[----:B------:R-:W-:Y:S01]  /*e570*/  @P0 IMAD.MOV.U32 R130, RZ, RZ, R208 ;  /* 0x000000ffff820224 */ /* 0x000fe200078e00d0 */
[----:B------:R-:W-:Y:S01]  /*e580*/  ISETP.GE.AND P4, PT, R129, RZ, PT ;  /* 0x000000ff8100720c */ /* 0x000fe20003f86270 */
[----:B------:R-:W-:Y:S01]  /*e590*/  @!P5 IMAD.MOV R89, RZ, RZ, -R89 ;  /* 0x000000ffff59d224 */ /* 0x000fe200078e0a59 */
[----:B------:R-:W-:Y:S01]  /*e5a0*/  PRMT R123, RZ, 0x7610, R123 ;  /* 0x00007610ff7b7816 */ /* 0x000fe2000000007b */
[----:B------:R-:W-:Y:S01]  /*e5b0*/  @P0 IMAD.MOV.U32 R131, RZ, RZ, R207 ;  /* 0x000000ffff830224 */ /* 0x000fe200078e00cf */
[C---:B------:R-:W-:Y:S01]  /*e5c0*/  SEL R129, R161.reuse, R102, !P1 ;  /* 0x00000066a1817207 */ /* 0x040fe20004800000 */
[----:B------:R-:W5:Y:S01]  /*e5d0*/  LDL.LU R6, [R1+0x37c] ;  /* 0x00037c0001067983 */ /* 0x000f620000300800 */
[----:B------:R-:W-:-:S03]  /*e5e0*/  SEL R152, R161, R89, !P1 ;  /* 0x00000059a1987207 */ /* 0x000fc60004800000 */
[----:B------:R0:W2:Y:S04]  /*e5f0*/  @P0 LDG.E.U8 R123, desc[UR26][R130.64] ;  /* 0x0000001a827b0981 */ /* 0x0000a8000c1e1100 */
[----:B------:R-:W-:Y:S01]  /*e600*/  @!P4 IMAD.MOV R86, RZ, RZ, -R86 ;  /* 0x000000ffff56c224 */ /* 0x000fe200078e0a56 */
[----:B------:R-:W5:Y:S04]  /*e610*/  LDL.LU R7, [R1+0x378] ;  /* 0x0003780001077983 */ /* 0x000f680000300800 */
[----:B------:R-:W5:Y:S01]  /*e620*/  LDL.LU R4, [R1+0x374] ;  /* 0x0003740001047983 */ /* 0x000f620000300800 */
[----:B0-----:R-:W-:-:S02]  /*e630*/  SEL R130, R161, R100, !P1 ;  /* 0x00000064a1827207 */ /* 0x001fc40004800000 */
[C---:B------:R-:W-:Y:S01]  /*e640*/  SEL R131, R161.reuse, R97, !P1 ;  /* 0x00000061a1837207 */ /* 0x040fe20004800000 */
[----:B------:R-:W5:Y:S01]  /*e650*/  LDL.LU R5, [R1+0x370] ;  /* 0x0003700001057983 */ /* 0x000f620000300800 */
[----:B------:R-:W-:Y:S02]  /*e660*/  SEL R161, R161, R86, !P1 ;  /* 0x00000056a1a17207 */ /* 0x000fe40004800000 */
[C---:B------:R-:W-:Y:S01]  /*e670*/  IADD3 R216, P1, PT, R215.reuse, R85, RZ ;  /* 0x00000055d7d87210 */ /* 0x040fe20007f3e0ff */
[----:B------:R-:W5:Y:S03]  /*e680*/  LDL.LU R2, [R1+0x36c] ;  /* 0x00036c0001027983 */ /* 0x000f660000300800 */
[----:B------:R-:W-:Y:S01]  /*e690*/  LEA.HI.X.SX32 R215, R215, R84, 0x1, P1 ;  /* 0x00000054d7d77211 */ /* 0x000fe200008f0eff */
[----:B------:R-:W-:Y:S01]  /*e6a0*/  @P0 IMAD.MOV.U32 R88, RZ, RZ, R216 ;  /* 0x000000ffff580224 */ /* 0x000fe200078e00d8 */
[----:B------:R-:W-:-:S02]  /*e6b0*/  PRMT R86, RZ, 0x7610, R86 ;  /* 0x00007610ff567816 */ /* 0x000fc40000000056 */
[----:B------:R-:W-:Y:S01]  /*e6c0*/  IADD3 R224, P1, PT, R223, R85, RZ ;  /* 0x00000055dfe07210 */ /* 0x000fe20007f3e0ff */
[----:B------:R-:W-:-:S03]  /*e6d0*/  @P0 IMAD.MOV.U32 R89, RZ, RZ, R215 ;  /* 0x000000ffff590224 */ /* 0x000fc600078e00d7 */
[-C--:B------:R-:W-:Y:S02]  /*e6e0*/  LEA.HI.X.SX32 R223, R223, R84.reuse, 0x1, P1 ;  /* 0x00000054dfdf7211 */ /* 0x080fe400008f0eff */
[----:B------:R0:W2:Y:S01]  /*e6f0*/  @P0 LDG.E.U8 R86, desc[UR26][R88.64] ;  /* 0x0000001a58560981 */ /* 0x0000a2000c1e1100 */
[C---:B------:R-:W-:Y:S01]  /*e700*/  IADD3 R232, P1, PT, R231.reuse, R85, RZ ;  /* 0x00000055e7e87210 */ /* 0x040fe20007f3e0ff */
[----:B------:R-:W-:Y:S02]  /*e710*/  @P0 IMAD.MOV.U32 R90, RZ, RZ, R224 ;  /* 0x000000ffff5a0224 */ /* 0x000fe400078e00e0 */
[----:B------:R-:W-:Y:S01]  /*e720*/  @P0 IMAD.MOV.U32 R91, RZ, RZ, R223 ;  /* 0x000000ffff5b0224 */ /* 0x000fe200078e00df */
[----:B------:R-:W-:Y:S02]  /*e730*/  LEA.HI.X.SX32 R231, R231, R84, 0x1, P1 ;  /* 0x00000054e7e77211 */ /* 0x000fe400008f0eff */
[----:B0-----:R-:W-:-:S06]  /*e740*/  PRMT R88, RZ, 0x7610, R88 ;  /* 0x00007610ff587816 */ /* 0x001fcc0000000058 */
[----:B------:R0:W2:Y:S01]  /*e750*/  @P0 LDG.E.U8 R88, desc[UR26][R90.64] ;  /* 0x0000001a5a580981 */ /* 0x0000a2000c1e1100 */
[C---:B------:R-:W-:Y:S01]  /*e760*/  IADD3 R240, P1, PT, R239.reuse, R85, RZ ;  /* 0x00000055eff07210 */ /* 0x040fe20007f3e0ff */
[----:B0-----:R-:W-:Y:S02]  /*e770*/  @P0 IMAD.MOV.U32 R90, RZ, RZ, R232 ;  /* 0x000000ffff5a0224 */ /* 0x001fe400078e00e8 */
[----:B------:R-:W-:Y:S01]  /*e780*/  @P0 IMAD.MOV.U32 R91, RZ, RZ, R231 ;  /* 0x000000ffff5b0224 */ /* 0x000fe200078e00e7 */
[----:B------:R-:W-:-:S04]  /*e790*/  LEA.HI.X.SX32 R239, R239, R84, 0x1, P1 ;  /* 0x00000054efef7211 */ /* 0x000fc800008f0eff */
[----:B------:R0:W2:Y:S01]  /*e7a0*/  @P0 LDG.E.U8 R87, desc[UR26][R90.64] ;  /* 0x0000001a5a570981 */ /* 0x0000a2000c1e1100 */
[C---:B------:R-:W-:Y:S01]  /*e7b0*/  IADD3 R248, P1, PT, R247.reuse, R85, RZ ;  /* 0x00000055f7f87210 */ /* 0x040fe20007f3e0ff */
[----:B------:R-:W-:Y:S02]  /*e7c0*/  @P0 IMAD.MOV.U32 R94, RZ, RZ, R240 ;  /* 0x000000ffff5e0224 */ /* 0x000fe400078e00f0 */
[----:B------:R-:W-:Y:S01]  /*e7d0*/  @P0 IMAD.MOV.U32 R95, RZ, RZ, R239 ;  /* 0x000000ffff5f0224 */ /* 0x000fe200078e00ef */
[----:B------:R-:W-:Y:S02]  /*e7e0*/  LEA.HI.X.SX32 R247, R247, R84, 0x1, P1 ;  /* 0x00000054f7f77211 */ /* 0x000fe400008f0eff */
[----:B0-----:R-:W-:Y:S01]  /*e7f0*/  PRMT R90, RZ, 0x7610, R90 ;  /* 0x00007610ff5a7816 */ /* 0x001fe2000000005a */
[----:B------:R-:W-:Y:S01]  /*e800*/  IMAD R91, R122, UR7, RZ ;  /* 0x000000077a5b7c24 */ /* 0x000fe2000f8e02ff */
[----:B------:R-:W-:-:S04]  /*e810*/  PRMT R89, RZ, 0x7610, R89 ;  /* 0x00007610ff597816 */ /* 0x000fc80000000059 */
[----:B------:R0:W3:Y:S01]  /*e820*/  @P0 LDG.E.U8 R90, desc[UR26][R94.64] ;  /* 0x0000001a5e5a0981 */ /* 0x0000e2000c1e1100 */
[----:B------:R-:W-:-:S04]  /*e830*/  IADD3 R163, P1, PT, R91, R85, RZ ;  /* 0x000000555ba37210 */ /* 0x000fc80007f3e0ff */
[----:B------:R-:W-:Y:S01]  /*e840*/  LEA.HI.X.SX32 R167, R91, R84, 0x1, P1 ;  /* 0x000000545ba77211 */ /* 0x000fe200008f0eff */
[----:B0-----:R-:W-:Y:S02]  /*e850*/  @P0 IMAD.MOV.U32 R94, RZ, RZ, R248 ;  /* 0x000000ffff5e0224 */ /* 0x001fe400078e00f8 */
[----:B------:R-:W-:Y:S02]  /*e860*/  @P0 IMAD.MOV.U32 R95, RZ, RZ, R247 ;  /* 0x000000ffff5f0224 */ /* 0x000fe400078e00f7 */
[----:B------:R-:W-:-:S03]  /*e870*/  IMAD R91, R121, UR7, RZ ;  /* 0x00000007795b7c24 */ /* 0x000fc6000f8e02ff */
[----:B------:R0:W3:Y:S02]  /*e880*/  @P0 LDG.E.U8 R89, desc[UR26][R94.64] ;  /* 0x0000001a5e590981 */ /* 0x0000e4000c1e1100 */
[----:B------:R-:W-:-:S04]  /*e890*/  IADD3 R96, P1, PT, R91, R85, RZ ;  /* 0x000000555b607210 */ /* 0x000fc80007f3e0ff */
[----:B------:R-:W-:Y:S01]  /*e8a0*/  LEA.HI.X.SX32 R97, R91, R84, 0x1, P1 ;  /* 0x000000545b617211 */ /* 0x000fe200008f0eff */
[----:B0-----:R-:W-:Y:S02]  /*e8b0*/  @P0 IMAD.MOV.U32 R94, RZ, RZ, R163 ;  /* 0x000000ffff5e0224 */ /* 0x001fe400078e00a3 */
[----:B------:R-:W-:Y:S01]  /*e8c0*/  @P0 IMAD.MOV.U32 R95, RZ, RZ, R167 ;  /* 0x000000ffff5f0224 */ /* 0x000fe200078e00a7 */
[----:B------:R-:W-:-:S04]  /*e8d0*/  PRMT R91, RZ, 0x7610, R91 ;  /* 0x00007610ff5b7816 */ /* 0x000fc8000000005b */
[----:B------:R0:W3:Y:S02]  /*e8e0*/  @P0 LDG.E.U8 R92, desc[UR26][R94.64] ;  /* 0x0000001a5e5c0981 */ /* 0x0000e4000c1e1100 */
[----:B0-----:R-:W-:Y:S02]  /*e8f0*/  @P0 IMAD.MOV.U32 R94, RZ, RZ, R96 ;  /* 0x000000ffff5e0224 */ /* 0x001fe400078e0060 */
[----:B------:R-:W-:-:S05]  /*e900*/  @P0 IMAD.MOV.U32 R95, RZ, RZ, R97 ;  /* 0x000000ffff5f0224 */ /* 0x000fca00078e0061 */
[----:B------:R0:W3:Y:S04]  /*e910*/  @P0 LDG.E.U8 R91, desc[UR26][R94.64] ;  /* 0x0000001a5e5b0981 */ /* 0x0000e8000c1e1100 */
[----:B------:R-:W-:Y:S01]  /*e920*/  STL [R1+0xc], R163 ;  /* 0x00000ca301007387 */ /* 0x000fe20000100800 */
[----:B0-----:R-:W-:-:S03]  /*e930*/  IMAD R94, R120, UR7, RZ ;  /* 0x00000007785e7c24 */ /* 0x001fc6000f8e02ff */
[----:B------:R-:W-:Y:S01]  /*e940*/  STL [R1+0x8], R167 ;  /* 0x000008a701007387 */ /* 0x000fe20000100800 */
[----:B------:R-:W-:Y:S02]  /*e950*/  PRMT R95, RZ, 0x7610, R95 ;  /* 0x00007610ff5f7816 */ /* 0x000fe4000000005f */
[----:B------:R-:W-:Y:S01]  /*e960*/  PRMT R107, RZ, 0x7610, R107 ;  /* 0x00007610ff6b7816 */ /* 0x000fe2000000006b */
[----:B------:R0:W-:Y:S04]  /*e970*/  STL [R1+0x2c], R96 ;  /* 0x00002c6001007387 */ /* 0x0001e80000100800 */
[----:B------:R-:W-:Y:S04]  /*e980*/  STS.U8 [R101+UR13+0x100], R154 ;  /* 0x0001009a65007988 */ /* 0x000fe8000800000d */
[----:B------:R-:W-:Y:S04]  /*e990*/  STS.U8 [R101+UR13+0x700], R158 ;  /* 0x0007009e65007988 */ /* 0x000fe8000800000d */
[----:B------:R-:W-:Y:S01]  /*e9a0*/  STS.U8 [R101+UR13+0x1100], R169 ;  /* 0x001100a965007988 */ /* 0x000fe2000800000d */
[CC--:B0-----:R-:W-:Y:S01]  /*e9b0*/  IADD3 R96, P1, PT, R94.reuse, R85.reuse, RZ ;  /* 0x000000555e607210 */ /* 0x0c1fe20007f3e0ff */
[----:B------:R-:W0:Y:S02]  /*e9c0*/  LDC R163, c[0x0][0x3a0] ;  /* 0x0000e800ffa37b82 */ /* 0x000e240000000800 */
[----:B------:R1:W-:Y:S02]  /*e9d0*/  STL [R1+0x28], R97 ;  /* 0x0000286101007387 */ /* 0x0003e40000100800 */
[-C--:B-1----:R-:W-:Y:S01]  /*e9e0*/  LEA.HI.X.SX32 R97, R94, R84.reuse, 0x1, P1 ;  /* 0x000000545e617211 */ /* 0x082fe200008f0eff */
[----:B------:R-:W-:Y:S01]  /*e9f0*/  IMAD R94, R119, UR7, RZ ;  /* 0x00000007775e7c24 */ /* 0x000fe2000f8e02ff */
[----:B------:R1:W-:Y:S04]  /*ea00*/  STL [R1+0x4c], R96 ;  /* 0x00004c6001007387 */ /* 0x0003e80000100800 */
[C---:B------:R-:W-:Y:S01]  /*ea10*/  IADD3 R100, P1, PT, R94.reuse, R85, RZ ;  /* 0x000000555e647210 */ /* 0x040fe20007f3e0ff */
[----:B------:R1:W3:Y:S03]  /*ea20*/  @P0 LDG.E.U8 R95, desc[UR26][R96.64] ;  /* 0x0000001a605f0981 */ /* 0x0002e6000c1e1100 */
[----:B------:R-:W-:Y:S01]  /*ea30*/  LEA.HI.X.SX32 R102, R94, R84, 0x1, P1 ;  /* 0x000000545e667211 */ /* 0x000fe200008f0eff */
[----:B------:R4:W-:Y:S01]  /*ea40*/  STL [R1+0x48], R97 ;  /* 0x0000486101007387 */ /* 0x0009e20000100800 */
[----:B------:R-:W-:Y:S01]  /*ea50*/  PRMT R94, RZ, 0x7610, R94 ;  /* 0x00007610ff5e7816 */ /* 0x000fe2000000005e */
[----:B-1----:R-:W-:-:S02]  /*ea60*/  @P0 IMAD.MOV.U32 R96, RZ, RZ, R100 ;  /* 0x000000ffff600224 */ /* 0x002fc400078e0064 */
[----:B----4-:R-:W-:-:S05]  /*ea70*/  @P0 IMAD.MOV.U32 R97, RZ, RZ, R102 ;  /* 0x000000ffff610224 */ /* 0x010fca00078e0066 */
[----:B------:R1:W4:Y:S04]  /*ea80*/  @P0 LDG.E.U8 R94, desc[UR26][R96.64] ;  /* 0x0000001a605e0981 */ /* 0x000328000c1e1100 */
[----:B------:R0:W-:Y:S01]  /*ea90*/  STL [R1+0x6c], R100 ;  /* 0x00006c6401007387 */ /* 0x0001e20000100800 */
[----:B-1----:R-:W-:-:S03]  /*eaa0*/  IMAD R96, R118, UR7, RZ ;  /* 0x0000000776607c24 */ /* 0x002fc6000f8e02ff */
[----:B------:R1:W-:Y:S02]  /*eab0*/  STL [R1+0x68], R102 ;  /* 0x0000686601007387 */ /* 0x0003e40000100800 */
[----:B0-----:R-:W-:-:S04]  /*eac0*/  IADD3 R100, P1, PT, R96, R85, RZ ;  /* 0x0000005560647210 */ /* 0x001fc80007f3e0ff */
[----:B-1----:R-:W-:Y:S01]  /*ead0*/  LEA.HI.X.SX32 R102, R96, R84, 0x1, P1 ;  /* 0x0000005460667211 */ /* 0x002fe200008f0eff */
[----:B------:R-:W-:Y:S01]  /*eae0*/  IMAD R96, R117, UR7, RZ ;  /* 0x0000000775607c24 */ /* 0x000fe2000f8e02ff */
[----:B------:R-:W-:Y:S01]  /*eaf0*/  STL [R1+0x8c], R100 ;  /* 0x00008c6401007387 */ /* 0x000fe20000100800 */
[----:B------:R-:W-:Y:S02]  /*eb00*/  PRMT R97, RZ, 0x7610, R97 ;  /* 0x00007610ff617816 */ /* 0x000fe40000000061 */
[----:B------:R-:W-:Y:S01]  /*eb10*/  @P0 IMAD.MOV.U32 R103, RZ, RZ, R102 ;  /* 0x000000ffff670224 */ /* 0x000fe200078e0066 */
[----:B------:R0:W-:Y:S02]  /*eb20*/  STL [R1+0x88], R102 ;  /* 0x0000886601007387 */ /* 0x0001e40000100800 */
[----:B0-----:R-:W-:Y:S01]  /*eb30*/  @P0 IMAD.MOV.U32 R102, RZ, RZ, R100 ;  /* 0x000000ffff660224 */ /* 0x001fe200078e0064 */
[----:B------:R-:W-:-:S04]  /*eb40*/  IADD3 R100, P1, PT, R96, R85, RZ ;  /* 0x0000005560647210 */ /* 0x000fc80007f3e0ff */
[----:B------:R0:W4:Y:S01]  /*eb50*/  @P0 LDG.E.U8 R97, desc[UR26][R102.64] ;  /* 0x0000001a66610981 */ /* 0x000122000c1e1100 */
[----:B------:R-:W-:-:S03]  /*eb60*/  LEA.HI.X.SX32 R108, R96, R84, 0x1, P1 ;  /* 0x00000054606c7211 */ /* 0x000fc600008f0eff */
[----:B------:R1:W-:Y:S01]  /*eb70*/  STL [R1+0xac], R100 ;  /* 0x0000ac6401007387 */ /* 0x0003e20000100800 */
[----:B0-----:R-:W-:Y:S02]  /*eb80*/  @P0 IMAD.MOV.U32 R102, RZ, RZ, R100 ;  /* 0x000000ffff660224 */ /* 0x001fe400078e0064 */
[----:B-1----:R-:W-:Y:S01]  /*eb90*/  IMAD R100, R116, UR7, RZ ;  /* 0x0000000774647c24 */ /* 0x002fe2000f8e02ff */
[----:B------:R0:W-:Y:S01]  /*eba0*/  STL [R1+0xa8], R108 ;  /* 0x0000a86c01007387 */ /* 0x0001e20000100800 */
[----:B------:R-:W-:Y:S01]  /*ebb0*/  @P0 IMAD.MOV.U32 R103, RZ, RZ, R108 ;  /* 0x000000ffff670224 */ /* 0x000fe200078e006c */
[----:B------:R-:W-:-:S06]  /*ebc0*/  PRMT R96, RZ, 0x7610, R96 ;  /* 0x00007610ff607816 */ /* 0x000fcc0000000060 */
[----:B------:R1:W4:Y:S01]  /*ebd0*/  @P0 LDG.E.U8 R96, desc[UR26][R102.64] ;  /* 0x0000001a66600981 */ /* 0x000322000c1e1100 */
[----:B0-----:R-:W-:-:S04]  /*ebe0*/  IADD3 R108, P1, PT, R100, R85, RZ ;  /* 0x00000055646c7210 */ /* 0x001fc80007f3e0ff */
[----:B------:R-:W-:Y:S01]  /*ebf0*/  LEA.HI.X.SX32 R109, R100, R84, 0x1, P1 ;  /* 0x00000054646d7211 */ /* 0x000fe200008f0eff */
[----:B------:R-:W-:Y:S01]  /*ec00*/  IMAD R100, R114, UR7, RZ ;  /* 0x0000000772647c24 */ /* 0x000fe2000f8e02ff */
[----:B-1----:R-:W-:-:S04]  /*ec10*/  PRMT R102, RZ, 0x7610, R102 ;  /* 0x00007610ff667816 */ /* 0x002fc80000000066 */
[C---:B------:R-:W-:Y:S01]  /*ec20*/  IADD3 R103, P1, PT, R100.reuse, R85, RZ ;  /* 0x0000005564677210 */ /* 0x040fe20007f3e0ff */
[----:B------:R0:W-:Y:S03]  /*ec30*/  STL [R1+0xcc], R108 ;  /* 0x0000cc6c01007387 */ /* 0x0001e60000100800 */
[----:B------:R-:W-:Y:S01]  /*ec40*/  LEA.HI.X.SX32 R116, R100, R84, 0x1, P1 ;  /* 0x0000005464747211 */ /* 0x000fe200008f0eff */
[----:B------:R1:W-:Y:S01]  /*ec50*/  STL [R1+0xc8], R109 ;  /* 0x0000c86d01007387 */ /* 0x0003e20000100800 */
[----:B------:R-:W-:-:S03]  /*ec60*/  PRMT R100, RZ, 0x7610, R100 ;  /* 0x00007610ff647816 */ /* 0x000fc60000000064 */
[----:B------:R0:W4:Y:S04]  /*ec70*/  @P0 LDG.E.U8 R102, desc[UR26][R108.64] ;  /* 0x0000001a6c660981 */ /* 0x000128000c1e1100 */
[----:B------:R1:W-:Y:S01]  /*ec80*/  STL [R1+0xec], R103 ;  /* 0x0000ec6701007387 */ /* 0x0003e20000100800 */
[----:B0-----:R-:W-:Y:S02]  /*ec90*/  @P0 IMAD.MOV.U32 R108, RZ, RZ, R103 ;  /* 0x000000ffff6c0224 */ /* 0x001fe400078e0067 */
[----:B-1----:R-:W-:Y:S02]  /*eca0*/  @P0 IMAD.MOV.U32 R109, RZ, RZ, R116 ;  /* 0x000000ffff6d0224 */ /* 0x002fe400078e0074 */
[----:B------:R-:W-:-:S03]  /*ecb0*/  IMAD R103, R110, UR7, RZ ;  /* 0x000000076e677c24 */ /* 0x000fc6000f8e02ff */
[----:B------:R0:W4:Y:S02]  /*ecc0*/  @P0 LDG.E.U8 R100, desc[UR26][R108.64] ;  /* 0x0000001a6c640981 */ /* 0x000124000c1e1100 */
[----:B0-----:R-:W-:-:S04]  /*ecd0*/  IADD3 R108, P1, PT, R103, R85, RZ ;  /* 0x00000055676c7210 */ /* 0x001fc80007f3e0ff */
[----:B------:R-:W-:Y:S01]  /*ece0*/  LEA.HI.X.SX32 R109, R103, R84, 0x1, P1 ;  /* 0x00000054676d7211 */ /* 0x000fe200008f0eff */
[----:B------:R-:W-:Y:S01]  /*ecf0*/  IMAD R103, R124, UR7, RZ ;  /* 0x000000077c677c24 */ /* 0x000fe2000f8e02ff */
[----:B------:R-:W-:Y:S04]  /*ed00*/  STS.U8 [R101+UR13+0x1300], R168 ;  /* 0x001300a865007988 */ /* 0x000fe8000800000d */
[----:B------:R-:W-:Y:S01]  /*ed10*/  STS.U8 [R101+UR13+0x1500], R165 ;  /* 0x001500a565007988 */ /* 0x000fe2000800000d */
[----:B------:R-:W-:-:S03]  /*ed20*/  IADD3 R110, P1, PT, R103, R85, RZ ;  /* 0x00000055676e7210 */ /* 0x000fc60007f3e0ff */
        /* <DEDUP_REMOVED lines=11> */
[----:B--2---:R-:W-:Y:S04]  /*ede0*/  STS.U8 [R101+UR13+0x2d00], R140 ;  /* 0x002d008c65007988 */ /* 0x004fe8000800000d */
        /* <DEDUP_REMOVED lines=8> */
[----:B---3--:R-:W-:Y:S04]  /*ee70*/  STS.U8 [R101+UR13+0x3f00], R133 ;  /* 0x003f008565007988 */ /* 0x008fe8000800000d */
[----:B------:R0:W-:Y:S01]  /*ee80*/  STS.U8 [R105+UR13+0x380], R86 ;  /* 0x0003805669007988 */ /* 0x0001e2000800000d */
[----:B------:R-:W-:-:S03]  /*ee90*/  LEA.HI.X.SX32 R114, R103, R84, 0x1, P1 ;  /* 0x0000005467727211 */ /* 0x000fc600008f0eff */
[----:B------:R-:W-:Y:S04]  /*eea0*/  STL [R1+0xe8], R116 ;  /* 0x0000e87401007387 */ /* 0x000fe80000100800 */
[----:B------:R1:W-:Y:S01]  /*eeb0*/  STS.U8 [R105+UR13+0x3f80], R3 ;  /* 0x003f800369007988 */ /* 0x0003e2000800000d */
[----:B0-----:R-:W-:-:S03]  /*eec0*/  IMAD R86, R125, UR7, RZ ;  /* 0x000000077d567c24 */ /* 0x001fc6000f8e02ff */
[----:B------:R0:W2:Y:S04]  /*eed0*/  @P0 LDG.E.U8 R107, desc[UR26][R108.64] ;  /* 0x0000001a6c6b0981 */ /* 0x0000a8000c1e1100 */
[----:B-1----:R-:W5:Y:S04]  /*eee0*/  LDL.LU R3, [R1+0x368] ;  /* 0x0003680001037983 */ /* 0x002f680000300800 */
[----:B------:R0:W-:Y:S04]  /*eef0*/  STL [R1+0x10c], R108 ;  /* 0x00010c6c01007387 */ /* 0x0001e80000100800 */
[----:B------:R1:W-:Y:S04]  /*ef00*/  STL [R1+0x108], R109 ;  /* 0x0001086d01007387 */ /* 0x0003e80000100800 */
[----:B------:R3:W-:Y:S01]  /*ef10*/  STL [R1+0x134], R110 ;  /* 0x0001346e01007387 */ /* 0x0007e20000100800 */
[----:B0-----:R-:W-:-:S03]  /*ef20*/  @P0 IMAD.MOV.U32 R108, RZ, RZ, R110 ;  /* 0x000000ffff6c0224 */ /* 0x001fc600078e006e */
[----:B------:R0:W-:Y:S01]  /*ef30*/  STL [R1+0x130], R114 ;  /* 0x0001307201007387 */ /* 0x0001e20000100800 */
[----:B-1----:R-:W-:Y:S01]  /*ef40*/  @P0 IMAD.MOV.U32 R109, RZ, RZ, R114 ;  /* 0x000000ffff6d0224 */ /* 0x002fe200078e0072 */
[----:B---3--:R-:W-:-:S04]  /*ef50*/  IADD3 R110, P1, PT, R86, R85, RZ ;  /* 0x00000055566e7210 */ /* 0x008fc80007f3e0ff */
[----:B0-----:R-:W-:Y:S01]  /*ef60*/  LEA.HI.X.SX32 R114, R86, R84, 0x1, P1 ;  /* 0x0000005456727211 */ /* 0x001fe200008f0eff */
[----:B------:R0:W-:Y:S01]  /*ef70*/  STS.U8 [R105+UR13+0x780], R87 ;  /* 0x0007805769007988 */ /* 0x0001e2000800000d */
[----:B------:R-:W-:Y:S01]  /*ef80*/  PRMT R104, RZ, 0x7610, R104 ;  /* 0x00007610ff687816 */ /* 0x000fe20000000068 */
[----:B------:R-:W-:Y:S01]  /*ef90*/  @P0 IMAD.MOV.U32 R86, RZ, RZ, R110 ;  /* 0x000000ffff560224 */ /* 0x000fe200078e006e */
[----:B------:R-:W-:-:S06]  /*efa0*/  PRMT R103, RZ, 0x7610, R103 ;  /* 0x00007610ff677816 */ /* 0x000fcc0000000067 */
[----:B------:R-:W3:Y:S01]  /*efb0*/  @P0 LDG.E.U8 R103, desc[UR26][R108.64] ;  /* 0x0000001a6c670981 */ /* 0x000ee2000c1e1100 */
[----:B0-----:R-:W-:-:S05]  /*efc0*/  @P0 IMAD.MOV.U32 R87, RZ, RZ, R114 ;  /* 0x000000ffff570224 */ /* 0x001fca00078e0072 */
[----:B------:R0:W2:Y:S02]  /*efd0*/  @P0 LDG.E.U8 R104, desc[UR26][R86.64] ;  /* 0x0000001a56680981 */ /* 0x0000a4000c1e1100 */
[----:B0-----:R-:W-:-:S05]  /*efe0*/  IMAD R86, R126, UR7, RZ ;  /* 0x000000077e567c24 */ /* 0x001fca000f8e02ff */
[C---:B------:R-:W-:Y:S01]  /*eff0*/  IADD3 R108, P1, PT, R86.reuse, R85, RZ ;  /* 0x00000055566c7210 */ /* 0x040fe20007f3e0ff */
[----:B------:R0:W-:Y:S03]  /*f000*/  STS.U8 [R105+UR13+0xb80], R89 ;  /* 0x000b805969007988 */ /* 0x0001e6000800000d */
[----:B------:R-:W-:Y:S01]  /*f010*/  LEA.HI.X.SX32 R109, R86, R84, 0x1, P1 ;  /* 0x00000054566d7211 */ /* 0x000fe200008f0eff */
[----:B------:R-:W-:-:S04]  /*f020*/  @P0 IMAD.MOV.U32 R86, RZ, RZ, R108 ;  /* 0x000000ffff560224 */ /* 0x000fc800078e006c */
[----:B------:R-:W-:Y:S01]  /*f030*/  @P0 IMAD.MOV.U32 R87, RZ, RZ, R109 ;  /* 0x000000ffff570224 */ /* 0x000fe200078e006d */
[----:B0-----:R-:W-:Y:S01]  /*f040*/  PRMT R89, RZ, 0x7610, R89 ;  /* 0x00007610ff597816 */ /* 0x001fe20000000059 */
[----:B------:R0:W-:Y:S05]  /*f050*/  STS.U8 [R105+UR13+0x980], R90 ;  /* 0x0009805a69007988 */ /* 0x0001ea000800000d */
[----:B------:R1:W2:Y:S04]  /*f060*/  @P0 LDG.E.U8 R89, desc[UR26][R86.64] ;  /* 0x0000001a56590981 */ /* 0x0002a8000c1e1100 */
[----:B------:R-:W-:Y:S01]  /*f070*/  STL [R1+0x154], R110 ;  /* 0x0001546e01007387 */ /* 0x000fe20000100800 */
[----:B-1----:R-:W-:-:S03]  /*f080*/  IMAD R86, R127, UR7, RZ ;  /* 0x000000077f567c24 */ /* 0x002fc6000f8e02ff */
[----:B------:R-:W-:Y:S02]  /*f090*/  STL [R1+0x150], R114 ;  /* 0x0001507201007387 */ /* 0x000fe40000100800 */
[C---:B0-----:R-:W-:Y:S02]  /*f0a0*/  IADD3 R90, P1, PT, R86.reuse, R85, RZ ;  /* 0x00000055565a7210 */ /* 0x041fe40007f3e0ff */
[----:B------:R0:W-:Y:S04]  /*f0b0*/  STL [R1+0x174], R108 ;  /* 0x0001746c01007387 */ /* 0x0001e80000100800 */
[----:B------:R1:W-:Y:S01]  /*f0c0*/  STS.U8 [R105+UR13+0xf80], R91 ;  /* 0x000f805b69007988 */ /* 0x0003e2000800000d */
[----:B0-----:R-:W-:Y:S01]  /*f0d0*/  LEA.HI.X.SX32 R108, R86, R84, 0x1, P1 ;  /* 0x00000054566c7211 */ /* 0x001fe200008f0eff */
[----:B------:R-:W-:Y:S01]  /*f0e0*/  @P0 IMAD.MOV.U32 R86, RZ, RZ, R90 ;  /* 0x000000ffff560224 */ /* 0x000fe200078e005a */
[----:B-1----:R-:W-:-:S03]  /*f0f0*/  PRMT R91, RZ, 0x7610, R91 ;  /* 0x00007610ff5b7816 */ /* 0x002fc6000000005b */
[----:B------:R-:W-:Y:S01]  /*f100*/  @P0 IMAD.MOV.U32 R87, RZ, RZ, R108 ;  /* 0x000000ffff570224 */ /* 0x000fe200078e006c */
[----:B------:R-:W-:Y:S04]  /*f110*/  STL [R1+0x170], R109 ;  /* 0x0001706d01007387 */ /* 0x000fe80000100800 */
[----:B------:R0:W3:Y:S04]  /*f120*/  @P0 LDG.E.U8 R91, desc[UR26][R86.64] ;  /* 0x0000001a565b0981 */ /* 0x0000e8000c1e1100 */
[----:B------:R1:W-:Y:S01]  /*f130*/  STL [R1+0x194], R90 ;  /* 0x0001945a01007387 */ /* 0x0003e20000100800 */
[----:B0-----:R-:W-:-:S03]  /*f140*/  IMAD R86, R128, UR7, RZ ;  /* 0x0000000780567c24 */ /* 0x001fc6000f8e02ff */
[----:B------:R0:W-:Y:S02]  /*f150*/  STS.U8 [R105+UR13+0xd80], R92 ;  /* 0x000d805c69007988 */ /* 0x0001e4000800000d */
[C---:B-1----:R-:W-:Y:S02]  /*f160*/  IADD3 R90, P1, PT, R86.reuse, R85, RZ ;  /* 0x00000055565a7210 */ /* 0x042fe40007f3e0ff */
[----:B------:R1:W-:Y:S02]  /*f170*/  STS.U8 [R105+UR13+0x580], R88 ;  /* 0x0005805869007988 */ /* 0x0003e4000800000d */
        /* <DEDUP_REMOVED lines=8> */
[----:B------:R0:W-:Y:S02]  /*f200*/  STL [R1+0x1b0], R92 ;  /* 0x0001b05c01007387 */ /* 0x0001e40000100800 */
[C---:B-1----:R-:W-:Y:S02]  /*f210*/  IADD3 R90, P1, PT, R86.reuse, R85, RZ ;  /* 0x00000055565a7210 */ /* 0x042fe40007f3e0ff */
[----:B----4-:R1:W-:Y:S02]  /*f220*/  STS.U8 [R105+UR13+0x1380], R94 ;  /* 0x0013805e69007988 */ /* 0x0103e4000800000d */
[----:B0-----:R-:W-:Y:S01]  /*f230*/  LEA.HI.X.SX32 R92, R86, R84, 0x1, P1 ;  /* 0x00000054565c7211 */ /* 0x001fe200008f0eff */
[----:B------:R-:W-:Y:S01]  /*f240*/  IMAD R86, R130, UR7, RZ ;  /* 0x0000000782567c24 */ /* 0x000fe2000f8e02ff */
[----:B------:R0:W-:Y:S01]  /*f250*/  STL [R1+0x1c8], R90 ;  /* 0x0001c85a01007387 */ /* 0x0001e20000100800 */
[----:B-1----:R-:W-:-:S03]  /*f260*/  @P0 IMAD.MOV.U32 R94, RZ, RZ, R90 ;  /* 0x000000ffff5e0224 */ /* 0x002fc600078e005a */
[----:B------:R1:W-:Y:S01]  /*f270*/  STS.U8 [R105+UR13+0x1180], R95 ;  /* 0x0011805f69007988 */ /* 0x0003e2000800000d */
[----:B------:R-:W-:Y:S02]  /*f280*/  PRMT R87, RZ, 0x7610, R87 ;  /* 0x00007610ff577816 */ /* 0x000fe40000000057 */
[----:B0-----:R-:W-:Y:S01]  /*f290*/  IADD3 R90, P1, PT, R86, R85, RZ ;  /* 0x00000055565a7210 */ /* 0x001fe20007f3e0ff */
[----:B------:R0:W-:Y:S01]  /*f2a0*/  STL [R1+0x1c4], R92 ;  /* 0x0001c45c01007387 */ /* 0x0001e20000100800 */
[----:B-1----:R-:W-:-:S05]  /*f2b0*/  @P0 IMAD.MOV.U32 R95, RZ, RZ, R92 ;  /* 0x000000ffff5f0224 */ /* 0x002fca00078e005c */
[----:B------:R1:W4:Y:S01]  /*f2c0*/  @P0 LDG.E.U8 R87, desc[UR26][R94.64] ;  /* 0x0000001a5e570981 */ /* 0x000322000c1e1100 */
[----:B0-----:R-:W-:Y:S02]  /*f2d0*/  LEA.HI.X.SX32 R92, R86, R84, 0x1, P1 ;  /* 0x00000054565c7211 */ /* 0x001fe400008f0eff */
[----:B------:R-:W-:Y:S01]  /*f2e0*/  PRMT R86, RZ, 0x7610, R86 ;  /* 0x00007610ff567816 */ /* 0x000fe20000000056 */
[----:B-1----:R-:W-:Y:S02]  /*f2f0*/  @P0 IMAD.MOV.U32 R94, RZ, RZ, R90 ;  /* 0x000000ffff5e0224 */ /* 0x002fe400078e005a */
[----:B------:R-:W-:-:S05]  /*f300*/  @P0 IMAD.MOV.U32 R95, RZ, RZ, R92 ;  /* 0x000000ffff5f0224 */ /* 0x000fca00078e005c */
[----:B------:R0:W4:Y:S04]  /*f310*/  @P0 LDG.E.U8 R86, desc[UR26][R94.64] ;  /* 0x0000001a5e560981 */ /* 0x000128000c1e1100 */
[----:B------:R1:W-:Y:S04]  /*f320*/  STL [R1+0x1d0], R90 ;  /* 0x0001d05a01007387 */ /* 0x0003e80000100800 */
[----:B------:R0:W-:Y:S01]  /*f330*/  STL [R1+0x1cc], R92 ;  /* 0x0001cc5c01007387 */ /* 0x0001e20000100800 */
[----:B-1----:R-:W-:-:S03]  /*f340*/  IMAD R90, R131, UR7, RZ ;  /* 0x00000007835a7c24 */ /* 0x002fc6000f8e02ff */
[----:B------:R1:W-:Y:S02]  /*f350*/  STS.U8 [R105+UR13+0x1780], R96 ;  /* 0x0017806069007988 */ /* 0x0003e4000800000d */
[----:B0-----:R-:W-:-:S05]  /*f360*/  IADD3 R92, P1, PT, R90, R85, RZ ;  /* 0x000000555a5c7210 */ /* 0x001fca0007f3e0ff */
[----:B------:R0:W-:Y:S01]  /*f370*/  STL [R1+0x1d8], R92 ;  /* 0x0001d85c01007387 */ /* 0x0001e20000100800 */
[----:B-1----:R-:W-:Y:S01]  /*f380*/  LEA.HI.X.SX32 R96, R90, R84, 0x1, P1 ;  /* 0x000000545a607211 */ /* 0x002fe200008f0eff */
[----:B------:R-:W-:Y:S01]  /*f390*/  @P0 IMAD.MOV.U32 R94, RZ, RZ, R92 ;  /* 0x000000ffff5e0224 */ /* 0x000fe200078e005c */
[----:B------:R-:W-:-:S03]  /*f3a0*/  PRMT R90, RZ, 0x7610, R90 ;  /* 0x00007610ff5a7816 */ /* 0x000fc6000000005a */
[----:B------:R1:W-:Y:S01]  /*f3b0*/  STL [R1+0x1d4], R96 ;  /* 0x0001d46001007387 */ /* 0x0003e20000100800 */
[----:B0-----:R-:W-:Y:S02]  /*f3c0*/  IMAD R92, R146, UR7, RZ ;  /* 0x00000007925c7c24 */ /* 0x001fe4000f8e02ff */
[----:B------:R-:W-:Y:S01]  /*f3d0*/  @P0 IMAD.MOV.U32 R95, RZ, RZ, R96 ;  /* 0x000000ffff5f0224 */ /* 0x000fe200078e0060 */
[----:B------:R0:W-:Y:S02]  /*f3e0*/  STS.U8 [R105+UR13+0x1580], R97 ;  /* 0x0015806169007988 */ /* 0x0001e4000800000d */
[C---:B-1----:R-:W-:Y:S02]  /*f3f0*/  IADD3 R96, P1, PT, R92.reuse, R85, RZ ;  /* 0x000000555c607210 */ /* 0x042fe40007f3e0ff */
[----:B------:R1:W4:Y:S02]  /*f400*/  @P0 LDG.E.U8 R90, desc[UR26][R94.64] ;  /* 0x0000001a5e5a0981 */ /* 0x000324000c1e1100 */
[----:B0-----:R-:W-:Y:S01]  /*f410*/  LEA.HI.X.SX32 R97, R92, R84, 0x1, P1 ;  /* 0x000000545c617211 */ /* 0x001fe200008f0eff */
[----:B------:R-:W-:Y:S01]  /*f420*/  IMAD R92, R147, UR7, RZ ;  /* 0x00000007935c7c24 */ /* 0x000fe2000f8e02ff */
[----:B------:R0:W-:Y:S01]  /*f430*/  STL [R1+0x1e0], R96 ;  /* 0x0001e06001007387 */ /* 0x0001e20000100800 */
[----:B-1----:R-:W-:-:S02]  /*f440*/  @P0 IMAD.MOV.U32 R94, RZ, RZ, R96 ;  /* 0x000000ffff5e0224 */ /* 0x002fc400078e0060 */
[----:B------:R-:W-:Y:S01]  /*f450*/  @P0 IMAD.MOV.U32 R95, RZ, RZ, R97 ;  /* 0x000000ffff5f0224 */ /* 0x000fe200078e0061 */
[----:B------:R1:W-:Y:S01]  /*f460*/  STL [R1+0x1dc], R97 ;  /* 0x0001dc6101007387 */ /* 0x0003e20000100800 */
[----:B0-----:R-:W-:-:S04]  /*f470*/  IADD3 R96, P1, PT, R92, R85, RZ ;  /* 0x000000555c607210 */ /* 0x001fc80007f3e0ff */
[----:B-1----:R-:W-:Y:S01]  /*f480*/  LEA.HI.X.SX32 R97, R92, R84, 0x1, P1 ;  /* 0x000000545c617211 */ /* 0x002fe200008f0eff */
[----:B------:R-:W-:Y:S04]  /*f490*/  STL [R1+0x1e8], R96 ;  /* 0x0001e86001007387 */ /* 0x000fe80000100800 */
[----:B--2---:R0:W-:Y:S02]  /*f4a0*/  STS.U8 [R105+UR13+0x2380], R89 ;  /* 0x0023805969007988 */ /* 0x0041e4000800000d */
[----:B0-----:R-:W-:-:S06]  /*f4b0*/  PRMT R89, RZ, 0x7610, R89 ;  /* 0x00007610ff597816 */ /* 0x001fcc0000000059 */
[----:B------:R0:W2:Y:S02]  /*f4c0*/  @P0 LDG.E.U8 R89, desc[UR26][R94.64] ;  /* 0x0000001a5e590981 */ /* 0x0000a4000c1e1100 */
[----:B0-----:R-:W-:Y:S02]  /*f4d0*/  @P0 IMAD.MOV.U32 R94, RZ, RZ, R96 ;  /* 0x000000ffff5e0224 */ /* 0x001fe400078e0060 */
[----:B---3--:R0:W-:Y:S01]  /*f4e0*/  STS.U8 [R105+UR13+0x2580], R91 ;  /* 0x0025805b69007988 */ /* 0x0081e2000800000d */
[----:B------:R-:W-:Y:S02]  /*f4f0*/  @P0 IMAD.MOV.U32 R95, RZ, RZ, R97 ;  /* 0x000000ffff5f0224 */ /* 0x000fe400078e0061 */
[----:B0-----:R-:W-:-:S05]  /*f500*/  IMAD R91, R148, UR7, RZ ;  /* 0x00000007945b7c24 */ /* 0x001fca000f8e02ff */
[----:B------:R-:W-:-:S04]  /*f510*/  IADD3 R92, P1, PT, R91, R85, RZ ;  /* 0x000000555b5c7210 */ /* 0x000fc80007f3e0ff */
[----:B------:R-:W-:Y:S01]  /*f520*/  LEA.HI.X.SX32 R96, R91, R84, 0x1, P1 ;  /* 0x000000545b607211 */ /* 0x000fe200008f0eff */
[----:B------:R0:W-:Y:S02]  /*f530*/  STS.U8 [R105+UR13+0x2780], R88 ;  /* 0x0027805869007988 */ /* 0x0001e4000800000d */
[----:B0-----:R-:W-:-:S06]  /*f540*/  PRMT R88, RZ, 0x7610, R88 ;  /* 0x00007610ff587816 */ /* 0x001fcc0000000058 */
[----:B------:R0:W3:Y:S02]  /*f550*/  @P0 LDG.E.U8 R88, desc[UR26][R94.64] ;  /* 0x0000001a5e580981 */ /* 0x0000e4000c1e1100 */
[----:B0-----:R-:W-:Y:S02]  /*f560*/  @P0 IMAD.MOV.U32 R94, RZ, RZ, R92 ;  /* 0x000000ffff5e0224 */ /* 0x001fe400078e005c */
[----:B------:R-:W-:Y:S01]  /*f570*/  @P0 IMAD.MOV.U32 R95, RZ, RZ, R96 ;  /* 0x000000ffff5f0224 */ /* 0x000fe200078e0060 */
[----:B----4-:R0:W-:Y:S02]  /*f580*/  STS.U8 [R105+UR13+0x2b80], R86 ;  /* 0x002b805669007988 */ /* 0x0101e4000800000d */
[----:B0-----:R-:W-:-:S06]  /*f590*/  PRMT R86, RZ, 0x7610, R86 ;  /* 0x00007610ff567816 */ /* 0x001fcc0000000056 */
[----:B------:R0:W4:Y:S04]  /*f5a0*/  @P0 LDG.E.U8 R86, desc[UR26][R94.64] ;  /* 0x0000001a5e560981 */ /* 0x000128000c1e1100 */
[----:B------:R1:W-:Y:S02]  /*f5b0*/  STS.U8 [R105+UR13+0x2980], R87 ;  /* 0x0029805769007988 */ /* 0x0003e4000800000d */
[----:B-1----:R-:W-:Y:S02]  /*f5c0*/  IMAD R87, R149, UR7, RZ ;  /* 0x0000000795577c24 */ /* 0x002fe4000f8e02ff */
[----:B------:R-:W-:Y:S03]  /*f5d0*/  STL [R1+0x1e4], R97 ;  /* 0x0001e46101007387 */ /* 0x000fe60000100800 */
[C---:B------:R-:W-:Y:S01]  /*f5e0*/  IADD3 R91, P1, PT, R87.reuse, R85, RZ ;  /* 0x00000055575b7210 */ /* 0x040fe20007f3e0ff */
[----:B------:R1:W-:Y:S04]  /*f5f0*/  STL [R1+0x1f0], R92 ;  /* 0x0001f05c01007387 */ /* 0x0003e80000100800 */
[----:B------:R-:W-:Y:S01]  /*f600*/  STL [R1+0x1ec], R96 ;  /* 0x0001ec6001007387 */ /* 0x000fe20000100800 */
[----:B-1----:R-:W-:-:S03]  /*f610*/  LEA.HI.X.SX32 R92, R87, R84, 0x1, P1 ;  /* 0x00000054575c7211 */ /* 0x002fc600008f0eff */
[----:B------:R1:W-:Y:S04]  /*f620*/  STS.U8 [R105+UR13+0x2d80], R90 ;  /* 0x002d805a69007988 */ /* 0x0003e8000800000d */
[----:B------:R0:W-:Y:S04]  /*f630*/  STL [R1+0x1f8], R91 ;  /* 0x0001f85b01007387 */ /* 0x0001e80000100800 */
[----:B------:R-:W-:Y:S01]  /*f640*/  STL [R1+0x1f4], R92 ;  /* 0x0001f45c01007387 */ /* 0x000fe20000100800 */
[----:B-1----:R-:W-:Y:S02]  /*f650*/  @P0 IMAD.MOV.U32 R90, RZ, RZ, R91 ;  /* 0x000000ffff5a0224 */ /* 0x002fe400078e005b */
[----:B0-----:R-:W-:Y:S01]  /*f660*/  @P0 IMAD.MOV.U32 R91, RZ, RZ, R92 ;  /* 0x000000ffff5b0224 */ /* 0x001fe200078e005c */
[----:B--2---:R0:W-:Y:S02]  /*f670*/  STS.U8 [R105+UR13+0x2f80], R89 ;  /* 0x002f805969007988 */ /* 0x0041e4000800000d */
[----:B0-----:R-:W-:-:S05]  /*f680*/  IMAD R89, R150, UR7, RZ ;  /* 0x0000000796597c24 */ /* 0x001fca000f8e02ff */
[----:B------:R-:W-:-:S04]  /*f690*/  IADD3 R92, P1, PT, R89, R85, RZ ;  /* 0x00000055595c7210 */ /* 0x000fc80007f3e0ff */
[----:B------:R-:W-:-:S05]  /*f6a0*/  LEA.HI.X.SX32 R94, R89, R84, 0x1, P1 ;  /* 0x00000054595e7211 */ /* 0x000fca00008f0eff */
[----:B------:R-:W-:Y:S01]  /*f6b0*/  @P0 IMAD.MOV.U32 R89, RZ, RZ, R94 ;  /* 0x000000ffff590224 */ /* 0x000fe200078e005e */
[----:B---3--:R0:W-:Y:S02]  /*f6c0*/  STS.U8 [R105+UR13+0x3180], R88 ;  /* 0x0031805869007988 */ /* 0x0081e4000800000d */
[----:B0-----:R-:W-:Y:S02]  /*f6d0*/  @P0 IMAD.MOV.U32 R88, RZ, RZ, R92 ;  /* 0x000000ffff580224 */ /* 0x001fe400078e005c */
[----:B----4-:R0:W-:Y:S02]  /*f6e0*/  STS.U8 [R105+UR13+0x3380], R86 ;  /* 0x0033805669007988 */ /* 0x0101e4000800000d */
[----:B0-----:R-:W-:-:S06]  /*f6f0*/  PRMT R86, RZ, 0x7610, R86 ;  /* 0x00007610ff567816 */ /* 0x001fcc0000000056 */
[----:B------:R0:W2:Y:S01]  /*f700*/  @P0 LDG.E.U8 R86, desc[UR26][R88.64] ;  /* 0x0000001a58560981 */ /* 0x0000a2000c1e1100 */
[----:B------:R-:W-:-:S06]  /*f710*/  PRMT R87, RZ, 0x7610, R87 ;  /* 0x00007610ff577816 */ /* 0x000fcc0000000057 */
[----:B------:R1:W3:Y:S01]  /*f720*/  @P0 LDG.E.U8 R87, desc[UR26][R90.64] ;  /* 0x0000001a5a570981 */ /* 0x0002e2000c1e1100 */
[----:B0-----:R-:W-:-:S05]  /*f730*/  IMAD R88, R151, UR7, RZ ;  /* 0x0000000797587c24 */ /* 0x001fca000f8e02ff */
[----:B-1----:R-:W-:-:S04]  /*f740*/  IADD3 R90, P1, PT, R88, R85, RZ ;  /* 0x00000055585a7210 */ /* 0x002fc80007f3e0ff */
[----:B------:R-:W-:Y:S01]  /*f750*/  LEA.HI.X.SX32 R91, R88, R84, 0x1, P1 ;  /* 0x00000054585b7211 */ /* 0x000fe200008f0eff */
[----:B------:R-:W-:-:S04]  /*f760*/  @P0 IMAD.MOV.U32 R88, RZ, RZ, R90 ;  /* 0x000000ffff580224 */ /* 0x000fc800078e005a */
[----:B------:R-:W-:Y:S01]  /*f770*/  @P0 IMAD.MOV.U32 R89, RZ, RZ, R91 ;  /* 0x000000ffff590224 */ /* 0x000fe200078e005b */
[----:B--2---:R0:W-:Y:S02]  /*f780*/  STS.U8 [R105+UR13+0x3780], R86 ;  /* 0x0037805669007988 */ /* 0x0041e4000800000d */
[----:B0-----:R-:W-:-:S06]  /*f790*/  PRMT R86, RZ, 0x7610, R86 ;  /* 0x00007610ff567816 */ /* 0x001fcc0000000056 */
[----:B------:R0:W2:Y:S04]  /*f7a0*/  @P0 LDG.E.U8 R86, desc[UR26][R88.64] ;  /* 0x0000001a58560981 */ /* 0x0000a8000c1e1100 */
[----:B---3--:R1:W-:Y:S04]  /*f7b0*/  STS.U8 [R105+UR13+0x3580], R87 ;  /* 0x0035805769007988 */ /* 0x0083e8000800000d */
[----:B------:R-:W-:Y:S01]  /*f7c0*/  STL [R1+0x200], R92 ;  /* 0x0002005c01007387 */ /* 0x000fe20000100800 */
[----:B-1----:R-:W-:-:S03]  /*f7d0*/  IMAD R87, R152, UR7, RZ ;  /* 0x0000000798577c24 */ /* 0x002fc6000f8e02ff */
[----:B------:R-:W-:Y:S04]  /*f7e0*/  STL [R1+0x1fc], R94 ;  /* 0x0001fc5e01007387 */ /* 0x000fe80000100800 */
[----:B------:R1:W-:Y:S04]  /*f7f0*/  STL [R1+0x208], R90 ;  /* 0x0002085a01007387 */ /* 0x0003e80000100800 */
[----:B------:R3:W-:Y:S01]  /*f800*/  STL [R1+0x204], R91 ;  /* 0x0002045b01007387 */ /* 0x0007e20000100800 */
[----:B-1----:R-:W-:-:S04]  /*f810*/  IADD3 R90, P1, PT, R87, R85, RZ ;  /* 0x00000055575a7210 */ /* 0x002fc80007f3e0ff */
[----:B---3--:R-:W-:Y:S01]  /*f820*/  LEA.HI.X.SX32 R91, R87, R84, 0x1, P1 ;  /* 0x00000054575b7211 */ /* 0x008fe200008f0eff */
[----:B0-----:R-:W-:-:S04]  /*f830*/  @P0 IMAD.MOV.U32 R88, RZ, RZ, R90 ;  /* 0x000000ffff580224 */ /* 0x001fc800078e005a */
[----:B------:R-:W-:Y:S01]  /*f840*/  @P0 IMAD.MOV.U32 R89, RZ, RZ, R91 ;  /* 0x000000ffff590224 */ /* 0x000fe200078e005b */
[----:B--2---:R0:W-:Y:S02]  /*f850*/  STS.U8 [R105+UR13+0x3980], R86 ;  /* 0x0039805669007988 */ /* 0x0041e4000800000d */
[----:B0-----:R-:W-:-:S06]  /*f860*/  PRMT R86, RZ, 0x7610, R86 ;  /* 0x00007610ff567816 */ /* 0x001fcc0000000056 */
[----:B------:R-:W2:Y:S01]  /*f870*/  @P0 LDG.E.U8 R86, desc[UR26][R88.64] ;  /* 0x0000001a58560981 */ /* 0x000ea2000c1e1100 */
[----:B------:R-:W-:-:S05]  /*f880*/  IMAD R87, R161, UR7, RZ ;  /* 0x00000007a1577c24 */ /* 0x000fca000f8e02ff */
[C---:B------:R-:W-:Y:S01]  /*f890*/  IADD3 R85, P1, PT, R87.reuse, R85, RZ ;  /* 0x0000005557557210 */ /* 0x040fe20007f3e0ff */
[----:B------:R0:W-:Y:S03]  /*f8a0*/  STL [R1+0x210], R90 ;  /* 0x0002105a01007387 */ /* 0x0001e60000100800 */
[----:B0-----:R-:W-:Y:S02]  /*f8b0*/  LEA.HI.X.SX32 R90, R87, R84, 0x1, P1 ;  /* 0x00000054575a7211 */ /* 0x001fe400008f0eff */
[----:B------:R-:W-:-:S03]  /*f8c0*/  PRMT R84, RZ, 0x7610, R84 ;  /* 0x00007610ff547816 */ /* 0x000fc60000000054 */
[----:B------:R-:W-:Y:S01]  /*f8d0*/  @P0 IMAD.MOV.U32 R87, RZ, RZ, R90 ;  /* 0x000000ffff570224 */ /* 0x000fe200078e005a */
[----:B--2---:R0:W-:Y:S02]  /*f8e0*/  STS.U8 [R105+UR13+0x3b80], R86 ;  /* 0x003b805669007988 */ /* 0x0041e4000800000d */
[----:B0-----:R-:W-:-:S05]  /*f8f0*/  @P0 IMAD.MOV.U32 R86, RZ, RZ, R85 ;  /* 0x000000ffff560224 */ /* 0x001fca00078e0055 */
[----:B------:R-:W2:Y:S04]  /*f900*/  @P0 LDG.E.U8 R84, desc[UR26][R86.64] ;  /* 0x0000001a56540981 */ /* 0x000ea8000c1e1100 */
[----:B------:R0:W-:Y:S04]  /*f910*/  STS.U8 [R105+UR13+0x180], R123 ;  /* 0x0001807b69007988 */ /* 0x0001e8000800000d */
[----:B------:R0:W-:Y:S04]  /*f920*/  STS.U8 [R105+UR13+0x1980], R102 ;  /* 0x0019806669007988 */ /* 0x0001e8000800000d */
[----:B------:R0:W-:Y:S04]  /*f930*/  STS.U8 [R105+UR13+0x1b80], R100 ;  /* 0x001b806469007988 */ /* 0x0001e8000800000d */
[----:B------:R0:W-:Y:S04]  /*f940*/  STS.U8 [R105+UR13+0x1d80], R107 ;  /* 0x001d806b69007988 */ /* 0x0001e8000800000d */
[----:B------:R0:W-:Y:S04]  /*f950*/  STS.U8 [R105+UR13+0x1f80], R103 ;  /* 0x001f806769007988 */ /* 0x0001e8000800000d */
[----:B------:R0:W-:Y:S01]  /*f960*/  STS.U8 [R105+UR13+0x2180], R104 ;  /* 0x0021806869007988 */ /* 0x0001e2000800000d */
[----:B------:R-:W-:-:S03]  /*f970*/  VIADD R163, R163, 0x3f ;  /* 0x0000003fa3a37836 */ /* 0x000fc60000000000 */
[----:B------:R0:W-:Y:S01]  /*f980*/  STL [R1+0x20c], R91 ;  /* 0x00020c5b01007387 */ /* 0x0001e20000100800 */
[----:B------:R-:W-:-:S03]  /*f990*/  ISETP.NE.U32.AND P0, PT, RZ, UR6, PT ;  /* 0x00000006ff007c0c */ /* 0x000fc6000bf05070 */
[----:B------:R0:W-:Y:S04]  /*f9a0*/  STL [R1+0x12c], R85 ;  /* 0x00012c5501007387 */ /* 0x0001e80000100800 */
[----:B------:R0:W-:Y:S01]  /*f9b0*/  STL [R1+0x128], R90 ;  /* 0x0001285a01007387 */ /* 0x0001e20000100800 */
[C---:B------:R-:W-:Y:S02]  /*f9c0*/  ISETP.LT.OR P1, PT, R163.reuse, 0x40, P0 ;  /* 0x00000040a300780c */ /* 0x040fe40000721670 */
[----:B------:R-:W-:Y:S01]  /*f9d0*/  ISETP.GE.AND P2, PT, R163, 0x80, PT ;  /* 0x00000080a300780c */ /* 0x000fe20003f46270 */
[----:B--2---:R0:W-:Y:S01]  /*f9e0*/  STS.U8 [R105+UR13+0x3d80], R84 ;  /* 0x003d805469007988 */ /* 0x0041e2000800000d */
[----:B------:R1:W-:Y:S06]  /*f9f0*/  MEMBAR.ALL.CTA ;  /* 0x0000000000007992 */ /* 0x0003ec0000008000 */
[----:B-1----:R-:W1:Y:S02]  /*fa00*/  FENCE.VIEW.ASYNC.S ;  /* 0x00000000000073c6 */ /* 0x002e640000000000 */
[----:B-1----:R-:W-:Y:S06]  /*fa10*/  BAR.SYNC.DEFER_BLOCKING 0x0 ;  /* 0x0000000000007b1d */ /* 0x002fec0000010000 */
[----:B------:R-:W-:Y:S05]  /*fa20*/  @P1 BRA `(.L_x_6) ;  /* 0x0000000000681947 */ /* 0x000fea0003800000 */
[----:B------:R-:W-:Y:S02]  /*fa30*/  UIADD3 UR4, UPT, UPT, UR13, 0x8000, URZ ;  /* 0x000080000d047890 */ /* 0x000fe4000fffe0ff */
[----:B------:R-:W-:Y:S02]  /*fa40*/  USHF.R.U32.HI UR8, URZ, 0x4, UR13 ;  /* 0x00000004ff087899 */ /* 0x000fe4000801160d */
[----:B------:R-:W-:Y:S02]  /*fa50*/  USHF.R.U32.HI UR4, URZ, 0x4, UR4 ;  /* 0x00000004ff047899 */ /* 0x000fe40008011604 */
[----:B------:R-:W-:Y:S02]  /*fa60*/  USGXT.U32 UR8, UR8, 0xe ;  /* 0x0000000e0808789a */ /* 0x000fe40008000000 */
[----:B------:R-:W-:Y:S01]  /*fa70*/  USGXT.U32 UR6, UR4, 0xe ;  /* 0x0000000e0406789a */ /* 0x000fe20008000000 */
[----:B------:R-:W-:Y:S01]  /*fa80*/  UMOV UR16, 0x100 ;  /* 0x0000010000107882 */ /* 0x000fe20000000000 */
[----:B------:R-:W-:Y:S01]  /*fa90*/  UMOV UR17, 0x40004040 ;  /* 0x4000404000117882 */ /* 0x000fe20000000000 */
[----:B------:R-:W-:Y:S01]  /*faa0*/  UMOV UR18, 0xfffffffe ;  /* 0xfffffffe00127882 */ /* 0x000fe20000000000 */
[----:B------:R-:W-:Y:S01]  /*fab0*/  UMOV UR19, 0x7fffbfdf ;  /* 0x7fffbfdf00137882 */ /* 0x000fe20000000000 */
[----:B------:R-:W-:Y:S01]  /*fac0*/  UMOV UR9, URZ ;  /* 0x000000ff00097c82 */ /* 0x000fe20008000000 */
[----:B------:R-:W-:Y:S01]  /*fad0*/  UMOV UR7, URZ ;  /* 0x000000ff00077c82 */ /* 0x000fe20008000000 */
[----:B------:R-:W-:-:S02]  /*fae0*/  UIADD3.64 UR18, UPT, UPT, UR8, -UR18, URZ ;  /* 0x8000001208127297 */ /* 0x000fc4000fffe0ff */
[----:B------:R-:W-:Y:S01]  /*faf0*/  UIADD3.64 UR16, UPT, UPT, UR6, UR16, URZ ;  /* 0x0000001006107297 */ /* 0x000fe2000fffe0ff */
[----:B------:R-:W-:Y:S01]  /*fb00*/  UMOV UR20, 0x0 ;  /* 0x0000000000147882 */ /* 0x000fe20000000000 */
[----:B------:R-:W-:Y:S01]  /*fb10*/  UMOV UR21, 0x8408010 ;  /* 0x0840801000157882 */ /* 0x000fe20000000000 */
[----:B------:R-:W-:Y:S01]  /*fb20*/  UMOV UR4, UR10 ;  /* 0x0000000a00047c82 */ /* 0x000fe20008000000 */
[----:B------:R-:W-:Y:S01]  /*fb30*/  UMOV UR5, URZ ;  /* 0x000000ff00057c82 */ /* 0x000fe20008000000 */
[----:B------:R-:W-:Y:S01]  /*fb40*/  UMOV UR9, 0x80004020 ;  /* 0x8000402000097882 */ /* 0x000fe20000000000 */
[----:B------:R-:W-:Y:S01]  /*fb50*/  UMOV UR7, 0x40004040 ;  /* 0x4000404000077882 */ /* 0x000fe20000000000 */
[----:B------:R-:W-:Y:S01]  /*fb60*/  UMOV UR22, 0x0 ;  /* 0x0000000000167882 */ /* 0x000fe20000000000 */
[----:B------:R-:W-:Y:S01]  /*fb70*/  UMOV UR23, 0x8408010 ;  /* 0x0840801000177882 */ /* 0x000fe20000000000 */
[----:B------:R-:W-:Y:S01]  /*fb80*/  UMOV UR4, UR4 ;  /* 0x0000000400047c82 */ /* 0x000fe20008000000 */
[----:B------:R1:W-:Y:S01]  /*fb90*/  UTCQMMA gdesc[UR6], gdesc[UR8], tmem[UR12], tmem[UR20], idesc[UR21], !UPT ;  /* 0x00ff1408060075ea */ /* 0x0003e2000f80030c */
[----:B------:R1:W-:Y:S01]  /*fba0*/  UTCQMMA gdesc[UR16], gdesc[UR18], tmem[UR12], tmem[UR22], idesc[UR23], UPT ;  /* 0x00ff1612100075ea */ /* 0x0003e2000b80030c */
[----:B------:R1:W-:Y:S01]  /*fbb0*/  UTCBAR [UR4], URZ ;  /* 0x000000ff040073e9 */ /* 0x0003e200080000ff */
[----:B------:R-:W-:Y:S01]  /*fbc0*/  NOP ;  /* 0x0000000000007918 */ /* 0x000fe20000000000 */
.L_x_6:
[----:B-1----:R-:W-:Y:S01]  /*fbd0*/  UMOV UR4, URZ ;  /* 0x000000ff00047c82 */ /* 0x002fe20008000000 */
[----:B------:R-:W-:Y:S05]  /*fbe0*/  @!P2 BRA `(.L_x_7) ;  /* 0x0000007800f8a947 */ /* 0x000fea0003800000 */
[----:B0-----:R-:W-:Y:S01]  /*fbf0*/  SHF.R.S32.HI R84, RZ, 0x1f, R163 ;  /* 0x0000001fff547819 */ /* 0x001fe200000114a3 */
[----:B------:R-:W-:Y:S01]  /*fc00*/  UIADD3 UR4, UPT, UPT, UR13, 0xa000, URZ ;  /* 0x0000a0000d047890 */ /* 0x000fe2000fffe0ff */
[----:B------:R-:W-:Y:S01]  /*fc10*/  IMAD.SHL.U32 R112, R112, 0x40, RZ ;  /* 0x0000004070707824 */ /* 0x000fe200078e00ff */
[----:B------:R-:W-:Y:S01]  /*fc20*/  UIADD3 UR5, UPT, UPT, UR13, 0x4000, URZ ;  /* 0x000040000d057890 */ /* 0x000fe2000fffe0ff */
[----:B------:R-:W-:Y:S01]  /*fc30*/  LEA.HI R84, R84, R163, RZ, 0x6 ;  /* 0x000000a354547211 */ /* 0x000fe200078f30ff */
[----:B------:R-:W-:Y:S01]  /*fc40*/  USHF.R.U32.HI UR4, URZ, 0x4, UR4 ;  /* 0x00000004ff047899 */ /* 0x000fe20008011604 */
[----:B------:R-:W-:Y:S01]  /*fc50*/  IMAD.SHL.U32 R113, R113, 0x40, RZ ;  /* 0x0000004071717824 */ /* 0x000fe200078e00ff */
[----:B------:R-:W-:Y:S01]  /*fc60*/  USHF.R.U32.HI UR5, URZ, 0x4, UR5 ;  /* 0x00000004ff057899 */ /* 0x000fe20008011605 */
[----:B------:R-:W-:Y:S01]  /*fc70*/  SHF.R.S32.HI R84, RZ, 0x6, R84 ;  /* 0x00000006ff547819 */ /* 0x000fe20000011454 */
[----:B------:R-:W-:Y:S02]  /*fc80*/  USGXT.U32 UR6, UR4, 0xe ;  /* 0x0000000e0406789a */ /* 0x000fe40008000000 */
[----:B------:R-:W-:Y:S01]  /*fc90*/  USGXT.U32 UR8, UR5, 0xe ;  /* 0x0000000e0508789a */ /* 0x000fe20008000000 */
[----:B------:R-:W-:Y:S01]  /*fca0*/  VIMNMX R84, PT, PT, R84, 0x2, !PT ;  /* 0x0000000254547848 */ /* 0x000fe20007fe0100 */
[----:B------:R-:W-:Y:S01]  /*fcb0*/  UMOV UR16, 0x100 ;  /* 0x0000010000107882 */ /* 0x000fe20000000000 */
[----:B------:R-:W-:Y:S01]  /*fcc0*/  SHF.R.S32.HI R114, RZ, 0x1f, R113 ;  /* 0x0000001fff727819 */ /* 0x000fe20000011471 */
[----:B------:R-:W-:Y:S01]  /*fcd0*/  UMOV UR17, 0x40004040 ;  /* 0x4000404000117882 */ /* 0x000fe20000000000 */
[----:B------:R-:W-:Y:S01]  /*fce0*/  UMOV UR18, 0xfffffffe ;  /* 0xfffffffe00127882 */ /* 0x000fe20000000000 */
[----:B------:R-:W-:Y:S01]  /*fcf0*/  VIADD R85, R84, 0xfffffffe ;  /* 0xfffffffe54557836 */ /* 0x000fe20000000000 */
[----:B------:R-:W-:Y:S01]  /*fd00*/  UMOV UR19, 0x7fffbfdf ;  /* 0x7fffbfdf00137882 */ /* 0x000fe20000000000 */
[----:B------:R-:W-:Y:S01]  /*fd10*/  IMAD.MOV.U32 R84, RZ, RZ, RZ ;  /* 0x000000ffff547224 */ /* 0x000fe200078e00ff */
[----:B------:R-:W-:Y:S01]  /*fd20*/  UMOV UR7, URZ ;  /* 0x000000ff00077c82 */ /* 0x000fe20008000000 */
[----:B------:R-:W-:Y:S01]  /*fd30*/  UMOV UR9, URZ ;  /* 0x000000ff00097c82 */ /* 0x000fe20008000000 */
[----:B------:R0:W-:Y:S01]  /*fd40*/  STL [R1+0x35c], R85 ;  /* 0x00035c5501007387 */ /* 0x0001e20000100800 */
[----:B------:R-:W-:Y:S01]  /*fd50*/  UMOV UR15, 0x1 ;  /* 0x00000001000f7882 */ /* 0x000fe20000000000 */
[----:B------:R-:W-:-:S02]  /*fd60*/  UIADD3.64 UR16, UPT, UPT, UR6, UR16, URZ ;  /* 0x0000001006107297 */ /* 0x000fc4000fffe0ff */
[----:B------:R1:W-:Y:S01]  /*fd70*/  STL [R1+0x354], RZ ;  /* 0x000354ff01007387 */ /* 0x0003e20000100800 */
[----:B------:R-:W-:Y:S01]  /*fd80*/  UIADD3.64 UR18, UPT, UPT, UR8, -UR18, URZ ;  /* 0x8000001208127297 */ /* 0x000fe2000fffe0ff */
[----:B------:R-:W-:Y:S01]  /*fd90*/  UMOV UR5, URZ ;  /* 0x000000ff00057c82 */ /* 0x000fe20008000000 */
[----:B0-----:R-:W-:-:S10]  /*fda0*/  SHF.R.S32.HI R85, RZ, 0x1f, R112 ;  /* 0x0000001fff557819 */ /* 0x001fd40000011470 */
.L_x_10:
[----:B--2---:R-:W2:Y:S01]  /*fdb0*/  LDL R85, [R1+0x354] ;  /* 0x0003540001557983 */ /* 0x004ea20000100800 */
[----:B------:R-:W-:Y:S01]  /*fdc0*/  IMAD.U32 R84, R84, -0x80000000, RZ ;  /* 0x8000000054547824 */ /* 0x000fe200078e00ff */
[----:B------:R-:W0:Y:S01]  /*fdd0*/  LDC R149, c[0x0][0x3a0] ;  /* 0x0000e800ff957b82 */ /* 0x000e220000000800 */
[C---:B-----5:R-:W-:Y:S02]  /*fde0*/  IADD3 R22, P5, PT, R112.reuse, R22, RZ ;  /* 0x0000001670167210 */ /* 0x060fe40007fbe0ff */
[----:B------:R-:W-:Y:S01]  /*fdf0*/  IADD3 R20, P4, PT, R112, R20, RZ ;  /* 0x0000001470147210 */ /* 0x000fe20007f9e0ff */
[----:B------:R-:W3:Y:S01]  /*fe00*/  SYNCS.PHASECHK.TRANS64.TRYWAIT P6, [UR10], R84 ;  /* 0x00000054ff0075a7 */ /* 0x000ee200080c110a */
[----:B--2---:R-:W-:-:S04]  /*fe10*/  VIADD R85, R85, 0x1 ;  /* 0x0000000155557836 */ /* 0x004fc80000000000 */
[----:B0-----:R-:W-:Y:S01]  /*fe20*/  IMAD R149, R85, -0x40, R149 ;  /* 0xffffffc055957824 */ /* 0x001fe200078e0295 */
[----:B------:R0:W-:Y:S04]  /*fe30*/  STL [R1+0x358], R85 ;  /* 0x0003585501007387 */ /* 0x0001e80000100800 */
[C---:B------:R-:W-:Y:S02]  /*fe40*/  ISETP.GT.AND P1, PT, R149.reuse, 0x1, PT ;  /* 0x000000019500780c */ /* 0x040fe40003f24270 */
[----:B------:R-:W-:Y:S01]  /*fe50*/  ISETP.GT.AND P2, PT, R149, 0x2, PT ;  /* 0x000000029500780c */ /* 0x000fe20003f44270 */
[----:B---3--:R-:W-:-:S12]  /*fe60*/  @!P6 BRA `(.L_x_8) ;  /* 0x00000110003ce947 */ /* 0x008fd80003800000 */
.L_x_16:
[----:B------:R-:W-:Y:S01]  /*fe70*/  SHF.R.S32.HI R101, RZ, 0x1f, R112 ;  /* 0x0000001fff657819 */ /* 0x000fe20000011470 */
[----:B------:R-:W2:Y:S01]  /*fe80*/  LDL.LU R105, [R1+0x330] ;  /* 0x0003300001697983 */ /* 0x000ea20000300800 */
[----:B------:R-:W-:-:S03]  /*fe90*/  PRMT R137, RZ, 0x7610, R137 ;  /* 0x00007610ff897816 */ /* 0x000fc60000000089 */
[C---:B------:R-:W-:Y:S01]  /*fea0*/  IMAD.X R21, R101.reuse, 0x1, R21, P4 ;  /* 0x0000000165157824 */ /* 0x040fe200020e0615 */
[----:B------:R-:W-:Y:S01]  /*feb0*/  PRMT R131, RZ, 0x7610, R131 ;  /* 0x00007610ff837816 */ /* 0x000fe20000000083 */
[----:B------:R-:W-:Y:S01]  /*fec0*/  IMAD.X R23, R101, 0x1, R23, P5 ;  /* 0x0000000165177824 */ /* 0x000fe200028e0617 */
[C---:B------:R-:W-:Y:S01]  /*fed0*/  ISETP.GT.AND P4, PT, R149.reuse, 0x3, PT ;  /* 0x000000039500780c */ /* 0x040fe20003f84270 */
[----:B------:R-:W3:Y:S01]  /*fee0*/  LDL.LU R99, [R1+0x338] ;  /* 0x0003380001637983 */ /* 0x000ee20000300800 */
[----:B------:R-:W-:-:S03]  /*fef0*/  ISETP.GT.AND P5, PT, R149, 0x4, PT ;  /* 0x000000049500780c */ /* 0x000fc60003fa4270 */
[----:B------:R-:W4:Y:S01]  /*ff00*/  @P1 LDG.E.U8 R137, desc[UR26][R20.64] ;  /* 0x0000001a14891981 */ /* 0x000f22000c1e1100 */
[C---:B------:R-:W-:Y:S02]  /*ff10*/  IADD3 R33, P1, PT, R112.reuse, R33, RZ ;  /* 0x0000002170217210 */ /* 0x040fe40007f3e0ff */
[C---:B------:R-:W-:Y:S01]  /*ff20*/  IADD3 R44, P6, PT, R112.reuse, R44, RZ ;  /* 0x0000002c702c7210 */ /* 0x040fe20007fde0ff */
[----:B------:R-:W5:Y:S01]  /*ff30*/  @P2 LDG.E.U8 R131, desc[UR26][R22.64] ;  /* 0x0000001a16832981 */ /* 0x000f62000c1e1100 */
[C---:B------:R-:W-:Y:S01]  /*ff40*/  IADD3 R53, P2, PT, R112.reuse, R53, RZ ;  /* 0x0000003570357210 */ /* 0x040fe20007f5e0ff */
[----:B------:R-:W-:Y:S01]  /*ff50*/  IMAD.X R34, R101, 0x1, R34, P1 ;  /* 0x0000000165227824 */ /* 0x000fe200008e0622 */
[----:B------:R-:W-:Y:S01]  /*ff60*/  ISETP.GT.AND P1, PT, R149, 0x5, PT ;  /* 0x000000059500780c */ /* 0x000fe20003f24270 */
[C---:B------:R-:W-:Y:S01]  /*ff70*/  IMAD.X R45, R101.reuse, 0x1, R45, P6 ;  /* 0x00000001652d7824 */ /* 0x040fe200030e062d */
[----:B------:R-:W-:Y:S01]  /*ff80*/  PRMT R89, RZ, 0x7610, R89 ;  /* 0x00007610ff597816 */ /* 0x000fe20000000059 */
[----:B------:R-:W-:Y:S01]  /*ff90*/  IMAD.X R54, R101, 0x1, R54, P2 ;  /* 0x0000000165367824 */ /* 0x000fe200010e0636 */
[----:B------:R-:W-:Y:S01]  /*ffa0*/  PRMT R84, RZ, 0x7610, R84 ;  /* 0x00007610ff547816 */ /* 0x000fe20000000054 */
[----:B------:R-:W-:Y:S01]  /*ffb0*/  @P4 IMAD.MOV.U32 R86, RZ, RZ, R33 ;  /* 0x000000ffff564224 */ /* 0x000fe200078e0021 */
[----:B------:R-:W-:Y:S01]  /*ffc0*/  ISETP.GT.AND P2, PT, R149, 0x6, PT ;  /* 0x000000069500780c */ /* 0x000fe20003f44270 */
[----:B------:R-:W-:Y:S01]  /*ffd0*/  @P4 IMAD.MOV.U32 R87, RZ, RZ, R34 ;  /* 0x000000ffff574224 */ /* 0x000fe200078e0022 */
[----:B------:R-:W2:Y:S01]  /*ffe0*/  @P5 LDG.E.U8 R89, desc[UR26][R44.64] ;  /* 0x0000001a2c595981 */ /* 0x000ea2000c1e1100 */
[----:B------:R-:W-:-:S02]  /*fff0*/  IADD3 R62, P5, PT, R112, R62, RZ ;  /* 0x0000003e703e7210 */ /* 0x000fc40007fbe0ff */
[----:B------:R-:W-:Y:S01]  /*10000*/  PRMT R94, RZ, 0x7610, R94 ;  /* 0x00007610ff5e7816 */ /* 0x000fe2000000005e */
[----:B------:R0:W2:Y:S01]  /*10010*/  @P4 LDG.E.U8 R84, desc[UR26][R86.64] ;  /* 0x0000001a56544981 */ /* 0x0000a2000c1e1100 */
[----:B------:R-:W-:Y:S01]  /*10020*/  ISETP.GT.AND P4, PT, R149, 0x7, PT ;  /* 0x000000079500780c */ /* 0x000fe20003f84270 */
[----:B------:R-:W-:Y:S01]  /*10030*/  IMAD.X R63, R101, 0x1, R63, P5 ;  /* 0x00000001653f7824 */ /* 0x000fe200028e063f */
[----:B------:R-:W-:Y:S02]  /*10040*/  PRMT R100, RZ, 0x7610, R100 ;  /* 0x00007610ff647816 */ /* 0x000fe40000000064 */
[C---:B------:R-:W-:Y:S01]  /*10050*/  IADD3 R71, P6, PT, R112.reuse, R71, RZ ;  /* 0x0000004770477210 */ /* 0x040fe20007fde0ff */
[----:B0-----:R-:W-:Y:S02]  /*10060*/  @P1 IMAD.MOV.U32 R86, RZ, RZ, R53 ;  /* 0x000000ffff561224 */ /* 0x001fe400078e0035 */
[----:B------:R-:W-:Y:S01]  /*10070*/  @P1 IMAD.MOV.U32 R87, RZ, RZ, R54 ;  /* 0x000000ffff571224 */ /* 0x000fe200078e0036 */
[----:B------:R-:W-:Y:S01]  /*10080*/  IADD3 R2, P5, PT, R112, R2, RZ ;  /* 0x0000000270027210 */ /* 0x000fe20007fbe0ff */
[----:B------:R-:W2:Y:S01]  /*10090*/  @P2 LDG.E.U8 R100, desc[UR26][R62.64] ;  /* 0x0000001a3e642981 */ /* 0x000ea2000c1e1100 */
[----:B------:R-:W-:-:S03]  /*100a0*/  ISETP.GT.AND P2, PT, R149, 0x9, PT ;  /* 0x000000099500780c */ /* 0x000fc60003f44270 */
[----:B------:R0:W2:Y:S01]  /*100b0*/  @P1 LDG.E.U8 R94, desc[UR26][R86.64] ;  /* 0x0000001a565e1981 */ /* 0x0000a2000c1e1100 */
[----:B------:R-:W-:Y:S01]  /*100c0*/  ISETP.GT.AND P1, PT, R149, 0x8, PT ;  /* 0x000000089500780c */ /* 0x000fe20003f24270 */
[C---:B------:R-:W-:Y:S02]  /*100d0*/  IMAD.X R72, R101.reuse, 0x1, R72, P6 ;  /* 0x0000000165487824 */ /* 0x040fe400030e0648 */
[----:B------:R-:W-:Y:S01]  /*100e0*/  IMAD.X R3, R101, 0x1, R3, P5 ;  /* 0x0000000165037824 */ /* 0x000fe200028e0603 */
[----:B------:R-:W-:Y:S02]  /*100f0*/  IADD3 R11, P5, PT, R112, R11, RZ ;  /* 0x0000000b700b7210 */ /* 0x000fe40007fbe0ff */
[----:B------:R-:W-:Y:S02]  /*10100*/  PRMT R107, RZ, 0x7610, R107 ;  /* 0x00007610ff6b7816 */ /* 0x000fe4000000006b */
[----:B------:R-:W-:Y:S01]  /*10110*/  PRMT R159, RZ, 0x7610, R159 ;  /* 0x00007610ff9f7816 */ /* 0x000fe2000000009f */
[----:B0-----:R-:W-:-:S02]  /*10120*/  @P4 IMAD.MOV.U32 R86, RZ, RZ, R71 ;  /* 0x000000ffff564224 */ /* 0x001fc400078e0047 */
[----:B------:R-:W-:Y:S02]  /*10130*/  @P4 IMAD.MOV.U32 R87, RZ, RZ, R72 ;  /* 0x000000ffff574224 */ /* 0x000fe400078e0048 */
[----:B------:R-:W-:Y:S01]  /*10140*/  IMAD.X R12, R101, 0x1, R12, P5 ;  /* 0x00000001650c7824 */ /* 0x000fe200028e060c */
[----:B------:R-:W2:Y:S01]  /*10150*/  @P1 LDG.E.U8 R159, desc[UR26][R2.64] ;  /* 0x0000001a029f1981 */ /* 0x000ea2000c1e1100 */
[----:B------:R-:W-:-:S03]  /*10160*/  PRMT R136, RZ, 0x7610, R136 ;  /* 0x00007610ff887816 */ /* 0x000fc60000000088 */
[----:B------:R0:W2:Y:S01]  /*10170*/  @P4 LDG.E.U8 R107, desc[UR26][R86.64] ;  /* 0x0000001a566b4981 */ /* 0x0000a2000c1e1100 */
[C---:B------:R-:W-:Y:S02]  /*10180*/  ISETP.GT.AND P4, PT, R149.reuse, 0xa, PT ;  /* 0x0000000a9500780c */ /* 0x040fe40003f84270 */
[----:B------:R-:W-:Y:S02]  /*10190*/  ISETP.GT.AND P1, PT, R149, 0xb, PT ;  /* 0x0000000b9500780c */ /* 0x000fe40003f24270 */
[C---:B------:R-:W-:Y:S02]  /*101a0*/  IADD3 R24, P6, PT, R112.reuse, R24, RZ ;  /* 0x0000001870187210 */ /* 0x040fe40007fde0ff */
[----:B------:R-:W-:Y:S01]  /*101b0*/  IADD3 R35, P5, PT, R112, R35, RZ ;  /* 0x0000002370237210 */ /* 0x000fe20007fbe0ff */
[----:B0-----:R-:W-:Y:S02]  /*101c0*/  @P2 IMAD.MOV.U32 R86, RZ, RZ, R11 ;  /* 0x000000ffff562224 */ /* 0x001fe400078e000b */
[----:B------:R-:W-:Y:S01]  /*101d0*/  @P2 IMAD.MOV.U32 R87, RZ, RZ, R12 ;  /* 0x000000ffff572224 */ /* 0x000fe200078e000c */
[----:B------:R-:W-:Y:S01]  /*101e0*/  PRMT R128, RZ, 0x7610, R128 ;  /* 0x00007610ff807816 */ /* 0x000fe20000000080 */
[----:B------:R-:W-:-:S03]  /*101f0*/  IMAD.X R25, R101, 0x1, R25, P6 ;  /* 0x0000000165197824 */ /* 0x000fc600030e0619 */
[----:B------:R0:W2:Y:S01]  /*10200*/  @P2 LDG.E.U8 R136, desc[UR26][R86.64] ;  /* 0x0000001a56882981 */ /* 0x0000a2000c1e1100 */
[----:B------:R-:W-:Y:S01]  /*10210*/  ISETP.GT.AND P2, PT, R149, 0xc, PT ;  /* 0x0000000c9500780c */ /* 0x000fe20003f44270 */
[----:B------:R-:W-:Y:S01]  /*10220*/  IMAD.X R36, R101, 0x1, R36, P5 ;  /* 0x0000000165247824 */ /* 0x000fe200028e0624 */
[----:B------:R-:W-:Y:S01]  /*10230*/  IADD3 R46, P5, PT, R112, R46, RZ ;  /* 0x0000002e702e7210 */ /* 0x000fe20007fbe0ff */
[----:B------:R-:W2:Y:S01]  /*10240*/  @P4 LDG.E.U8 R128, desc[UR26][R24.64] ;  /* 0x0000001a18804981 */ /* 0x000ea2000c1e1100 */
[----:B------:R-:W-:Y:S02]  /*10250*/  PRMT R85, RZ, 0x7610, R85 ;  /* 0x00007610ff557816 */ /* 0x000fe40000000055 */
[----:B------:R-:W-:Y:S01]  /*10260*/  ISETP.GT.AND P4, PT, R149, 0xd, PT ;  /* 0x0000000d9500780c */ /* 0x000fe20003f84270 */
[----:B------:R-:W-:Y:S01]  /*10270*/  IMAD.X R47, R101, 0x1, R47, P5 ;  /* 0x00000001652f7824 */ /* 0x000fe200028e062f */
[----:B------:R-:W-:Y:S01]  /*10280*/  PRMT R90, RZ, 0x7610, R90 ;  /* 0x00007610ff5a7816 */ /* 0x000fe2000000005a */
[----:B0-----:R-:W-:-:S02]  /*10290*/  @P1 IMAD.MOV.U32 R86, RZ, RZ, R35 ;  /* 0x000000ffff561224 */ /* 0x001fc400078e0023 */
[----:B------:R-:W-:Y:S01]  /*102a0*/  @P1 IMAD.MOV.U32 R87, RZ, RZ, R36 ;  /* 0x000000ffff571224 */ /* 0x000fe200078e0024 */
[C---:B------:R-:W-:Y:S02]  /*102b0*/  IADD3 R55, P6, PT, R112.reuse, R55, RZ ;  /* 0x0000003770377210 */ /* 0x040fe40007fde0ff */
        /* <DEDUP_REMOVED lines=42> */
[C---:B------:R-:W-:Y:S01]  /*10560*/  IMAD.X R49, R101.reuse, 0x1, R49, P5 ;  /* 0x0000000165317824 */ /* 0x040fe200028e0631 */
[----:B------:R-:W-:Y:S01]  /*10570*/  IADD3 R57, P5, PT, R112, R57, RZ ;  /* 0x0000003970397210 */ /* 0x000fe20007fbe0ff */
[----:B------:R-:W-:Y:S01]  /*10580*/  @P4 IMAD.MOV.U32 R96, RZ, RZ, R37 ;  /* 0x000000ffff604224 */ /* 0x000fe200078e0025 */
[----:B------:R-:W-:Y:S01]  /*10590*/  PRMT R91, RZ, 0x7610, R91 ;  /* 0x00007610ff5b7816 */ /* 0x000fe2000000005b */
[----:B------:R-:W-:Y:S01]  /*105a0*/  @P4 IMAD.MOV.U32 R97, RZ, RZ, R38 ;  /* 0x000000ffff614224 */ /* 0x000fe200078e0026 */
[----:B0-----:R-:W-:Y:S01]  /*105b0*/  PRMT R86, RZ, 0x7610, R86 ;  /* 0x00007610ff567816 */ /* 0x001fe20000000056 */
[----:B------:R-:W-:-:S02]  /*105c0*/  IMAD.X R58, R101, 0x1, R58, P5 ;  /* 0x00000001653a7824 */ /* 0x000fc400028e063a */
[----:B------:R-:W-:Y:S02]  /*105d0*/  @P2 IMAD.MOV.U32 R116, RZ, RZ, R57 ;  /* 0x000000ffff742224 */ /* 0x000fe400078e0039 */
[----:B------:R-:W2:Y:S01]  /*105e0*/  @P1 LDG.E.U8 R91, desc[UR26][R48.64] ;  /* 0x0000001a305b1981 */ /* 0x000ea2000c1e1100 */
[C---:B------:R-:W-:Y:S01]  /*105f0*/  ISETP.GT.AND P1, PT, R149.reuse, 0x17, PT ;  /* 0x000000179500780c */ /* 0x040fe20003f24270 */
[----:B------:R-:W-:Y:S02]  /*10600*/  @P2 IMAD.MOV.U32 R117, RZ, RZ, R58 ;  /* 0x000000ffff752224 */ /* 0x000fe400078e003a */
[----:B------:R0:W2:Y:S01]  /*10610*/  @P4 LDG.E.U8 R86, desc[UR26][R96.64] ;  /* 0x0000001a60564981 */ /* 0x0000a2000c1e1100 */
[----:B------:R-:W-:Y:S02]  /*10620*/  ISETP.GT.AND P4, PT, R149, 0x16, PT ;  /* 0x000000169500780c */ /* 0x000fe40003f84270 */
[C---:B------:R-:W-:Y:S02]  /*10630*/  IADD3 R66, P6, PT, R112.reuse, R66, RZ ;  /* 0x0000004270427210 */ /* 0x040fe40007fde0ff */
[----:B------:R-:W-:-:S02]  /*10640*/  IADD3 R75, P5, PT, R112, R75, RZ ;  /* 0x0000004b704b7210 */ /* 0x000fc40007fbe0ff */
[----:B0-----:R-:W-:Y:S01]  /*10650*/  PRMT R96, RZ, 0x7610, R96 ;  /* 0x00007610ff607816 */ /* 0x001fe20000000060 */
[C---:B------:R-:W-:Y:S01]  /*10660*/  IMAD.X R67, R101.reuse, 0x1, R67, P6 ;  /* 0x0000000165437824 */ /* 0x040fe200030e0643 */
[----:B------:R-:W-:Y:S01]  /*10670*/  PRMT R103, RZ, 0x7610, R103 ;  /* 0x00007610ff677816 */ /* 0x000fe20000000067 */
[----:B------:R-:W-:-:S03]  /*10680*/  IMAD.X R76, R101, 0x1, R76, P5 ;  /* 0x00000001654c7824 */ /* 0x000fc600028e064c */
[----:B------:R0:W2:Y:S01]  /*10690*/  @P2 LDG.E.U8 R96, desc[UR26][R116.64] ;  /* 0x0000001a74602981 */ /* 0x0000a2000c1e1100 */
[C---:B------:R-:W-:Y:S02]  /*106a0*/  ISETP.GT.AND P2, PT, R149.reuse, 0x18, PT ;  /* 0x000000189500780c */ /* 0x040fe40003f44270 */
        /* <DEDUP_REMOVED lines=63> */
[C---:B------:R-:W-:Y:S01]  /*10aa0*/  IADD3 R30, P6, PT, R112.reuse, R30, RZ ;  /* 0x0000001e701e7210 */ /* 0x040fe20007fde0ff */
[----:B0-----:R-:W-:Y:S02]  /*10ab0*/  @P2 IMAD.MOV.U32 R116, RZ, RZ, R17 ;  /* 0x000000ffff742224 */ /* 0x001fe400078e0011 */
[----:B------:R-:W-:Y:S01]  /*10ac0*/  @P2 IMAD.MOV.U32 R117, RZ, RZ, R18 ;  /* 0x000000ffff752224 */ /* 0x000fe200078e0012 */
[----:B------:R-:W-:Y:S01]  /*10ad0*/  IADD3 R41, P5, PT, R112, R41, RZ ;  /* 0x0000002970297210 */ /* 0x000fe20007fbe0ff */
[----:B------:R-:W-:-:S03]  /*10ae0*/  IMAD.X R31, R101, 0x1, R31, P6 ;  /* 0x00000001651f7824 */ /* 0x000fc600030e061f */
[----:B------:R0:W2:Y:S01]  /*10af0*/  @P2 LDG.E.U8 R133, desc[UR26][R116.64] ;  /* 0x0000001a74852981 */ /* 0x0000a2000c1e1100 */
[----:B------:R-:W-:Y:S01]  /*10b00*/  ISETP.GT.AND P2, PT, R149, 0x24, PT ;  /* 0x000000249500780c */ /* 0x000fe20003f44270 */
[----:B------:R-:W-:Y:S01]  /*10b10*/  IMAD.X R42, R101, 0x1, R42, P5 ;  /* 0x00000001652a7824 */ /* 0x000fe200028e062a */
[----:B------:R-:W-:Y:S02]  /*10b20*/  IADD3 R52, P5, PT, R112, R52, RZ ;  /* 0x0000003470347210 */ /* 0x000fe40007fbe0ff */
[----:B0-----:R-:W-:Y:S01]  /*10b30*/  PRMT R116, RZ, 0x7610, R116 ;  /* 0x00007610ff747816 */ /* 0x001fe20000000074 */
[----:B------:R-:W-:Y:S01]  /*10b40*/  @P1 IMAD.MOV.U32 R118, RZ, RZ, R41 ;  /* 0x000000ffff761224 */ /* 0x000fe200078e0029 */
[----:B------:R-:W-:Y:S01]  /*10b50*/  PRMT R88, RZ, 0x7610, R88 ;  /* 0x00007610ff587816 */ /* 0x000fe20000000058 */
[----:B------:R-:W-:-:S03]  /*10b60*/  @P1 IMAD.MOV.U32 R119, RZ, RZ, R42 ;  /* 0x000000ffff771224 */ /* 0x000fc600078e002a */
[----:B------:R-:W2:Y:S01]  /*10b70*/  @P4 LDG.E.U8 R116, desc[UR26][R30.64] ;  /* 0x0000001a1e744981 */ /* 0x000ea2000c1e1100 */
[----:B------:R-:W-:Y:S01]  /*10b80*/  ISETP.GT.AND P4, PT, R149, 0x25, PT ;  /* 0x000000259500780c */ /* 0x000fe20003f84270 */
[----:B------:R-:W-:Y:S01]  /*10b90*/  IMAD.X R115, R101, 0x1, R115, P5 ;  /* 0x0000000165737824 */ /* 0x000fe200028e0673 */
[C---:B------:R-:W-:Y:S01]  /*10ba0*/  IADD3 R93, P6, PT, R112.reuse, R93, RZ ;  /* 0x0000005d705d7210 */ /* 0x040fe20007fde0ff */
[----:B------:R0:W2:Y:S01]  /*10bb0*/  @P1 LDG.E.U8 R88, desc[UR26][R118.64] ;  /* 0x0000001a76581981 */ /* 0x0000a2000c1e1100 */
[----:B------:R-:W-:Y:S02]  /*10bc0*/  PRMT R117, RZ, 0x7610, R117 ;  /* 0x00007610ff757816 */ /* 0x000fe40000000075 */
[----:B------:R-:W-:Y:S01]  /*10bd0*/  ISETP.GT.AND P1, PT, R149, 0x26, PT ;  /* 0x000000269500780c */ /* 0x000fe20003f24270 */
[----:B------:R-:W-:Y:S01]  /*10be0*/  IMAD.X R70, R101, 0x1, R70, P6 ;  /* 0x0000000165467824 */ /* 0x000fe200030e0646 */
[----:B------:R-:W-:Y:S01]  /*10bf0*/  IADD3 R61, P5, PT, R112, R61, RZ ;  /* 0x0000003d703d7210 */ /* 0x000fe20007fbe0ff */
[----:B0-----:R-:W-:-:S02]  /*10c00*/  @P2 IMAD.MOV.U32 R118, RZ, RZ, R52 ;  /* 0x000000ffff762224 */ /* 0x001fc400078e0034 */
[----:B------:R-:W-:Y:S02]  /*10c10*/  @P2 IMAD.MOV.U32 R119, RZ, RZ, R115 ;  /* 0x000000ffff772224 */ /* 0x000fe400078e0073 */
[----:B------:R-:W-:-:S03]  /*10c20*/  @P4 IMAD.MOV.U32 R124, RZ, RZ, R93 ;  /* 0x000000ffff7c4224 */ /* 0x000fc600078e005d */
[----:B------:R0:W2:Y:S01]  /*10c30*/  @P2 LDG.E.U8 R117, desc[UR26][R118.64] ;  /* 0x0000001a76752981 */ /* 0x0000a2000c1e1100 */
[----:B------:R-:W-:Y:S01]  /*10c40*/  ISETP.GT.AND P2, PT, R149, 0x27, PT ;  /* 0x000000279500780c */ /* 0x000fe20003f44270 */
[----:B------:R-:W-:Y:S02]  /*10c50*/  @P4 IMAD.MOV.U32 R125, RZ, RZ, R70 ;  /* 0x000000ffff7d4224 */ /* 0x000fe400078e0046 */
[----:B------:R-:W-:Y:S01]  /*10c60*/  IMAD.X R98, R101, 0x1, R98, P5 ;  /* 0x0000000165627824 */ /* 0x000fe200028e0662 */
[----:B------:R-:W-:Y:S02]  /*10c70*/  IADD3 R106, P5, PT, R112, R106, RZ ;  /* 0x0000006a706a7210 */ /* 0x000fe40007fbe0ff */
[----:B0-----:R-:W-:Y:S02]  /*10c80*/  PRMT R118, RZ, 0x7610, R118 ;  /* 0x00007610ff767816 */ /* 0x001fe40000000076 */
[----:B------:R-:W-:-:S04]  /*10c90*/  PRMT R119, RZ, 0x7610, R119 ;  /* 0x00007610ff777816 */ /* 0x000fc80000000077 */
[----:B------:R0:W2:Y:S01]  /*10ca0*/  @P4 LDG.E.U8 R118, desc[UR26][R124.64] ;  /* 0x0000001a7c764981 */ /* 0x0000a2000c1e1100 */
[----:B------:R-:W-:Y:S01]  /*10cb0*/  ISETP.GT.AND P4, PT, R149, 0x28, PT ;  /* 0x000000289500780c */ /* 0x000fe20003f84270 */
[C---:B------:R-:W-:Y:S01]  /*10cc0*/  IMAD.X R79, R101.reuse, 0x1, R79, P5 ;  /* 0x00000001654f7824 */ /* 0x040fe200028e064f */
[----:B------:R-:W-:Y:S02]  /*10cd0*/  IADD3 R111, P6, PT, R112, R111, RZ ;  /* 0x0000006f706f7210 */ /* 0x000fe40007fde0ff */
[----:B------:R-:W-:Y:S01]  /*10ce0*/  PRMT R121, RZ, 0x7610, R121 ;  /* 0x00007610ff797816 */ /* 0x000fe20000000079 */
[----:B0-----:R-:W-:Y:S02]  /*10cf0*/  @P1 IMAD.MOV.U32 R124, RZ, RZ, R61 ;  /* 0x000000ffff7c1224 */ /* 0x001fe400078e003d */
[----:B------:R-:W-:Y:S02]  /*10d00*/  @P1 IMAD.MOV.U32 R125, RZ, RZ, R98 ;  /* 0x000000ffff7d1224 */ /* 0x000fe400078e0062 */
[----:B------:R-:W-:-:S03]  /*10d10*/  IMAD.X R19, R101, 0x1, R19, P6 ;  /* 0x0000000165137824 */ /* 0x000fc600030e0613 */
[----:B------:R0:W2:Y:S01]  /*10d20*/  @P1 LDG.E.U8 R119, desc[UR26][R124.64] ;  /* 0x0000001a7c771981 */ /* 0x0000a2000c1e1100 */
[----:B------:R-:W-:Y:S02]  /*10d30*/  ISETP.GT.AND P1, PT, R149, 0x29, PT ;  /* 0x000000299500780c */ /* 0x000fe40003f24270 */
[----:B------:R-:W-:Y:S02]  /*10d40*/  IADD3 R10, P5, PT, R112, R10, RZ ;  /* 0x0000000a700a7210 */ /* 0x000fe40007fbe0ff */
[----:B------:R-:W-:Y:S01]  /*10d50*/  PRMT R163, RZ, 0x7610, R163 ;  /* 0x00007610ffa37816 */ /* 0x000fe200000000a3 */
[----:B0-----:R-:W-:Y:S02]  /*10d60*/  @P2 IMAD.MOV.U32 R124, RZ, RZ, R106 ;  /* 0x000000ffff7c2224 */ /* 0x001fe400078e006a */
[----:B------:R-:W-:-:S05]  /*10d70*/  @P2 IMAD.MOV.U32 R125, RZ, RZ, R79 ;  /* 0x000000ffff7d2224 */ /* 0x000fca00078e004f */
[----:B------:R0:W2:Y:S01]  /*10d80*/  @P2 LDG.E.U8 R121, desc[UR26][R124.64] ;  /* 0x0000001a7c792981 */ /* 0x0000a2000c1e1100 */
[----:B------:R-:W-:Y:S01]  /*10d90*/  ISETP.GT.AND P2, PT, R149, 0x2a, PT ;  /* 0x0000002a9500780c */ /* 0x000fe20003f44270 */
[----:B------:R-:W-:Y:S01]  /*10da0*/  IMAD.X R80, R101, 0x1, R80, P5 ;  /* 0x0000000165507824 */ /* 0x000fe200028e0650 */
[----:B------:R-:W-:Y:S01]  /*10db0*/  PRMT R138, RZ, 0x7610, R138 ;  /* 0x00007610ff8a7816 */ /* 0x000fe2000000008a */
[----:B0-----:R-:W-:Y:S02]  /*10dc0*/  @P4 IMAD.MOV.U32 R124, RZ, RZ, R111 ;  /* 0x000000ffff7c4224 */ /* 0x001fe400078e006f */
[----:B------:R-:W-:-:S05]  /*10dd0*/  @P4 IMAD.MOV.U32 R125, RZ, RZ, R19 ;  /* 0x000000ffff7d4224 */ /* 0x000fca00078e0013 */
[----:B------:R0:W2:Y:S01]  /*10de0*/  @P4 LDG.E.U8 R163, desc[UR26][R124.64] ;  /* 0x0000001a7ca34981 */ /* 0x0000a2000c1e1100 */
[----:B------:R-:W-:-:S05]  /*10df0*/  IADD3 R81, P4, PT, R112, R81, RZ ;  /* 0x0000005170517210 */ /* 0x000fca0007f9e0ff */
[----:B------:R-:W-:Y:S02]  /*10e00*/  IMAD.X R32, R101, 0x1, R32, P4 ;  /* 0x0000000165207824 */ /* 0x000fe400020e0620 */
[----:B0-----:R-:W-:Y:S02]  /*10e10*/  @P1 IMAD.MOV.U32 R124, RZ, RZ, R10 ;  /* 0x000000ffff7c1224 */ /* 0x001fe400078e000a */
[----:B------:R-:W-:Y:S01]  /*10e20*/  @P1 IMAD.MOV.U32 R125, RZ, RZ, R80 ;  /* 0x000000ffff7d1224 */ /* 0x000fe200078e0050 */
[----:B------:R-:W-:Y:S01]  /*10e30*/  ISETP.GT.AND P5, PT, R149, 0x2b, PT ;  /* 0x0000002b9500780c */ /* 0x000fe20003fa4270 */
[----:B------:R-:W-:-:S03]  /*10e40*/  @P2 IMAD.MOV.U32 R126, RZ, RZ, R81 ;  /* 0x000000ffff7e2224 */ /* 0x000fc600078e0051 */
[----:B------:R0:W2:Y:S01]  /*10e50*/  @P1 LDG.E.U8 R138, desc[UR26][R124.64] ;  /* 0x0000001a7c8a1981 */ /* 0x0000a2000c1e1100 */
[----:B------:R-:W-:Y:S01]  /*10e60*/  @P2 IMAD.MOV.U32 R127, RZ, RZ, R32 ;  /* 0x000000ffff7f2224 */ /* 0x000fe200078e0020 */
[----:B------:R-:W-:Y:S02]  /*10e70*/  IADD3 R83, P1, PT, R112, R83, RZ ;  /* 0x0000005370537210 */ /* 0x000fe40007f3e0ff */
[----:B0-----:R-:W-:-:S03]  /*10e80*/  PRMT R125, RZ, 0x7610, R125 ;  /* 0x00007610ff7d7816 */ /* 0x001fc6000000007d */
[----:B------:R-:W-:-:S03]  /*10e90*/  IMAD.X R43, R101, 0x1, R43, P1 ;  /* 0x00000001652b7824 */ /* 0x000fc600008e062b */
[----:B------:R0:W2:Y:S01]  /*10ea0*/  @P2 LDG.E.U8 R125, desc[UR26][R126.64] ;  /* 0x0000001a7e7d2981 */ /* 0x0000a2000c1e1100 */
[----:B------:R-:W-:Y:S02]  /*10eb0*/  ISETP.GT.AND P2, PT, R149, 0x2c, PT ;  /* 0x0000002c9500780c */ /* 0x000fe40003f44270 */
[----:B------:R-:W-:Y:S02]  /*10ec0*/  IADD3 R171, P1, PT, R112, R171, RZ ;  /* 0x000000ab70ab7210 */ /* 0x000fe40007f3e0ff */
[----:B------:R-:W-:-:S03]  /*10ed0*/  PRMT R123, RZ, 0x7610, R123 ;  /* 0x00007610ff7b7816 */ /* 0x000fc6000000007b */
[----:B------:R-:W-:Y:S02]  /*10ee0*/  IMAD.X R170, R101, 0x1, R170, P1 ;  /* 0x0000000165aa7824 */ /* 0x000fe400008e06aa */
[----:B0-----:R-:W-:Y:S02]  /*10ef0*/  @P5 IMAD.MOV.U32 R126, RZ, RZ, R83 ;  /* 0x000000ffff7e5224 */ /* 0x001fe400078e0053 */
[----:B------:R-:W-:Y:S01]  /*10f00*/  @P5 IMAD.MOV.U32 R127, RZ, RZ, R43 ;  /* 0x000000ffff7f5224 */ /* 0x000fe200078e002b */
[----:B------:R-:W-:-:S04]  /*10f10*/  PRMT R124, RZ, 0x7610, R124 ;  /* 0x00007610ff7c7816 */ /* 0x000fc8000000007c */
[----:B------:R0:W2:Y:S02]  /*10f20*/  @P5 LDG.E.U8 R123, desc[UR26][R126.64] ;  /* 0x0000001a7e7b5981 */ /* 0x0000a4000c1e1100 */
[----:B0-----:R-:W-:Y:S02]  /*10f30*/  @P2 IMAD.MOV.U32 R126, RZ, RZ, R171 ;  /* 0x000000ffff7e2224 */ /* 0x001fe400078e00ab */
[----:B------:R-:W-:-:S05]  /*10f40*/  @P2 IMAD.MOV.U32 R127, RZ, RZ, R170 ;  /* 0x000000ffff7f2224 */ /* 0x000fca00078e00aa */
[----:B------:R0:W2:Y:S01]  /*10f50*/  @P2 LDG.E.U8 R124, desc[UR26][R126.64] ;  /* 0x0000001a7e7c2981 */ /* 0x0000a2000c1e1100 */
[----:B------:R-:W-:Y:S02]  /*10f60*/  ISETP.GT.AND P2, PT, R149, 0x2d, PT ;  /* 0x0000002d9500780c */ /* 0x000fe40003f44270 */
[----:B------:R-:W-:Y:S02]  /*10f70*/  IADD3 R173, P1, PT, R112, R173, RZ ;  /* 0x000000ad70ad7210 */ /* 0x000fe40007f3e0ff */
[----:B------:R-:W-:-:S03]  /*10f80*/  PRMT R129, RZ, 0x7610, R129 ;  /* 0x00007610ff817816 */ /* 0x000fc60000000081 */
[----:B------:R-:W-:-:S06]  /*10f90*/  IMAD.X R172, R101, 0x1, R172, P1 ;  /* 0x0000000165ac7824 */ /* 0x000fcc00008e06ac */
[----:B0-----:R-:W-:Y:S02]  /*10fa0*/  @P2 IMAD.MOV.U32 R126, RZ, RZ, R173 ;  /* 0x000000ffff7e2224 */ /* 0x001fe400078e00ad */
[----:B------:R-:W-:-:S05]  /*10fb0*/  @P2 IMAD.MOV.U32 R127, RZ, RZ, R172 ;  /* 0x000000ffff7f2224 */ /* 0x000fca00078e00ac */
[----:B------:R0:W3:Y:S01]  /*10fc0*/  @P2 LDG.E.U8 R129, desc[UR26][R126.64] ;  /* 0x0000001a7e812981 */ /* 0x0000e2000c1e1100 */
        /* <DEDUP_REMOVED lines=13> */
[----:B------:R0:W4:Y:S01]  /*110a0*/  @P2 LDG.E.U8 R132, desc[UR26][R126.64] ;  /* 0x0000001a7e842981 */ /* 0x000122000c1e1100 */
        /* <DEDUP_REMOVED lines=14> */
[----:B------:R-:W-:Y:S02]  /*11190*/  ISETP.GT.AND P2, PT, R149, RZ, PT ;  /* 0x000000ff9500720c */ /* 0x000fe40003f44270 */
        /* <DEDUP_REMOVED lines=70> */
[----:B--2---:R-:W-:Y:S02]  /*11600*/  IADD3 R105, P1, PT, R112, R105, RZ ;  /* 0x0000006970697210 */ /* 0x004fe40007f3e0ff */
[----:B------:R-:W-:-:S03]  /*11610*/  PRMT R145, RZ, 0x7610, R145 ;  /* 0x00007610ff917816 */ /* 0x000fc60000000091 */
[----:B------:R-:W-:Y:S01]  /*11620*/  IMAD.X R200, R101, 0x1, R200, P1 ;  /* 0x0000000165c87824 */ /* 0x000fe200008e06c8 */
[----:B------:R2:W-:Y:S05]  /*11630*/  STL [R1+0x330], R105 ;  /* 0x0003306901007387 */ /* 0x0005ea0000100800 */
[----:B0-----:R-:W-:Y:S02]  /*11640*/  @P2 IMAD.MOV.U32 R126, RZ, RZ, R105 ;  /* 0x000000ffff7e2224 */ /* 0x001fe400078e0069 */
[----:B------:R-:W-:Y:S01]  /*11650*/  @P2 IMAD.MOV.U32 R127, RZ, RZ, R200 ;  /* 0x000000ffff7f2224 */ /* 0x000fe200078e00c8 */
[----:B--2---:R-:W2:Y:S04]  /*11660*/  LDL.LU R105, [R1+0x348] ;  /* 0x0003480001697983 */ /* 0x004ea80000300800 */
[----:B------:R0:W2:Y:S04]  /*11670*/  @P2 LDG.E.U8 R145, desc[UR26][R126.64] ;  /* 0x0000001a7e912981 */ /* 0x0000a8000c1e1100 */
[----:B------:R-:W2:Y:S01]  /*11680*/  LDL.LU R127, [R1+0x334] ;  /* 0x00033400017f7983 */ /* 0x000ea20000300800 */
[----:B------:R-:W-:-:S02]  /*11690*/  ISETP.GT.AND P2, PT, R149, 0x3c, PT ;  /* 0x0000003c9500780c */ /* 0x000fc40003f44270 */
[----:B---3--:R-:W-:Y:S02]  /*116a0*/  IADD3 R99, P1, PT, R112, R99, RZ ;  /* 0x0000006370637210 */ /* 0x008fe40007f3e0ff */
[----:B------:R-:W-:-:S03]  /*116b0*/  PRMT R146, RZ, 0x7610, R146 ;  /* 0x00007610ff927816 */ /* 0x000fc60000000092 */
[----:B------:R3:W-:Y:S06]  /*116c0*/  STL [R1+0x338], R99 ;  /* 0x0003386301007387 */ /* 0x0007ec0000100800 */
[----:B0-----:R-:W-:Y:S02]  /*116d0*/  @P2 IMAD.MOV.U32 R126, RZ, RZ, R99 ;  /* 0x000000ffff7e2224 */ /* 0x001fe400078e0063 */
[----:B--2---:R-:W-:-:S05]  /*116e0*/  IMAD.X R127, R101, 0x1, R127, P1 ;  /* 0x00000001657f7824 */ /* 0x004fca00008e067f */
[----:B------:R0:W-:Y:S04]  /*116f0*/  STL [R1+0x334], R127 ;  /* 0x0003347f01007387 */ /* 0x0001e80000100800 */
[----:B---3--:R-:W2:Y:S04]  /*11700*/  LDL.LU R99, [R1+0x32c] ;  /* 0x00032c0001637983 */ /* 0x008ea80000300800 */
[----:B------:R3:W2:Y:S04]  /*11710*/  @P2 LDG.E.U8 R146, desc[UR26][R126.64] ;  /* 0x0000001a7e922981 */ /* 0x0006a8000c1e1100 */
[----:B------:R-:W2:Y:S04]  /*11720*/  LDL.LU R126, [R1+0x33c] ;  /* 0x00033c00017e7983 */ /* 0x000ea80000300800 */
[----:B0-----:R-:W3:Y:S01]  /*11730*/  LDL.LU R127, [R1+0x340] ;  /* 0x00034000017f7983 */ /* 0x001ee20000300800 */
[----:B------:R-:W-:-:S02]  /*11740*/  ISETP.GT.AND P2, PT, R149, 0x3d, PT ;  /* 0x0000003d9500780c */ /* 0x000fc40003f44270 */
[----:B------:R-:W-:Y:S02]  /*11750*/  PRMT R147, RZ, 0x7610, R147 ;  /* 0x00007610ff937816 */ /* 0x000fe40000000093 */
[----:B---3--:R-:W-:-:S05]  /*11760*/  IADD3 R127, P1, PT, R112, R127, RZ ;  /* 0x0000007f707f7210 */ /* 0x008fca0007f3e0ff */
[----:B--2---:R-:W-:Y:S01]  /*11770*/  IMAD.X R126, R101, 0x1, R126, P1 ;  /* 0x00000001657e7824 */ /* 0x004fe200008e067e */
[----:B------:R0:W-:Y:S04]  /*11780*/  STL [R1+0x340], R127 ;  /* 0x0003407f01007387 */ /* 0x0001e80000100800 */
[----:B------:R2:W-:Y:S01]  /*11790*/  STL [R1+0x33c], R126 ;  /* 0x00033c7e01007387 */ /* 0x0005e20000100800 */
[----:B0-----:R-:W-:-:S04]  /*117a0*/  @P2 LOP3.LUT R127, R127, R126, RZ, 0x3c, !PT ;  /* 0x0000007e7f7f2212 */ /* 0x001fc800078e3cff */
[----:B--2---:R-:W-:-:S04]  /*117b0*/  @P2 LOP3.LUT R126, R127, R126, RZ, 0x3c, !PT ;  /* 0x0000007e7f7e2212 */ /* 0x004fc800078e3cff */
[----:B------:R-:W-:-:S05]  /*117c0*/  @P2 LOP3.LUT R127, R127, R126, RZ, 0x3c, !PT ;  /* 0x0000007e7f7f2212 */ /* 0x000fca00078e3cff */
[----:B------:R0:W2:Y:S04]  /*117d0*/  @P2 LDG.E.U8 R147, desc[UR26][R126.64] ;  /* 0x0000001a7e932981 */ /* 0x0000a8000c1e1100 */
[----:B------:R-:W3:Y:S01]  /*117e0*/  LDL.LU R127, [R1+0x344] ;  /* 0x00034400017f7983 */ /* 0x000ee20000300800 */
[----:B------:R-:W-:Y:S02]  /*117f0*/  ISETP.GT.AND P2, PT, R149, 0x3e, PT ;  /* 0x0000003e9500780c */ /* 0x000fe40003f44270 */
[----:B------:R-:W-:Y:S02]  /*11800*/  IADD3 R105, P1, PT, R112, R105, RZ ;  /* 0x0000006970697210 */ /* 0x000fe40007f3e0ff */
[----:B------:R-:W-:-:S03]  /*11810*/  PRMT R148, RZ, 0x7610, R148 ;  /* 0x00007610ff947816 */ /* 0x000fc60000000094 */
[----:B------:R-:W-:Y:S06]  /*11820*/  STL [R1+0x348], R105 ;  /* 0x0003486901007387 */ /* 0x000fec0000100800 */
[----:B0-----:R-:W-:Y:S02]  /*11830*/  @P2 IMAD.MOV.U32 R126, RZ, RZ, R105 ;  /* 0x000000ffff7e2224 */ /* 0x001fe400078e0069 */
[----:B---3--:R-:W-:-:S05]  /*11840*/  IMAD.X R127, R101, 0x1, R127, P1 ;  /* 0x00000001657f7824 */ /* 0x008fca00008e067f */
[----:B------:R0:W-:Y:S04]  /*11850*/  STL [R1+0x344], R127 ;  /* 0x0003447f01007387 */ /* 0x0001e80000100800 */
[----:B------:R3:W2:Y:S04]  /*11860*/  @P2 LDG.E.U8 R148, desc[UR26][R126.64] ;  /* 0x0000001a7e942981 */ /* 0x0006a8000c1e1100 */
[----:B------:R-:W2:Y:S04]  /*11870*/  LDL.LU R126, [R1+0x34c] ;  /* 0x00034c00017e7983 */ /* 0x000ea80000300800 */
[----:B0-----:R-:W3:Y:S01]  /*11880*/  LDL.LU R127, [R1+0x350] ;  /* 0x00035000017f7983 */ /* 0x001ee20000300800 */
[----:B------:R-:W0:Y:S01]  /*11890*/  S2R R105, SR_TID.X ;  /* 0x0000000000697919 */ /* 0x000e220000002100 */
[----:B------:R-:W-:-:S02]  /*118a0*/  ISETP.GT.AND P4, PT, R149, 0x3f, PT ;  /* 0x0000003f9500780c */ /* 0x000fc40003f84270 */
[----:B0-----:R-:W-:-:S04]  /*118b0*/  LOP3.LUT R105, R105, 0x3f, RZ, 0xc0, !PT ;  /* 0x0000003f69697812 */ /* 0x001fc800078ec0ff */
[----:B------:R-:W-:Y:S02]  /*118c0*/  ISETP.GE.AND P1, PT, R105, R149, PT ;  /* 0x000000956900720c */ /* 0x000fe40003f26270 */
        /* <DEDUP_REMOVED lines=10> */
[----:B------:R-:W-:Y:S02]  /*11970*/  IADD3 R99, P2, PT, R113, R99, RZ ;  /* 0x0000006371637210 */ /* 0x000fe40007f5e0ff */
[----:B------:R-:W-:-:S03]  /*11980*/  PRMT R150, RZ, 0x7610, R150 ;  /* 0x00007610ff967816 */ /* 0x000fc60000000096 */
[----:B0-----:R-:W-:Y:S01]  /*11990*/  @!P1 IMAD.MOV.U32 R126, RZ, RZ, R99 ;  /* 0x000000ffff7e9224 */ /* 0x001fe200078e0063 */
[----:B------:R-:W-:Y:S01]  /*119a0*/  STL [R1+0x32c], R99 ;  /* 0x00032c6301007387 */ /* 0x000fe20000100800 */
[----:B------:R-:W-:Y:S02]  /*119b0*/  PRMT R151, RZ, 0x7610, R151 ;  /* 0x00007610ff977816 */ /* 0x000fe40000000097 */
[----:B------:R-:W-:Y:S02]  /*119c0*/  PRMT R152, RZ, 0x7610, R152 ;  /* 0x00007610ff987816 */ /* 0x000fe40000000098 */
[----:B------:R-:W-:Y:S02]  /*119d0*/  PRMT R153, RZ, 0x7610, R153 ;  /* 0x00007610ff997816 */ /* 0x000fe40000000099 */
[----:B------:R-:W-:Y:S02]  /*119e0*/  PRMT R154, RZ, 0x7610, R154 ;  /* 0x00007610ff9a7816 */ /* 0x000fe4000000009a */
[----:B------:R-:W-:-:S02]  /*119f0*/  PRMT R155, RZ, 0x7610, R155 ;  /* 0x00007610ff9b7816 */ /* 0x000fc4000000009b */
[----:B------:R-:W-:Y:S02]  /*11a00*/  PRMT R156, RZ, 0x7610, R156 ;  /* 0x00007610ff9c7816 */ /* 0x000fe4000000009c */
[----:B------:R-:W-:Y:S01]  /*11a10*/  PRMT R157, RZ, 0x7610, R157 ;  /* 0x00007610ff9d7816 */ /* 0x000fe2000000009d */
[----:B------:R-:W-:Y:S01]  /*11a20*/  BAR.SYNC.DEFER_BLOCKING 0x0 ;  /* 0x0000000000007b1d */ /* 0x000fe20000010000 */
[----:B---3--:R-:W-:Y:S01]  /*11a30*/  IMAD.X R127, R114, 0x1, R127, P2 ;  /* 0x00000001727f7824 */ /* 0x008fe200010e067f */
[----:B------:R-:W-:-:S04]  /*11a40*/  IADD3 R202, P2, PT, R113, R202, RZ ;  /* 0x000000ca71ca7210 */ /* 0x000fc80007f5e0ff */
[----:B------:R0:W3:Y:S01]  /*11a50*/  @!P1 LDG.E.U8 R150, desc[UR26][R126.64] ;  /* 0x0000001a7e969981 */ /* 0x0000e2000c1e1100 */
[C---:B------:R-:W-:Y:S01]  /*11a60*/  IMAD.X R201, R114.reuse, 0x1, R201, P2 ;  /* 0x0000000172c97824 */ /* 0x040fe200010e06c9 */
[C---:B------:R-:W-:Y:S02]  /*11a70*/  IADD3 R210, P2, PT, R113.reuse, R210, RZ ;  /* 0x000000d271d27210 */ /* 0x040fe40007f5e0ff */
[----:B------:R1:W-:Y:S03]  /*11a80*/  STL [R1+0x328], R127 ;  /* 0x0003287f01007387 */ /* 0x0003e60000100800 */
[----:B------:R-:W-:Y:S02]  /*11a90*/  IMAD.X R209, R114, 0x1, R209, P2 ;  /* 0x0000000172d17824 */ /* 0x000fe400010e06d1 */
[----:B0-----:R-:W-:Y:S01]  /*11aa0*/  @!P1 IMAD.MOV.U32 R126, RZ, RZ, R202 ;  /* 0x000000ffff7e9224 */ /* 0x001fe200078e00ca */
[----:B------:R-:W-:Y:S01]  /*11ab0*/  IADD3 R218, P2, PT, R113, R218, RZ ;  /* 0x000000da71da7210 */ /* 0x000fe20007f5e0ff */
[----:B-1----:R-:W-:-:S04]  /*11ac0*/  @!P1 IMAD.MOV.U32 R127, RZ, RZ, R201 ;  /* 0x000000ffff7f9224 */ /* 0x002fc800078e00c9 */
[C---:B------:R-:W-:Y:S01]  /*11ad0*/  IMAD.X R217, R114.reuse, 0x1, R217, P2 ;  /* 0x0000000172d97824 */ /* 0x040fe200010e06d9 */
[----:B------:R0:W2:Y:S01]  /*11ae0*/  @!P1 LDG.E.U8 R151, desc[UR26][R126.64] ;  /* 0x0000001a7e979981 */ /* 0x0000a2000c1e1100 */
[----:B------:R-:W-:Y:S01]  /*11af0*/  IADD3 R226, P2, PT, R113, R226, RZ ;  /* 0x000000e271e27210 */ /* 0x000fe20007f5e0ff */
[----:B0-----:R-:W-:Y:S02]  /*11b00*/  @!P1 IMAD.MOV.U32 R126, RZ, RZ, R210 ;  /* 0x000000ffff7e9224 */ /* 0x001fe400078e00d2 */
[----:B------:R-:W-:Y:S02]  /*11b10*/  @!P1 IMAD.MOV.U32 R127, RZ, RZ, R209 ;  /* 0x000000ffff7f9224 */ /* 0x000fe400078e00d1 */
[----:B------:R-:W-:-:S03]  /*11b20*/  IMAD.X R225, R114, 0x1, R225, P2 ;  /* 0x0000000172e17824 */ /* 0x000fc600010e06e1 */
        /* <DEDUP_REMOVED lines=15> */
[----:B------:R0:W2:Y:S02]  /*11c20*/  @!P1 LDG.E.U8 R155, desc[UR26][R126.64] ;  /* 0x0000001a7e9b9981 */ /* 0x0000a4000c1e1100 */
[----:B0-----:R-:W-:Y:S02]  /*11c30*/  @!P1 IMAD.MOV.U32 R126, RZ, RZ, R242 ;  /* 0x000000ffff7e9224 */ /* 0x001fe400078e00f2 */
[----:B------:R-:W-:-:S05]  /*11c40*/  @!P1 IMAD.MOV.U32 R127, RZ, RZ, R241 ;  /* 0x000000ffff7f9224 */ /* 0x000fca00078e00f1 */
[----:B------:R0:W2:Y:S02]  /*11c50*/  @!P1 LDG.E.U8 R156, desc[UR26][R126.64] ;  /* 0x0000001a7e9c9981 */ /* 0x0000a4000c1e1100 */
[----:B0-----:R-:W-:Y:S02]  /*11c60*/  @!P1 IMAD.MOV.U32 R126, RZ, RZ, R250 ;  /* 0x000000ffff7e9224 */ /* 0x001fe400078e00fa */
[----:B------:R-:W-:-:S05]  /*11c70*/  @!P1 IMAD.MOV.U32 R127, RZ, RZ, R249 ;  /* 0x000000ffff7f9224 */ /* 0x000fca00078e00f9 */
[----:B------:R0:W2:Y:S04]  /*11c80*/  @!P1 LDG.E.U8 R157, desc[UR26][R126.64] ;  /* 0x0000001a7e9d9981 */ /* 0x0000a8000c1e1100 */
[----:B------:R-:W2:Y:S04]  /*11c90*/  LDL.LU R126, [R1+0x10] ;  /* 0x00001000017e7983 */ /* 0x000ea80000300800 */
[----:B------:R-:W0:Y:S01]  /*11ca0*/  LDL.LU R127, [R1+0x14] ;  /* 0x00001400017f7983 */ /* 0x000e220000300800 */
[----:B------:R-:W1:Y:S02]  /*11cb0*/  S2R R99, SR_TID.X ;  /* 0x0000000000637919 */ /* 0x000e640000002100 */
[----:B-1----:R-:W-:-:S05]  /*11cc0*/  LOP3.LUT R99, R99, 0x7f, RZ, 0xc0, !PT ;  /* 0x0000007f63637812 */ /* 0x002fca00078ec0ff */
[----:B----4-:R1:W-:Y:S02]  /*11cd0*/  STS.U8 [R99+UR13+0xa000], R158 ;  /* 0x00a0009e63007988 */ /* 0x0103e4000800000d */
[----:B-1----:R-:W-:Y:S02]  /*11ce0*/  PRMT R158, RZ, 0x7610, R158 ;  /* 0x00007610ff9e7816 */ /* 0x002fe4000000009e */
[----:B0-----:R-:W-:-:S05]  /*11cf0*/  IADD3 R127, P2, PT, R113, R127, RZ ;  /* 0x0000007f717f7210 */ /* 0x001fca0007f5e0ff */
[----:B--2---:R-:W-:Y:S01]  /*11d00*/  IMAD.X R126, R114, 0x1, R126, P2 ;  /* 0x00000001727e7824 */ /* 0x004fe200010e067e */
[----:B------:R0:W-:Y:S04]  /*11d10*/  STL [R1+0x14], R127 ;  /* 0x0000147f01007387 */ /* 0x0001e80000100800 */
[----:B------:R1:W-:Y:S01]  /*11d20*/  STL [R1+0x10], R126 ;  /* 0x0000107e01007387 */ /* 0x0003e20000100800 */
[----:B0-----:R-:W-:-:S04]  /*11d30*/  @!P1 LOP3.LUT R127, R127, R126, RZ, 0x3c, !PT ;  /* 0x0000007e7f7f9212 */ /* 0x001fc800078e3cff */
[----:B-1----:R-:W-:-:S04]  /*11d40*/  @!P1 LOP3.LUT R126, R127, R126, RZ, 0x3c, !PT ;  /* 0x0000007e7f7e9212 */ /* 0x002fc800078e3cff */
[----:B------:R-:W-:-:S05]  /*11d50*/  @!P1 LOP3.LUT R127, R127, R126, RZ, 0x3c, !PT ;  /* 0x0000007e7f7f9212 */ /* 0x000fca00078e3cff */
[----:B------:R0:W2:Y:S04]  /*11d60*/  @!P1 LDG.E.U8 R158, desc[UR26][R126.64] ;  /* 0x0000001a7e9e9981 */ /* 0x0000a8000c1e1100 */
[----:B------:R-:W4:Y:S04]  /*11d70*/  LDL.LU R126, [R1+0x30] ;  /* 0x00003000017e7983 */ /* 0x000f280000300800 */
[----:B------:R-:W0:Y:S04]  /*11d80*/  LDL.LU R127, [R1+0x34] ;  /* 0x00003400017f7983 */ /* 0x000e280000300800 */
[----:B------:R1:W-:Y:S02]  /*11d90*/  STS.U8 [R99+UR13+0xa400], R159 ;  /* 0x00a4009f63007988 */ /* 0x0003e4000800000d */
[----:B-1----:R-:W-:-:S02]  /*11da0*/  PRMT R159, RZ, 0x7610, R159 ;  /* 0x00007610ff9f7816 */ /* 0x002fc4000000009f */
[----:B0-----:R-:W-:-:S05]  /*11db0*/  IADD3 R127, P2, PT, R113, R127, RZ ;  /* 0x0000007f717f7210 */ /* 0x001fca0007f5e0ff */
[----:B----4-:R-:W-:Y:S01]  /*11dc0*/  IMAD.X R126, R114, 0x1, R126, P2 ;  /* 0x00000001727e7824 */ /* 0x010fe200010e067e */
[----:B------:R0:W-:Y:S04]  /*11dd0*/  STL [R1+0x34], R127 ;  /* 0x0000347f01007387 */ /* 0x0001e80000100800 */
[----:B------:R1:W-:Y:S01]  /*11de0*/  STL [R1+0x30], R126 ;  /* 0x0000307e01007387 */ /* 0x0003e20000100800 */
[----:B0-----:R-:W-:-:S04]  /*11df0*/  @!P1 LOP3.LUT R127, R127, R126, RZ, 0x3c, !PT ;  /* 0x0000007e7f7f9212 */ /* 0x001fc800078e3cff */
[----:B-1----:R-:W-:-:S04]  /*11e00*/  @!P1 LOP3.LUT R126, R127, R126, RZ, 0x3c, !PT ;  /* 0x0000007e7f7e9212 */ /* 0x002fc800078e3cff */
[----:B------:R-:W-:-:S05]  /*11e10*/  @!P1 LOP3.LUT R127, R127, R126, RZ, 0x3c, !PT ;  /* 0x0000007e7f7f9212 */ /* 0x000fca00078e3cff */
[----:B------:R0:W4:Y:S04]  /*11e20*/  @!P1 LDG.E.U8 R159, desc[UR26][R126.64] ;  /* 0x0000001a7e9f9981 */ /* 0x000128000c1e1100 */
[----:B------:R-:W2:Y:S04]  /*11e30*/  LDL.LU R126, [R1+0x50] ;  /* 0x00005000017e7983 */ /* 0x000ea80000300800 */
[----:B------:R-:W0:Y:S04]  /*11e40*/  LDL.LU R127, [R1+0x54] ;  /* 0x00005400017f7983 */ /* 0x000e280000300800 */
[----:B------:R1:W-:Y:S02]  /*11e50*/  STS.U8 [R99+UR13+0xa800], R160 ;  /* 0x00a800a063007988 */ /* 0x0003e4000800000d */
[----:B-1----:R-:W-:-:S02]  /*11e60*/  PRMT R160, RZ, 0x7610, R160 ;  /* 0x00007610ffa07816 */ /* 0x002fc400000000a0 */
        /* <DEDUP_REMOVED lines=69> */
[----:B------:R-:W0:Y:S01]  /*122c0*/  LDL.LU R127, [R1+0x114] ;  /* 0x00011400017f7983 */ /* 0x000e220000300800 */
[----:B------:R-:W1:Y:S02]  /*122d0*/  S2R R99, SR_TID.X ;  /* 0x0000000000637919 */ /* 0x000e640000002100 */
[----:B-1----:R-:W-:-:S04]  /*122e0*/  LOP3.LUT R99, R99, 0x7f, RZ, 0xc0, !PT ;  /* 0x0000007f63637812 */ /* 0x002fc800078ec0ff */
[----:B------:R-:W-:-:S05]  /*122f0*/  LOP3.LUT R99, R99, 0x10, RZ, 0x3c, !PT ;  /* 0x0000001063637812 */ /* 0x000fca00078e3cff */
[----:B------:R1:W-:Y:S02]  /*12300*/  STS.U8 [R99+UR13+0xa080], R137 ;  /* 0x00a0808963007988 */ /* 0x0003e4000800000d */
        /* <DEDUP_REMOVED lines=83> */
[----:B------:R1:W-:Y:S04]  /*12840*/  STS.U8 [R99+UR13+0xbc80], R167 ;  /* 0x00bc80a763007988 */ /* 0x0003e8000800000d */
[----:B-1----:R-:W3:Y:S01]  /*12850*/  LDL.LU R99, [R1+0x254] ;  /* 0x0002540001637983 */ /* 0x002ee20000300800 */
[----:B------:R-:W-:Y:S01]  /*12860*/  PRMT R167, RZ, 0x7610, R167 ;  /* 0x00007610ffa77816 */ /* 0x000fe200000000a7 */
[----:B------:R-:W1:Y:S01]  /*12870*/  S2R R101, SR_TID.X ;  /* 0x0000000000657919 */ /* 0x000e620000002100 */
[----:B0-----:R-:W-:-:S05]  /*12880*/  IADD3 R127, P2, PT, R113, R127, RZ ;  /* 0x0000007f717f7210 */ /* 0x001fca0007f5e0ff */
[----:B--2---:R-:W-:Y:S01]  /*12890*/  IMAD.X R126, R114, 0x1, R126, P2 ;  /* 0x00000001727e7824 */ /* 0x004fe200010e067e */
[----:B------:R0:W-:Y:S04]  /*128a0*/  STL [R1+0x23c], R127 ;  /* 0x00023c7f01007387 */ /* 0x0001e80000100800 */
[----:B------:R2:W-:Y:S01]  /*128b0*/  STL [R1+0x238], R126 ;  /* 0x0002387e01007387 */ /* 0x0005e20000100800 */
[----:B0-----:R-:W-:-:S04]  /*128c0*/  @!P1 LOP3.LUT R127, R127, R126, RZ, 0x3c, !PT ;  /* 0x0000007e7f7f9212 */ /* 0x001fc800078e3cff */
[----:B--2---:R-:W-:-:S04]  /*128d0*/  @!P1 LOP3.LUT R126, R127, R126, RZ, 0x3c, !PT ;  /* 0x0000007e7f7e9212 */ /* 0x004fc800078e3cff */
[----:B------:R-:W-:-:S05]  /*128e0*/  @!P1 LOP3.LUT R127, R127, R126, RZ, 0x3c, !PT ;  /* 0x0000007e7f7f9212 */ /* 0x000fca00078e3cff */
[----:B------:R0:W2:Y:S04]  /*128f0*/  @!P1 LDG.E.U8 R167, desc[UR26][R126.64] ;  /* 0x0000001a7ea79981 */ /* 0x0000a8000c1e1100 */
[----:B------:R-:W2:Y:S01]  /*12900*/  LDL.LU R127, [R1+0x250] ;  /* 0x00025000017f7983 */ /* 0x000ea20000300800 */
[----:B-1----:R-:W-:Y:S02]  /*12910*/  LOP3.LUT R101, R101, 0x7f, RZ, 0xc0, !PT ;  /* 0x0000007f65657812 */ /* 0x002fe400078ec0ff */
[----:B---3--:R-:W-:Y:S02]  /*12920*/  IADD3 R99, P2, PT, R113, R99, RZ ;  /* 0x0000006371637210 */ /* 0x008fe40007f5e0ff */
[----:B------:R-:W-:-:S03]  /*12930*/  LOP3.LUT R101, R101, 0x20, RZ, 0x3c, !PT ;  /* 0x0000002065657812 */ /* 0x000fc600078e3cff */
[----:B0-----:R-:W-:Y:S02]  /*12940*/  @!P1 IMAD.MOV.U32 R126, RZ, RZ, R99 ;  /* 0x000000ffff7e9224 */ /* 0x001fe400078e0063 */
[----:B-----5:R0:W-:Y:S04]  /*12950*/  STS.U8 [R101+UR13+0xa100], R131 ;  /* 0x00a1008365007988 */ /* 0x0201e8000800000d */
[----:B------:R1:W-:Y:S01]  /*12960*/  STL [R1+0x254], R99 ;  /* 0x0002546301007387 */ /* 0x0003e20000100800 */
[----:B0-----:R-:W-:Y:S01]  /*12970*/  PRMT R131, RZ, 0x7610, R131 ;  /* 0x00007610ff837816 */ /* 0x001fe20000000083 */
[----:B--2---:R-:W-:-:S05]  /*12980*/  IMAD.X R127, R114, 0x1, R127, P2 ;  /* 0x00000001727f7824 */ /* 0x004fca00010e067f */
[----:B------:R0:W-:Y:S04]  /*12990*/  STL [R1+0x250], R127 ;  /* 0x0002507f01007387 */ /* 0x0001e80000100800 */
[----:B-1----:R-:W2:Y:S04]  /*129a0*/  LDL.LU R99, [R1+0x2b4] ;  /* 0x0002b40001637983 */ /* 0x002ea80000300800 */
[----:B------:R1:W3:Y:S04]  /*129b0*/  @!P1 LDG.E.U8 R131, desc[UR26][R126.64] ;  /* 0x0000001a7e839981 */ /* 0x0002e8000c1e1100 */
[----:B------:R-:W5:Y:S04]  /*129c0*/  LDL.LU R126, [R1+0x268] ;  /* 0x00026800017e7983 */ /* 0x000f680000300800 */
[----:B0-----:R-:W1:Y:S04]  /*129d0*/  LDL.LU R127, [R1+0x26c] ;  /* 0x00026c00017f7983 */ /* 0x001e680000300800 */
[----:B------:R0:W-:Y:S02]  /*129e0*/  STS.U8 [R101+UR13+0xa500], R128 ;  /* 0x00a5008065007988 */ /* 0x0001e4000800000d */
[----:B0-----:R-:W-:-:S02]  /*129f0*/  PRMT R128, RZ, 0x7610, R128 ;  /* 0x00007610ff807816 */ /* 0x001fc40000000080 */
[----:B-1----:R-:W-:-:S05]  /*12a00*/  IADD3 R127, P2, PT, R113, R127, RZ ;  /* 0x0000007f717f7210 */ /* 0x002fca0007f5e0ff */
[----:B-----5:R-:W-:Y:S01]  /*12a10*/  IMAD.X R126, R114, 0x1, R126, P2 ;  /* 0x00000001727e7824 */ /* 0x020fe200010e067e */
[----:B------:R0:W-:Y:S04]  /*12a20*/  STL [R1+0x26c], R127 ;  /* 0x00026c7f01007387 */ /* 0x0001e80000100800 */
[----:B------:R1:W-:Y:S01]  /*12a30*/  STL [R1+0x268], R126 ;  /* 0x0002687e01007387 */ /* 0x0003e20000100800 */
[----:B0-----:R-:W-:-:S04]  /*12a40*/  @!P1 LOP3.LUT R127, R127, R126, RZ, 0x3c, !PT ;  /* 0x0000007e7f7f9212 */ /* 0x001fc800078e3cff */
[----:B-1----:R-:W-:-:S04]  /*12a50*/  @!P1 LOP3.LUT R126, R127, R126, RZ, 0x3c, !PT ;  /* 0x0000007e7f7e9212 */ /* 0x002fc800078e3cff */
[----:B------:R-:W-:-:S05]  /*12a60*/  @!P1 LOP3.LUT R127, R127, R126, RZ, 0x3c, !PT ;  /* 0x0000007e7f7f9212 */ /* 0x000fca00078e3cff */
[----:B------:R0:W5:Y:S04]  /*12a70*/  @!P1 LDG.E.U8 R128, desc[UR26][R126.64] ;  /* 0x0000001a7e809981 */ /* 0x000168000c1e1100 */
        /* <DEDUP_REMOVED lines=24> */
[----:B------:R-:W2:Y:S01]  /*12c00*/  LDL.LU R127, [R1+0x2b0] ;  /* 0x0002b000017f7983 */ /* 0x000ea20000300800 */
[----:B------:R-:W-:-:S03]  /*12c10*/  IADD3 R99, P2, PT, R113, R99, RZ ;  /* 0x0000006371637210 */ /* 0x000fc60007f5e0ff */
[----:B------:R1:W-:Y:S02]  /*12c20*/  STS.U8 [R101+UR13+0xb100], R116 ;  /* 0x00b1007465007988 */ /* 0x0003e4000800000d */
[----:B0-----:R-:W-:Y:S02]  /*12c30*/  @!P1 IMAD.MOV.U32 R126, RZ, RZ, R99 ;  /* 0x000000ffff7e9224 */ /* 0x001fe400078e0063 */
[----:B------:R0:W-:Y:S01]  /*12c40*/  STL [R1+0x2b4], R99 ;  /* 0x0002b46301007387 */ /* 0x0001e20000100800 */
[----:B-1----:R-:W-:Y:S01]  /*12c50*/  PRMT R116, RZ, 0x7610, R116 ;  /* 0x00007610ff747816 */ /* 0x002fe20000000074 */
[----:B--2---:R-:W-:-:S05]  /*12c60*/  IMAD.X R127, R114, 0x1, R127, P2 ;  /* 0x00000001727f7824 */ /* 0x004fca00010e067f */
[----:B------:R1:W-:Y:S04]  /*12c70*/  STL [R1+0x2b0], R127 ;  /* 0x0002b07f01007387 */ /* 0x0003e80000100800 */
[----:B0-----:R-:W2:Y:S04]  /*12c80*/  LDL.LU R99, [R1+0x314] ;  /* 0x0003140001637983 */ /* 0x001ea80000300800 */
[----:B------:R0:W2:Y:S04]  /*12c90*/  @!P1 LDG.E.U8 R116, desc[UR26][R126.64] ;  /* 0x0000001a7e749981 */ /* 0x0000a8000c1e1100 */
[----:B------:R-:W2:Y:S04]  /*12ca0*/  LDL.LU R126, [R1+0x2c8] ;  /* 0x0002c800017e7983 */ /* 0x000ea80000300800 */
[----:B-1----:R-:W0:Y:S04]  /*12cb0*/  LDL.LU R127, [R1+0x2cc] ;  /* 0x0002cc00017f7983 */ /* 0x002e280000300800 */
        /* <DEDUP_REMOVED lines=35> */
[----:B------:R-:W1:Y:S01]  /*12ef0*/  S2R R105, SR_TID.X ;  /* 0x0000000000697919 */ /* 0x000e620000002100 */
[----:B------:R-:W-:Y:S02]  /*12f00*/  IADD3 R99, P2, PT, R113, R99, RZ ;  /* 0x0000006371637210 */ /* 0x000fe40007f5e0ff */
[----:B------:R-:W-:-:S03]  /*12f10*/  PRMT R169, RZ, 0x7610, R169 ;  /* 0x00007610ffa97816 */ /* 0x000fc600000000a9 */
[----:B0-----:R-:W-:Y:S01]  /*12f20*/  @!P1 IMAD.MOV.U32 R126, RZ, RZ, R99 ;  /* 0x000000ffff7e9224 */ /* 0x001fe200078e0063 */
[----:B-1----:R-:W-:-:S04]  /*12f30*/  LOP3.LUT R105, R105, 0x7f, RZ, 0xc0, !PT ;  /* 0x0000007f69697812 */ /* 0x002fc800078ec0ff */
[----:B------:R-:W-:-:S05]  /*12f40*/  LOP3.LUT R105, R105, 0x30, RZ, 0x3c, !PT ;  /* 0x0000003069697812 */ /* 0x000fca00078e3cff */
[----:B------:R-:W-:Y:S04]  /*12f50*/  STS.U8 [R105+UR13+0xa180], R84 ;  /* 0x00a1805469007988 */ /* 0x000fe8000800000d */
[----:B------:R-:W-:Y:S04]  /*12f60*/  STS.U8 [R105+UR13+0xa580], R85 ;  /* 0x00a5805569007988 */ /* 0x000fe8000800000d */
[----:B------:R0:W-:Y:S04]  /*12f70*/  STS.U8 [R105+UR13+0xa980], R86 ;  /* 0x00a9805669007988 */ /* 0x0001e8000800000d */
[----:B------:R1:W-:Y:S01]  /*12f80*/  STS.U8 [R105+UR13+0xad80], R87 ;  /* 0x00ad805769007988 */ /* 0x0003e2000800000d */
[----:B0-----:R-:W-:-:S02]  /*12f90*/  PRMT R86, RZ, 0x7610, R86 ;  /* 0x00007610ff567816 */ /* 0x001fc40000000056 */
[----:B-1----:R-:W-:Y:S01]  /*12fa0*/  PRMT R87, RZ, 0x7610, R87 ;  /* 0x00007610ff577816 */ /* 0x002fe20000000057 */
[----:B------:R0:W-:Y:S04]  /*12fb0*/  STS.U8 [R105+UR13+0xb180], R88 ;  /* 0x00b1805869007988 */ /* 0x0001e8000800000d */
[----:B------:R1:W-:Y:S01]  /*12fc0*/  STS.U8 [R105+UR13+0xb580], R123 ;  /* 0x00b5807b69007988 */ /* 0x0003e2000800000d */
[----:B0-----:R-:W-:Y:S02]  /*12fd0*/  PRMT R88, RZ, 0x7610, R88 ;  /* 0x00007610ff587816 */ /* 0x001fe40000000058 */
[----:B-1----:R-:W-:Y:S01]  /*12fe0*/  PRMT R123, RZ, 0x7610, R123 ;  /* 0x00007610ff7b7816 */ /* 0x002fe2000000007b */
[----:B------:R-:W-:Y:S04]  /*12ff0*/  STL [R1+0x314], R99 ;  /* 0x0003146301007387 */ /* 0x000fe80000100800 */
[----:B------:R0:W-:Y:S02]  /*13000*/  STS.U8 [R105+UR13+0xb980], R139 ;  /* 0x00b9808b69007988 */ /* 0x0001e4000800000d */
[----:B0-----:R-:W-:Y:S01]  /*13010*/  PRMT R139, RZ, 0x7610, R139 ;  /* 0x00007610ff8b7816 */ /* 0x001fe2000000008b */
[----:B--2---:R-:W-:Y:S01]  /*13020*/  IMAD.X R127, R114, 0x1, R127, P2 ;  /* 0x00000001727f7824 */ /* 0x004fe200010e067f */
[----:B------:R-:W-:-:S04]  /*13030*/  IADD3 R204, P2, PT, R113, R204, RZ ;  /* 0x000000cc71cc7210 */ /* 0x000fc80007f5e0ff */
[----:B------:R0:W2:Y:S01]  /*13040*/  @!P1 LDG.E.U8 R169, desc[UR26][R126.64] ;  /* 0x0000001a7ea99981 */ /* 0x0000a2000c1e1100 */
[C---:B------:R-:W-:Y:S01]  /*13050*/  IMAD.X R203, R114.reuse, 0x1, R203, P2 ;  /* 0x0000000172cb7824 */ /* 0x040fe200010e06cb */
[C---:B------:R-:W-:Y:S01]  /*13060*/  IADD3 R212, P2, PT, R113.reuse, R212, RZ ;  /* 0x000000d471d47210 */ /* 0x040fe20007f5e0ff */
[----:B------:R-:W-:Y:S02]  /*13070*/  @!P1 IMAD.MOV.U32 R84, RZ, RZ, R204 ;  /* 0x000000ffff549224 */ /* 0x000fe400078e00cc */
[----:B------:R-:W-:Y:S02]  /*13080*/  @!P1 IMAD.MOV.U32 R85, RZ, RZ, R203 ;  /* 0x000000ffff559224 */ /* 0x000fe400078e00cb */
[----:B------:R-:W-:Y:S01]  /*13090*/  IMAD.X R211, R114, 0x1, R211, P2 ;  /* 0x0000000172d37824 */ /* 0x000fe200010e06d3 */
[----:B0-----:R-:W-:Y:S02]  /*130a0*/  PRMT R126, RZ, 0x7610, R126 ;  /* 0x00007610ff7e7816 */ /* 0x001fe4000000007e */
[----:B------:R-:W-:-:S04]  /*130b0*/  IADD3 R220, P2, PT, R113, R220, RZ ;  /* 0x000000dc71dc7210 */ /* 0x000fc80007f5e0ff */
[----:B------:R0:W2:Y:S01]  /*130c0*/  @!P1 LDG.E.U8 R126, desc[UR26][R84.64] ;  /* 0x0000001a547e9981 */ /* 0x0000a2000c1e1100 */
[C---:B------:R-:W-:Y:S01]  /*130d0*/  IMAD.X R219, R114.reuse, 0x1, R219, P2 ;  /* 0x0000000172db7824 */ /* 0x040fe200010e06db */
        /* <DEDUP_REMOVED lines=15> */
[----:B------:R-:W-:-:S03]  /*131d0*/  IADD3 R252, P2, PT, R113, R252, RZ ;  /* 0x000000fc71fc7210 */ /* 0x000fc60007f5e0ff */
[----:B------:R1:W-:Y:S01]  /*131e0*/  STL [R1+0x310], R127 ;  /* 0x0003107f01007387 */ /* 0x0003e20000100800 */
[----:B0-----:R-:W-:Y:S02]  /*131f0*/  @!P1 IMAD.MOV.U32 R84, RZ, RZ, R236 ;  /* 0x000000ffff549224 */ /* 0x001fe400078e00ec */
[----:B------:R-:W-:Y:S01]  /*13200*/  @!P1 IMAD.MOV.U32 R85, RZ, RZ, R235 ;  /* 0x000000ffff559224 */ /* 0x000fe200078e00eb */
[----:B-1----:R-:W-:-:S04]  /*13210*/  PRMT R127, RZ, 0x7610, R127 ;  /* 0x00007610ff7f7816 */ /* 0x002fc8000000007f */
[----:B------:R0:W2:Y:S01]  /*13220*/  @!P1 LDG.E.U8 R123, desc[UR26][R84.64] ;  /* 0x0000001a547b9981 */ /* 0x0000a2000c1e1100 */
[----:B------:R-:W-:Y:S02]  /*13230*/  IMAD.X R251, R114, 0x1, R251, P2 ;  /* 0x0000000172fb7824 */ /* 0x000fe400010e06fb */
        /* <DEDUP_REMOVED lines=8> */
[----:B------:R-:W1:Y:S03]  /*132c0*/  S2R R99, SR_TID.X ;  /* 0x0000000000637919 */ /* 0x000e660000002100 */
[----:B------:R-:W-:Y:S01]  /*132d0*/  STS.U8 [R105+UR13+0xbd80], R145 ;  /* 0x00bd809169007988 */ /* 0x000fe2000800000d */
        /* <DEDUP_REMOVED lines=86> */
[----:B------:R-:W-:Y:S02]  /*13840*/  PRMT R145, RZ, 0x7610, R145 ;  /* 0x00007610ff917816 */ /* 0x000fe40000000091 */
        /* <DEDUP_REMOVED lines=11> */
[----:B-1----:R-:W1:Y:S02]  /*13900*/  S2R R99, SR_TID.X ;  /* 0x0000000000637919 */ /* 0x002e640000002100 */
        /* <DEDUP_REMOVED lines=200> */
[----:B------:R1:W-:Y:S04]  /*14590*/  STS.U8 [R99+UR13+0xa380], R107 ;  /* 0x00a3806b63007988 */ /* 0x0003e8000800000d */
[----:B------:R3:W-:Y:S01]  /*145a0*/  STS.U8 [R99+UR13+0xa780], R108 ;  /* 0x00a7806c63007988 */ /* 0x0007e2000800000d */
[----:B-1----:R-:W-:Y:S02]  /*145b0*/  PRMT R107, RZ, 0x7610, R107 ;  /* 0x00007610ff6b7816 */ /* 0x002fe4000000006b */
[----:B---3--:R-:W-:Y:S01]  /*145c0*/  PRMT R108, RZ, 0x7610, R108 ;  /* 0x00007610ff6c7816 */ /* 0x008fe2000000006c */
[----:B------:R1:W-:Y:S04]  /*145d0*/  STS.U8 [R99+UR13+0xab80], R109 ;  /* 0x00ab806d63007988 */ /* 0x0003e8000800000d */
[----:B------:R3:W-:Y:S01]  /*145e0*/  STS.U8 [R99+UR13+0xaf80], R110 ;  /* 0x00af806e63007988 */ /* 0x0007e2000800000d */
[----:B-1----:R-:W-:-:S02]  /*145f0*/  PRMT R109, RZ, 0x7610, R109 ;  /* 0x00007610ff6d7816 */ /* 0x002fc4000000006d */
[----:B---3--:R-:W-:Y:S01]  /*14600*/  PRMT R110, RZ, 0x7610, R110 ;  /* 0x00007610ff6e7816 */ /* 0x008fe2000000006e */
[----:B------:R1:W-:Y:S04]  /*14610*/  STS.U8 [R99+UR13+0xb380], R121 ;  /* 0x00b3807963007988 */ /* 0x0003e8000800000d */
[----:B------:R3:W-:Y:S01]  /*14620*/  STS.U8 [R99+UR13+0xb780], R132 ;  /* 0x00b7808463007988 */ /* 0x0007e2000800000d */
[----:B-1----:R-:W-:Y:S02]  /*14630*/  PRMT R121, RZ, 0x7610, R121 ;  /* 0x00007610ff797816 */ /* 0x002fe40000000079 */
[----:B---3--:R-:W-:Y:S01]  /*14640*/  PRMT R132, RZ, 0x7610, R132 ;  /* 0x00007610ff847816 */ /* 0x008fe20000000084 */
[----:B------:R1:W-:Y:S02]  /*14650*/  STS.U8 [R99+UR13+0xbb80], R143 ;  /* 0x00bb808f63007988 */ /* 0x0003e4000800000d */
[----:B-1----:R-:W-:-:S02]  /*14660*/  PRMT R143, RZ, 0x7610, R143 ;  /* 0x00007610ff8f7816 */ /* 0x002fc4000000008f */
[----:B0-----:R-:W-:-:S05]  /*14670*/  IADD3 R85, P2, PT, R113, R85, RZ ;  /* 0x0000005571557210 */ /* 0x001fca0007f5e0ff */
[----:B--2---:R-:W-:Y:S01]  /*14680*/  IMAD.X R84, R114, 0x1, R84, P2 ;  /* 0x0000000172547824 */ /* 0x004fe200010e0654 */
[----:B------:R0:W-:Y:S01]  /*14690*/  STL [R1+0x31c], R85 ;  /* 0x00031c5501007387 */ /* 0x0001e20000100800 */
[----:B------:R-:W-:-:S03]  /*146a0*/  IADD3 R206, P2, PT, R113, R206, RZ ;  /* 0x000000ce71ce7210 */ /* 0x000fc60007f5e0ff */
[----:B------:R1:W-:Y:S01]  /*146b0*/  STL [R1+0x318], R84 ;  /* 0x0003185401007387 */ /* 0x0003e20000100800 */
[----:B0-----:R-:W-:-:S04]  /*146c0*/  @!P1 LOP3.LUT R85, R85, R84, RZ, 0x3c, !PT ;  /* 0x0000005455559212 */ /* 0x001fc800078e3cff */
[----:B-1----:R-:W-:Y:S01]  /*146d0*/  @!P1 LOP3.LUT R84, R85, R84, RZ, 0x3c, !PT ;  /* 0x0000005455549212 */ /* 0x002fe200078e3cff */
[----:B------:R-:W-:-:S03]  /*146e0*/  IMAD.X R205, R114, 0x1, R205, P2 ;  /* 0x0000000172cd7824 */ /* 0x000fc600010e06cd */
[----:B------:R-:W-:Y:S02]  /*146f0*/  @!P1 LOP3.LUT R85, R85, R84, RZ, 0x3c, !PT ;  /* 0x0000005455559212 */ /* 0x000fe400078e3cff */
[----:B------:R-:W-:-:S03]  /*14700*/  IADD3 R214, P2, PT, R113, R214, RZ ;  /* 0x000000d671d67210 */ /* 0x000fc60007f5e0ff */
[----:B------:R0:W2:Y:S02]  /*14710*/  @!P1 LDG.E.U8 R107, desc[UR26][R84.64] ;  /* 0x0000001a546b9981 */ /* 0x0000a4000c1e1100 */
[C---:B------:R-:W-:Y:S01]  /*14720*/  IMAD.X R213, R114.reuse, 0x1, R213, P2 ;  /* 0x0000000172d57824 */ /* 0x040fe200010e06d5 */
[----:B------:R-:W-:Y:S01]  /*14730*/  IADD3 R222, P2, PT, R113, R222, RZ ;  /* 0x000000de71de7210 */ /* 0x000fe20007f5e0ff */
[----:B0-----:R-:W-:Y:S02]  /*14740*/  @!P1 IMAD.MOV.U32 R84, RZ, RZ, R206 ;  /* 0x000000ffff549224 */ /* 0x001fe400078e00ce */
[----:B------:R-:W-:Y:S02]  /*14750*/  @!P1 IMAD.MOV.U32 R85, RZ, RZ, R205 ;  /* 0x000000ffff559224 */ /* 0x000fe400078e00cd */
[----:B------:R-:W-:-:S03]  /*14760*/  IMAD.X R221, R114, 0x1, R221, P2 ;  /* 0x0000000172dd7824 */ /* 0x000fc600010e06dd */
[----:B------:R0:W3:Y:S01]  /*14770*/  @!P1 LDG.E.U8 R108, desc[UR26][R84.64] ;  /* 0x0000001a546c9981 */ /* 0x0000e2000c1e1100 */
        /* <DEDUP_REMOVED lines=21> */
[----:B------:R-:W2:Y:S04]  /*148d0*/  LDL.LU R84, [R1] ;  /* 0x0000000001547983 */ /* 0x000ea80000300800 */
[----:B------:R-:W0:Y:S01]  /*148e0*/  LDL.LU R85, [R1+0x4] ;  /* 0x0000040001557983 */ /* 0x000e220000300800 */
[----:B------:R-:W-:Y:S02]  /*148f0*/  PRMT R148, RZ, 0x7610, R148 ;  /* 0x00007610ff947816 */ /* 0x000fe40000000094 */
[----:B0-----:R-:W-:-:S05]  /*14900*/  IADD3 R85, P2, PT, R113, R85, RZ ;  /* 0x0000005571557210 */ /* 0x001fca0007f5e0ff */
[----:B--2---:R-:W-:Y:S01]  /*14910*/  IMAD.X R84, R114, 0x1, R84, P2 ;  /* 0x0000000172547824 */ /* 0x004fe200010e0654 */
[----:B------:R0:W-:Y:S04]  /*14920*/  STL [R1+0x4], R85 ;  /* 0x0000045501007387 */ /* 0x0001e80000100800 */
[----:B------:R1:W-:Y:S01]  /*14930*/  STL [R1], R84 ;  /* 0x0000005401007387 */ /* 0x0003e20000100800 */
        /* <DEDUP_REMOVED lines=19> */
[----:B-1----:R-:W-:-:S05]  /*14a70*/  LOP3.LUT R99, R99, 0x7f, RZ, 0xc0, !PT ;  /* 0x0000007f63637812 */ /* 0x002fca00078ec0ff */
        /* <DEDUP_REMOVED lines=96> */
[----:B----4-:R1:W-:Y:S02]  /*15080*/  STS.U8 [R99+UR13+0x5000], R159 ;  /* 0x0050009f63007988 */ /* 0x0103e4000800000d */
        /* <DEDUP_REMOVED lines=71> */
[----:B------:R-:W-:Y:S04]  /*15500*/  STS.U8 [R99+UR13+0x5c00], R165 ;  /* 0x005c00a563007988 */ /* 0x000fe8000800000d */
        /* <DEDUP_REMOVED lines=108> */
[----:B-----5:R1:W-:Y:S04]  /*15bd0*/  STS.U8 [R99+UR13+0x7000], R128 ;  /* 0x0070008063007988 */ /* 0x0203e8000800000d */
[----:B------:R5:W-:Y:S01]  /*15be0*/  STS.U8 [R99+UR13+0x7200], R122 ;  /* 0x0072007a63007988 */ /* 0x000be2000800000d */
[----:B-1----:R-:W-:-:S02]  /*15bf0*/  PRMT R128, RZ, 0x7610, R128 ;  /* 0x00007610ff807816 */ /* 0x002fc40000000080 */
[----:B-----5:R-:W-:Y:S01]  /*15c00*/  PRMT R122, RZ, 0x7610, R122 ;  /* 0x00007610ff7a7816 */ /* 0x020fe2000000007a */
[----:B------:R1:W-:Y:S04]  /*15c10*/  STS.U8 [R99+UR13+0x7400], R120 ;  /* 0x0074007863007988 */ /* 0x0003e8000800000d */
[----:B------:R5:W-:Y:S01]  /*15c20*/  STS.U8 [R99+UR13+0x7600], R116 ;  /* 0x0076007463007988 */ /* 0x000be2000800000d */
[----:B-1----:R-:W-:Y:S02]  /*15c30*/  PRMT R120, RZ, 0x7610, R120 ;  /* 0x00007610ff787816 */ /* 0x002fe40000000078 */
[----:B-----5:R-:W-:Y:S01]  /*15c40*/  PRMT R116, RZ, 0x7610, R116 ;  /* 0x00007610ff747816 */ /* 0x020fe20000000074 */
[----:B------:R1:W-:Y:S04]  /*15c50*/  STS.U8 [R99+UR13+0x7800], R125 ;  /* 0x0078007d63007988 */ /* 0x0003e8000800000d */
[----:B------:R5:W-:Y:S01]  /*15c60*/  STS.U8 [R99+UR13+0x7a00], R144 ;  /* 0x007a009063007988 */ /* 0x000be2000800000d */
[----:B-1----:R-:W-:-:S02]  /*15c70*/  PRMT R125, RZ, 0x7610, R125 ;  /* 0x00007610ff7d7816 */ /* 0x002fc4000000007d */
[----:B-----5:R-:W-:Y:S02]  /*15c80*/  PRMT R144, RZ, 0x7610, R144 ;  /* 0x00007610ff907816 */ /* 0x020fe40000000090 */
[----:B------:R-:W-:Y:S02]  /*15c90*/  PRMT R167, RZ, 0x7610, R167 ;  /* 0x00007610ffa77816 */ /* 0x000fe400000000a7 */
        /* <DEDUP_REMOVED lines=16> */
[----:B------:R0:W5:Y:S01]  /*15da0*/  @!P1 LDG.E.U8 R122, desc[UR26][R84.64] ;  /* 0x0000001a547a9981 */ /* 0x000162000c1e1100 */
        /* <DEDUP_REMOVED lines=22> */
[----:B------:R-:W0:Y:S04]  /*15f10*/  LDL.LU R85, [R1+0xc] ;  /* 0x00000c0001557983 */ /* 0x000e280000300800 */
[----:B------:R1:W-:Y:S04]  /*15f20*/  STS.U8 [R99+UR13+0x7c00], R168 ;  /* 0x007c00a863007988 */ /* 0x0003e8000800000d */
[----:B------:R0:W-:Y:S01]  /*15f30*/  STS.U8 [R99+UR13+0x7e00], R169 ;  /* 0x007e00a963007988 */ /* 0x0001e2000800000d */
[----:B-1----:R-:W-:-:S02]  /*15f40*/  PRMT R168, RZ, 0x7610, R168 ;  /* 0x00007610ffa87816 */ /* 0x002fc400000000a8 */
[----:B0-----:R-:W-:-:S05]  /*15f50*/  IADD3 R85, P2, PT, R113, R85, RZ ;  /* 0x0000005571557210 */ /* 0x001fca0007f5e0ff */
[----:B--2---:R-:W-:Y:S01]  /*15f60*/  IMAD.X R84, R114, 0x1, R84, P2 ;  /* 0x0000000172547824 */ /* 0x004fe200010e0654 */
[----:B------:R0:W-:Y:S04]  /*15f70*/  STL [R1+0xc], R85 ;  /* 0x00000c5501007387 */ /* 0x0001e80000100800 */
[----:B------:R1:W-:Y:S04]  /*15f80*/  STL [R1+0x8], R84 ;  /* 0x0000085401007387 */ /* 0x0003e80000100800 */
[----:B------:R-:W2:Y:S01]  /*15f90*/  LDL.LU R169, [R1+0x8c] ;  /* 0x00008c0001a97983 */ /* 0x000ea20000300800 */
        /* <DEDUP_REMOVED lines=276> */
[----:B0-----:R-:W-:Y:S01]  /*170e0*/  @!P1 IMAD.MOV.U32 R84, RZ, RZ, R169 ;  /* 0x000000ffff549224 */ /* 0x001fe200078e00a9 */
[----:B-1----:R-:W-:Y:S01]  /*170f0*/  PRMT R100, RZ, 0x7610, R100 ;  /* 0x00007610ff647816 */ /* 0x002fe20000000064 */
[----:B--2---:R-:W-:-:S05]  /*17100*/  IMAD.X R85, R114, 0x1, R85, P2 ;  /* 0x0000000172557824 */ /* 0x004fca00010e0655 */
[----:B------:R-:W2:Y:S04]  /*17110*/  @!P1 LDG.E.U8 R100, desc[UR26][R84.64] ;  /* 0x0000001a54649981 */ /* 0x000ea8000c1e1100 */
[----:B------:R0:W-:Y:S04]  /*17120*/  STS.U8 [R99+UR13+0x7080], R102 ;  /* 0x0070806663007988 */ /* 0x0001e8000800000d */
[----:B------:R0:W-:Y:S04]  /*17130*/  STS.U8 [R99+UR13+0x7280], R103 ;  /* 0x0072806763007988 */ /* 0x0001e8000800000d */
[----:B------:R0:W-:Y:S04]  /*17140*/  STS.U8 [R99+UR13+0x7480], R104 ;  /* 0x0074806863007988 */ /* 0x0001e8000800000d */
[----:B------:R0:W-:Y:S04]  /*17150*/  STS.U8 [R99+UR13+0x7680], R119 ;  /* 0x0076807763007988 */ /* 0x0001e8000800000d */
[----:B------:R0:W-:Y:S04]  /*17160*/  STS.U8 [R99+UR13+0x7880], R130 ;  /* 0x0078808263007988 */ /* 0x0001e8000800000d */
[----:B------:R0:W-:Y:S04]  /*17170*/  STS.U8 [R99+UR13+0x7a80], R142 ;  /* 0x007a808e63007988 */ /* 0x0001e8000800000d */
[----:B------:R0:W-:Y:S04]  /*17180*/  STS.U8 [R99+UR13+0x7c80], R147 ;  /* 0x007c809363007988 */ /* 0x0001e8000800000d */
[----:B------:R0:W-:Y:S04]  /*17190*/  STS.U8 [R99+UR13+0x7e80], R107 ;  /* 0x007e806b63007988 */ /* 0x0001e8000800000d */
[----:B---3--:R0:W-:Y:S04]  /*171a0*/  STS.U8 [R101+UR13+0x4100], R108 ;  /* 0x0041006c65007988 */ /* 0x0081e8000800000d */
        /* <DEDUP_REMOVED lines=16> */
[----:B----4-:R0:W-:Y:S04]  /*172b0*/  STS.U8 [R101+UR13+0x6300], R160 ;  /* 0x006300a065007988 */ /* 0x0101e8000800000d */
        /* <DEDUP_REMOVED lines=15> */
[----:B-----5:R0:W-:Y:S04]  /*173b0*/  STS.U8 [R105+UR13+0x4180], R122 ;  /* 0x0041807a69007988 */ /* 0x0201e8000800000d */
        /* <DEDUP_REMOVED lines=29> */
[----:B------:R0:W-:Y:S04]  /*17590*/  STL [R1+0x12c], R169 ;  /* 0x00012ca901007387 */ /* 0x0001e80000100800 */
[----:B------:R0:W-:Y:S04]  /*175a0*/  STL [R1+0x128], R85 ;  /* 0x0001285501007387 */ /* 0x0001e80000100800 */
[----:B--2---:R0:W-:Y:S01]  /*175b0*/  STS.U8 [R105+UR13+0x7d80], R100 ;  /* 0x007d806469007988 */ /* 0x0041e2000800000d */
[----:B------:R1:W-:Y:S06]  /*175c0*/  MEMBAR.ALL.CTA ;  /* 0x0000000000007992 */ /* 0x0003ec0000008000 */
[----:B-1----:R-:W1:Y:S01]  /*175d0*/  FENCE.VIEW.ASYNC.S ;  /* 0x00000000000073c6 */ /* 0x002e620000000000 */
[----:B------:R-:W-:Y:S01]  /*175e0*/  ULEA UR10, UR15, UR13, 0x3 ;  /* 0x0000000d0f0a7291 */ /* 0x000fe2000f8e18ff */
[----:B------:R-:W-:-:S03]  /*175f0*/  UMOV UR4, UR5 ;  /* 0x0000000500047c82 */ /* 0x000fc60008000000 */
[----:B------:R-:W-:Y:S01]  /*17600*/  UIADD3 UR10, UPT, UPT, UR10, 0xc000, URZ ;  /* 0x0000c0000a0a7890 */ /* 0x000fe2000fffe0ff */
[----:B-1----:R-:W-:Y:S06]  /*17610*/  BAR.SYNC.DEFER_BLOCKING 0x0 ;  /* 0x0000000000007b1d */ /* 0x002fec0000010000 */
[----:B0-----:R-:W-:Y:S05]  /*17620*/  @P0 BRA `(.L_x_9) ;  /* 0x0000000000380947 */ /* 0x001fea0003800000 */
[----:B------:R-:W-:Y:S01]  /*17630*/  UMOV UR20, UR6 ;  /* 0x0000000600147c82 */ /* 0x000fe20008000000 */
[----:B------:R-:W-:Y:S01]  /*17640*/  UMOV UR21, 0x40004040 ;  /* 0x4000404000157882 */ /* 0x000fe20000000000 */
[----:B------:R-:W-:Y:S01]  /*17650*/  UMOV UR22, UR8 ;  /* 0x0000000800167c82 */ /* 0x000fe20008000000 */
[----:B------:R-:W-:Y:S01]  /*17660*/  UMOV UR23, 0x80004020 ;  /* 0x8000402000177882 */ /* 0x000fe20000000000 */
[----:B------:R-:W-:Y:S01]  /*17670*/  UMOV UR24, 0x0 ;  /* 0x0000000000187882 */ /* 0x000fe20000000000 */
[----:B------:R-:W-:Y:S01]  /*17680*/  UMOV UR25, 0x8408010 ;  /* 0x0840801000197882 */ /* 0x000fe20000000000 */
[----:B------:R-:W-:Y:S01]  /*17690*/  UMOV UR11, URZ ;  /* 0x000000ff000b7c82 */ /* 0x000fe20008000000 */
[----:B------:R-:W-:Y:S01]  /*176a0*/  UMOV UR28, 0x0 ;  /* 0x00000000001c7882 */ /* 0x000fe20000000000 */
[----:B------:R-:W-:Y:S01]  /*176b0*/  UMOV UR29, 0x8408010 ;  /* 0x08408010001d7882 */ /* 0x000fe20000000000 */
[----:B------:R0:W-:Y:S01]  /*176c0*/  UTCQMMA gdesc[UR20], gdesc[UR22], tmem[UR12], tmem[UR24], idesc[UR25], UPT ;  /* 0x00ff1816140075ea */ /* 0x0001e2000b80030c */
[----:B------:R-:W-:Y:S01]  /*176d0*/  UMOV UR5, UR10 ;  /* 0x0000000a00057c82 */ /* 0x000fe20008000000 */
[----:B------:R0:W-:Y:S01]  /*176e0*/  UTCQMMA gdesc[UR16], gdesc[UR18], tmem[UR12], tmem[UR28], idesc[UR29], UPT ;  /* 0x00ff1c12100075ea */ /* 0x0001e2000b80030c */
[----:B------:R0:W-:Y:S01]  /*176f0*/  UTCBAR [UR5], URZ ;  /* 0x000000ff050073e9 */ /* 0x0001e200080000ff */
[----:B------:R-:W-:-:S02]  /*17700*/  NOP ;  /* 0x0000000000007918 */ /* 0x000fc40000000000 */
.L_x_9:
[----:B------:R-:W2:Y:S04]  /*17710*/  LDL R85, [R1+0x35c] ;  /* 0x00035c0001557983 */ /* 0x000ea80000100800 */
[----:B------:R-:W2:Y:S01]  /*17720*/  LDL.LU R84, [R1+0x354] ;  /* 0x0003540001547983 */ /* 0x000ea20000300800 */
[----:B------:R-:W-:-:S04]  /*17730*/  UIADD3 UR15, UPT, UPT, UR15, 0x1, URZ ;  /* 0x000000010f0f7890 */ /* 0x000fc8000fffe0ff */
[----:B------:R-:W-:-:S04]  /*17740*/  UISETP.GT.AND UP1, UPT, UR15, 0x1, UPT ;  /* 0x000000010f00788c */ /* 0x000fc8000bf24270 */
[----:B0-----:R-:W-:Y:S02]  /*17750*/  USEL UR5, URZ, 0x1, !UP1 ;  /* 0x00000001ff057887 */ /* 0x001fe4000c800000 */
[----:B------:R-:W-:Y:S02]  /*17760*/  USEL UR15, UR15, URZ, !UP1 ;  /* 0x000000ff0f0f7287 */ /* 0x000fe4000c800000 */
[----:B------:R-:W-:Y:S01]  /*17770*/  ULOP3.LUT UR5, UR4, UR5, URZ, 0x3c, !UPT ;  /* 0x0000000504057292 */ /* 0x000fe2000f8e3cff */
[----:B--2---:R-:W-:Y:S02]  /*17780*/  ISETP.NE.U32.AND P1, PT, R84, R85, PT ;  /* 0x000000555400720c */ /* 0x004fe40003f25070 */
[----:B------:R-:W2:Y:S01]  /*17790*/  LDL.LU R85, [R1+0x358] ;  /* 0x0003580001557983 */ /* 0x000ea20000300800 */
[----:B------:R-:W-:-:S03]  /*177a0*/  IMAD.U32 R84, RZ, RZ, UR4 ;  /* 0x00000004ff547e24 */ /* 0x000fc6000f8e00ff */
[----:B--2---:R2:W-:Y:S07]  /*177b0*/  STL [R1+0x354], R85 ;  /* 0x0003545501007387 */ /* 0x0045ee0000100800 */
[----:B------:R-:W-:Y:S05]  /*177c0*/  @P1 BRA `(.L_x_10) ;  /* 0xffffff8400781947 */ /* 0x000fea000383ffff */
.L_x_7:
[----:B------:R-:W3:Y:S01]  /*177d0*/  LDL.LU R86, [R1+0x364] ;  /* 0x0003640001567983 */ /* 0x000ee20000300800 */
[----:B------:R-:W1:Y:S03]  /*177e0*/  LDCU UR5, c[0x0][0x3b8] ;  /* 0x00007700ff0577ac */ /* 0x000e660008000800 */
[----:B0-2---:R-:W2:Y:S01]  /*177f0*/  LDL.LU R85, [R1+0x360] ;  /* 0x0003600001557983 */ /* 0x005ea20000300800 */
[----:B------:R-:W2:Y:S01]  /*17800*/  LDCU.128 UR16, c[0x0][0x390] ;  /* 0x00007200ff1077ac */ /* 0x000ea20008000c00 */
[----:B------:R-:W0:Y:S01]  /*17810*/  S2R R87, SR_CgaCtaId ;  /* 0x0000000000577919 */ /* 0x000e220000008800 */
[----:B------:R-:W4:Y:S01]  /*17820*/  LDCU UR9, c[0x0][0x39c] ;  /* 0x00007380ff0977ac */ /* 0x000f220008000800 */
[----:B------:R-:W0:Y:S01]  /*17830*/  LDCU UR6, c[0x0][0x3b4] ;  /* 0x00007680ff0677ac */ /* 0x000e220008000800 */
[----:B------:R-:W0:Y:S01]  /*17840*/  LDCU UR7, c[0x0][0x39c] ;  /* 0x00007380ff0777ac */ /* 0x000e220008000800 */
[----:B------:R-:W0:Y:S02]  /*17850*/  LDCU UR8, c[0x0][0x39c] ;  /* 0x00007380ff0877ac */ /* 0x000e240008000800 */
[----:B0-----:R-:W-:-:S05]  /*17860*/  IMAD.SHL.U32 R87, R87, 0x100, RZ ;  /* 0x0000010057577824 */ /* 0x001fca00078e00ff */
[----:B---3--:R-:W-:Y:S02]  /*17870*/  LOP3.LUT R0, R86, 0x100, R87, 0xf8, !PT ;  /* 0x0000010056007812 */ /* 0x008fe400078ef857 */
[----:B------:R-:W0:Y:S03]  /*17880*/  LDC R86, c[0x0][0x3a0] ;  /* 0x0000e800ff567b82 */ /* 0x000e260000000800 */
[----:B-1---5:R-:W-:-:S04]  /*17890*/  IMAD R4, R0, UR5, RZ ;  /* 0x0000000500047c24 */ /* 0x022fc8000f8e02ff */
[----:B------:R-:W-:-:S04]  /*178a0*/  VIADD R5, R4, UR5 ;  /* 0x0000000504057c36 */ /* 0x000fc80008000000 */
        /* <DEDUP_REMOVED lines=8> */
[----:B------:R-:W-:Y:S02]  /*17930*/  VIADD R73, R72, UR5 ;  /* 0x0000000548497c36 */ /* 0x000fe40008000000 */
[----:B0-----:R-:W-:Y:S02]  /*17940*/  VIADD R86, R86, 0x3f ;  /* 0x0000003f56567836 */ /* 0x001fe40000000000 */
[----:B------:R-:W-:Y:S01]  /*17950*/  VIADD R74, R73, UR5 ;  /* 0x00000005494a7c36 */ /* 0x000fe20008000000 */
[C---:B--2---:R-:W-:Y:S02]  /*17960*/  ISETP.GE.AND P2, PT, R85.reuse, UR18, PT ;  /* 0x0000001255007c0c */ /* 0x044fe4000bf46270 */
[----:B------:R-:W-:Y:S01]  /*17970*/  LOP3.LUT R2, R0, 0xff, RZ, 0xfc, !PT ;  /* 0x000000ff00027812 */ /* 0x000fe200078efcff */
[----:B------:R-:W-:Y:S01]  /*17980*/  VIADD R75, R74, UR5 ;  /* 0x000000054a4b7c36 */ /* 0x000fe20008000000 */
[----:B------:R-:W-:Y:S02]  /*17990*/  ISETP.GE.AND P4, PT, R86, 0x40, PT ;  /* 0x000000405600780c */ /* 0x000fe40003f86270 */
[----:B----4-:R-:W-:Y:S01]  /*179a0*/  ISETP.LT.AND P0, PT, R2, UR9, !P2 ;  /* 0x0000000902007c0c */ /* 0x010fe2000d701270 */
[----:B------:R-:W-:Y:S01]  /*179b0*/  IMAD R2, R85, UR6, RZ ;  /* 0x0000000655027c24 */ /* 0x000fe2000f8e02ff */
[C---:B------:R-:W-:Y:S01]  /*179c0*/  LOP3.LUT R10, R0.reuse, 0x1, RZ, 0xfc, !PT ;  /* 0x00000001000a7812 */ /* 0x040fe200078efcff */
[----:B------:R-:W-:Y:S01]  /*179d0*/  VIADD R76, R75, UR5 ;  /* 0x000000054b4c7c36 */ /* 0x000fe20008000000 */
[----:B------:R-:W-:Y:S01]  /*179e0*/  LOP3.LUT R9, R0, 0x2, RZ, 0xfc, !PT ;  /* 0x0000000200097812 */ /* 0x000fe200078efcff */
[----:B------:R-:W0:Y:S01]  /*179f0*/  LDCU UR6, c[0x0][0x39c] ;  /* 0x00007380ff0677ac */ /* 0x000e220008000800 */
[----:B------:R-:W-:Y:S01]  /*17a00*/  IADD3 R3, P5, PT, R2, UR16, RZ ;  /* 0x0000001002037c10 */ /* 0x000fe2000ffbe0ff */
[----:B------:R-:W-:Y:S01]  /*17a10*/  VIADD R77, R76, UR5 ;  /* 0x000000054c4d7c36 */ /* 0x000fe20008000000 */
[----:B------:R-:W-:-:S02]  /*17a20*/  ISETP.LT.AND P6, PT, R10, UR7, !P2 ;  /* 0x000000070a007c0c */ /* 0x000fc4000d7c1270 */
[----:B------:R-:W-:Y:S01]  /*17a30*/  ISETP.LT.AND P1, PT, R9, UR8, !P2 ;  /* 0x0000000809007c0c */ /* 0x000fe2000d721270 */
[----:B------:R-:W-:Y:S01]  /*17a40*/  VIADD R78, R77, UR5 ;  /* 0x000000054d4e7c36 */ /* 0x000fe20008000000 */
[----:B------:R-:W-:Y:S02]  /*17a50*/  LEA.HI.X.SX32 R2, R2, UR17, 0x1, P5 ;  /* 0x0000001102027c11 */ /* 0x000fe4000a8f0eff */
[----:B------:R-:W-:Y:S02]  /*17a60*/  IADD3 R246, P5, PT, R4, R3, RZ ;  /* 0x0000000304f67210 */ /* 0x000fe40007fbe0ff */
[----:B------:R-:W-:Y:S01]  /*17a70*/  LOP3.LUT R9, R0, 0x3, RZ, 0xfc, !PT ;  /* 0x0000000300097812 */ /* 0x000fe200078efcff */
[----:B------:R-:W-:Y:S10]  /*17a80*/  @!P4 BRA `(.L_x_11) ;  /* 0x000000000010c947 */ /* 0x000ff40003800000 */
[----:B------:R-:W-:-:S06]  /*17a90*/  USHF.L.U32 UR4, UR4, 0x1f, URZ ;  /* 0x0000001f04047899 */ /* 0x000fcc00080006ff */
[----:B------:R-:W-:-:S04]  /*17aa0*/  IMAD.U32 R10, RZ, RZ, UR4 ;  /* 0x00000004ff0a7e24 */ /* 0x000fc8000f8e00ff */
[----:B------:R-:W1:Y:S02]  /*17ab0*/  SYNCS.PHASECHK.TRANS64.TRYWAIT P4, [UR10], R10 ;  /* 0x0000000aff0075a7 */ /* 0x000e64000808110a */
[----:B-1----:R-:W-:Y:S05]  /*17ac0*/  @!P4 BRA `(.L_x_12) ;  /* 0x000000940030c947 */ /* 0x002fea0003800000 */
.L_x_11:
[----:B------:R-:W-:Y:S01]  /*17ad0*/  BAR.SYNC.DEFER_BLOCKING 0x0 ;  /* 0x0000000000007b1d */ /* 0x000fe20000010000 */
[CC--:B------:R-:W-:Y:S01]  /*17ae0*/  IADD3 R88, P4, PT, R5.reuse, R3.reuse, RZ ;  /* 0x0000000305587210 */ /* 0x0c0fe20007f9e0ff */
[----:B------:R-:W-:Y:S01]  /*17af0*/  VIADD R79, R78, UR5 ;  /* 0x000000054e4f7c36 */ /* 0x000fe20008000000 */
[-C--:B------:R-:W-:Y:S02]  /*17b00*/  LEA.HI.X.SX32 R247, R4, R2.reuse, 0x1, P5 ;  /* 0x0000000204f77211 */ /* 0x080fe400028f0eff */
[-C--:B------:R-:W-:Y:S01]  /*17b10*/  LEA.HI.X.SX32 R89, R5, R2.reuse, 0x1, P4 ;  /* 0x0000000205597211 */ /* 0x080fe200020f0eff */
[----:B------:R-:W-:Y:S01]  /*17b20*/  VIADD R80, R79, UR5 ;  /* 0x000000054f507c36 */ /* 0x000fe20008000000 */
[-C--:B------:R-:W-:Y:S01]  /*17b30*/  IADD3 R10, P4, PT, R6, R3.reuse, RZ ;  /* 0x00000003060a7210 */ /* 0x080fe20007f9e0ff */
[----:B------:R-:W1:Y:S01]  /*17b40*/  LDCU UR4, c[0x0][0x39c] ;  /* 0x00007380ff0477ac */ /* 0x000e620008000800 */
[----:B0-----:R-:W-:Y:S01]  /*17b50*/  ISETP.LT.AND P5, PT, R9, UR6, !P2 ;  /* 0x0000000609007c0c */ /* 0x001fe2000d7a1270 */
[----:B------:R-:W-:Y:S01]  /*17b60*/  VIADD R81, R80, UR5 ;  /* 0x0000000550517c36 */ /* 0x000fe20008000000 */
[-C--:B------:R-:W-:Y:S01]  /*17b70*/  LEA.HI.X.SX32 R11, R6, R2.reuse, 0x1, P4 ;  /* 0x00000002060b7211 */ /* 0x080fe200020f0eff */
[----:B------:R-:W0:Y:S01]  /*17b80*/  LDCU UR6, c[0x0][0x39c] ;  /* 0x00007380ff0677ac */ /* 0x000e220008000800 */
[-C--:B------:R-:W-:Y:S01]  /*17b90*/  IADD3 R4, P4, PT, R8, R3.reuse, RZ ;  /* 0x0000000308047210 */ /* 0x080fe20007f9e0ff */
[----:B------:R-:W-:Y:S01]  /*17ba0*/  VIADD R82, R81, UR5 ;  /* 0x0000000551527c36 */ /* 0x000fe20008000000 */
[----:B------:R-:W-:Y:S01]  /*17bb0*/  LOP3.LUT R86, R0, 0x4, RZ, 0xfc, !PT ;  /* 0x0000000400567812 */ /* 0x000fe200078efcff */
[----:B------:R2:W-:Y:S01]  /*17bc0*/  STL.64 [R1+0x100], R10 ;  /* 0x0001000a01007387 */ /* 0x0005e20000100a00 */
[-C--:B------:R-:W-:Y:S01]  /*17bd0*/  LEA.HI.X.SX32 R5, R8, R2.reuse, 0x1, P4 ;  /* 0x0000000208057211 */ /* 0x080fe200020f0eff */
[----:B------:R-:W-:Y:S01]  /*17be0*/  VIADD R83, R82, UR5 ;  /* 0x0000000552537c36 */ /* 0x000fe20008000000 */
[C---:B------:R-:W-:Y:S01]  /*17bf0*/  IADD3 R92, P4, PT, R68.reuse, R3, RZ ;  /* 0x00000003445c7210 */ /* 0x040fe20007f9e0ff */
[----:B------:R-:W3:Y:S01]  /*17c00*/  LDCU UR7, c[0x0][0x39c] ;  /* 0x00007380ff0777ac */ /* 0x000ee20008000800 */
[----:B------:R-:W-:Y:S01]  /*17c10*/  P2R R87, PR, RZ, 0x1 ;  /* 0x00000001ff577803 */ /* 0x000fe20000000000 */
[----:B------:R-:W-:Y:S01]  /*17c20*/  VIADD R84, R83, UR5 ;  /* 0x0000000553547c36 */ /* 0x000fe20008000000 */
[----:B------:R-:W-:Y:S01]  /*17c30*/  LEA.HI.X.SX32 R93, R68, R2, 0x1, P4 ;  /* 0x00000002445d7211 */ /* 0x000fe200020f0eff */
[----:B------:R-:W4:Y:S02]  /*17c40*/  @!P3 SYNCS.CCTL.IV [UR13+0xc000] ;  /* 0x00c00000ff00b9b1 */ /* 0x000f24000800000d */
[----:B----4-:R-:W-:Y:S01]  /*17c50*/  BAR.SYNC.DEFER_BLOCKING 0x0 ;  /* 0x0000000000007b1d */ /* 0x010fe20000010000 */
[----:B------:R-:W-:-:S04]  /*17c60*/  VIADD R85, R84, UR5 ;  /* 0x0000000554557c36 */ /* 0x000fc80008000000 */
[----:B------:R-:W-:Y:S01]  /*17c70*/  VIADD R68, R85, UR5 ;  /* 0x0000000555447c36 */ /* 0x000fe20008000000 */
[----:B------:R-:W4:Y:S01]  /*17c80*/  LDCU UR8, c[0x0][0x39c] ;  /* 0x00007380ff0877ac */ /* 0x000f220008000800 */
[----:B------:R-:W5:Y:S01]  /*17c90*/  @!P3 SYNCS.CCTL.IV [UR13+0xc008] ;  /* 0x00c00800ff00b9b1 */ /* 0x000f62000800000d */
[----:B--2---:R-:W-:-:S04]  /*17ca0*/  IADD3 R10, P3, PT, R7, R3, RZ ;  /* 0x00000003070a7210 */ /* 0x004fc80007f7e0ff */
[----:B------:R-:W-:Y:S02]  /*17cb0*/  LEA.HI.X.SX32 R11, R7, R2, 0x1, P3 ;  /* 0x00000002070b7211 */ /* 0x000fe400018f0eff */
[----:B------:R-:W-:-:S03]  /*17cc0*/  IADD3 R90, P3, PT, R69, R3, RZ ;  /* 0x00000003455a7210 */ /* 0x000fc60007f7e0ff */
[----:B------:R-:W-:Y:S01]  /*17cd0*/  STL.64 [R1+0xf8], R10 ;  /* 0x0000f80a01007387 */ /* 0x000fe20000100a00 */
[----:B------:R-:W-:Y:S01]  /*17ce0*/  LEA.HI.X.SX32 R91, R69, R2, 0x1, P3 ;  /* 0x00000002455b7211 */ /* 0x000fe200018f0eff */
[----:B------:R-:W-:Y:S02]  /*17cf0*/  VIADD R69, R68, UR5 ;  /* 0x0000000544457c36 */ /* 0x000fe40008000000 */
[----:B------:R2:W-:Y:S04]  /*17d00*/  STL.64 [R1+0xf0], R4 ;  /* 0x0000f00401007387 */ /* 0x0005e80000100a00 */
[----:B------:R0:W-:Y:S04]  /*17d10*/  STL.64 [R1+0xe8], R92 ;  /* 0x0000e85c01007387 */ /* 0x0001e80000100a00 */
[----:B------:R1:W-:Y:S01]  /*17d20*/  STL.64 [R1+0xe0], R90 ;  /* 0x0000e05a01007387 */ /* 0x0003e20000100a00 */
[----:B--2---:R-:W2:Y:S01]  /*17d30*/  LDTM.x64 R4, tmem[UR14] ;  /* 0x0000000e000479ee */ /* 0x004ea20008340000 */
[----:B------:R-:W2:Y:S01]  /*17d40*/  LDTM.x64 R132, tmem[UR14+0x40] ;  /* 0x0000400e008479ee */ /* 0x000ea20008340000 */
[----:B0-----:R-:W-:-:S02]  /*17d50*/  IADD3 R92, P4, PT, R70, R3, RZ ;  /* 0x00000003465c7210 */ /* 0x001fc40007f9e0ff */
[----:B-1----:R-:W-:Y:S02]  /*17d60*/  IADD3 R90, P3, PT, R71, R3, RZ ;  /* 0x00000003475a7210 */ /* 0x002fe40007f7e0ff */
[-C--:B------:R-:W-:Y:S01]  /*17d70*/  LEA.HI.X.SX32 R93, R70, R2.reuse, 0x1, P4 ;  /* 0x00000002465d7211 */ /* 0x080fe200020f0eff */
[----:B------:R-:W-:Y:S01]  /*17d80*/  VIADD R70, R69, UR5 ;  /* 0x0000000545467c36 */ /* 0x000fe20008000000 */
[----:B------:R-:W-:-:S03]  /*17d90*/  LEA.HI.X.SX32 R91, R71, R2, 0x1, P3 ;  /* 0x00000002475b7211 */ /* 0x000fc600018f0eff */
[----:B------:R0:W-:Y:S01]  /*17da0*/  STL.64 [R1+0xd8], R92 ;  /* 0x0000d85c01007387 */ /* 0x0001e20000100a00 */
[----:B------:R-:W-:-:S03]  /*17db0*/  VIADD R71, R70, UR5 ;  /* 0x0000000546477c36 */ /* 0x000fc60008000000 */
[----:B------:R1:W-:Y:S01]  /*17dc0*/  STL.64 [R1+0xd0], R90 ;  /* 0x0000d05a01007387 */ /* 0x0003e20000100a00 */
[CC--:B0-----:R-:W-:Y:S02]  /*17dd0*/  IADD3 R92, P4, PT, R72.reuse, R3.reuse, RZ ;  /* 0x00000003485c7210 */ /* 0x0c1fe40007f9e0ff */
        /* <DEDUP_REMOVED lines=16> */
[C---:B-1----:R-:W-:Y:S02]  /*17ee0*/  IADD3 R90, P3, PT, R77.reuse, R3, RZ ;  /* 0x000000034d5a7210 */ /* 0x042fe40007f7e0ff */
[-C--:B------:R-:W-:Y:S02]  /*17ef0*/  LEA.HI.X.SX32 R93, R76, R2.reuse, 0x1, P4 ;  /* 0x000000024c5d7211 */ /* 0x080fe400020f0eff */
[----:B------:R-:W-:-:S03]  /*17f00*/  LEA.HI.X.SX32 R91, R77, R2, 0x1, P3 ;  /* 0x000000024d5b7211 */ /* 0x000fc600018f0eff */
[----:B------:R0:W-:Y:S04]  /*17f10*/  STL.64 [R1+0xa8], R92 ;  /* 0x0000a85c01007387 */ /* 0x0001e80000100a00 */
[----:B------:R1:W-:Y:S01]  /*17f20*/  STL.64 [R1+0xa0], R90 ;  /* 0x0000a05a01007387 */ /* 0x0003e20000100a00 */
[CC--:B0-----:R-:W-:Y:S02]  /*17f30*/  IADD3 R92, P4, PT, R78.reuse, R3.reuse, RZ ;  /* 0x000000034e5c7210 */ /* 0x0c1fe40007f9e0ff */
[C---:B-1----:R-:W-:Y:S02]  /*17f40*/  IADD3 R90, P3, PT, R79.reuse, R3, RZ ;  /* 0x000000034f5a7210 */ /* 0x042fe40007f7e0ff */
[-C--:B------:R-:W-:Y:S02]  /*17f50*/  LEA.HI.X.SX32 R93, R78, R2.reuse, 0x1, P4 ;  /* 0x000000024e5d7211 */ /* 0x080fe400020f0eff */
[----:B------:R-:W-:-:S02]  /*17f60*/  LEA.HI.X.SX32 R91, R79, R2, 0x1, P3 ;  /* 0x000000024f5b7211 */ /* 0x000fc400018f0eff */
[CC--:B------:R-:W-:Y:S01]  /*17f70*/  IADD3 R76, P4, PT, R80.reuse, R3.reuse, RZ ;  /* 0x00000003504c7210 */ /* 0x0c0fe20007f9e0ff */
[----:B------:R0:W-:Y:S03]  /*17f80*/  STL.64 [R1+0x98], R92 ;  /* 0x0000985c01007387 */ /* 0x0001e60000100a00 */
[----:B------:R-:W-:Y:S01]  /*17f90*/  LEA.HI.X.SX32 R77, R80, R2, 0x1, P4 ;  /* 0x00000002504d7211 */ /* 0x000fe200020f0eff */
[----:B------:R1:W-:Y:S04]  /*17fa0*/  STL.64 [R1+0x90], R90 ;  /* 0x0000905a01007387 */ /* 0x0003e80000100a00 */
[----:B------:R2:W-:Y:S01]  /*17fb0*/  STL.64 [R1+0x88], R76 ;  /* 0x0000884c01007387 */ /* 0x0005e20000100a00 */
[----:B0-----:R-:W-:-:S02]  /*17fc0*/  IADD3 R92, P3, PT, R81, R3, RZ ;  /* 0x00000003515c7210 */ /* 0x001fc40007f7e0ff */
[CC--:B-1----:R-:W-:Y:S02]  /*17fd0*/  IADD3 R90, P4, PT, R82.reuse, R3.reuse, RZ ;  /* 0x00000003525a7210 */ /* 0x0c2fe40007f9e0ff */
[-C--:B------:R-:W-:Y:S02]  /*17fe0*/  LEA.HI.X.SX32 R93, R81, R2.reuse, 0x1, P3 ;  /* 0x00000002515d7211 */ /* 0x080fe400018f0eff */
[-C--:B------:R-:W-:Y:S01]  /*17ff0*/  LEA.HI.X.SX32 R91, R82, R2.reuse, 0x1, P4 ;  /* 0x00000002525b7211 */ /* 0x080fe200020f0eff */
[----:B--2---:R-:W-:Y:S01]  /*18000*/  VIADD R76, R75, UR5 ;  /* 0x000000054b4c7c36 */ /* 0x004fe20008000000 */
[CC--:B------:R-:W-:Y:S01]  /*18010*/  IADD3 R78, P3, PT, R83.reuse, R3.reuse, RZ ;  /* 0x00000003534e7210 */ /* 0x0c0fe20007f7e0ff */
[----:B------:R-:W-:Y:S02]  /*18020*/  STL.64 [R1+0x80], R92 ;  /* 0x0000805c01007387 */ /* 0x000fe40000100a00 */
[----:B------:R-:W-:Y:S01]  /*18030*/  VIADD R77, R76, UR5 ;  /* 0x000000054c4d7c36 */ /* 0x000fe20008000000 */
[----:B------:R-:W-:Y:S01]  /*18040*/  LEA.HI.X.SX32 R79, R83, R2, 0x1, P3 ;  /* 0x00000002534f7211 */ /* 0x000fe200018f0eff */
[----:B------:R0:W-:Y:S01]  /*18050*/  STL.64 [R1+0x78], R90 ;  /* 0x0000785a01007387 */ /* 0x0001e20000100a00 */
[----:B------:R-:W-:-:S03]  /*18060*/  IADD3 R80, P3, PT, R85, R3, RZ ;  /* 0x0000000355507210 */ /* 0x000fc60007f7e0ff */
[----:B------:R1:W-:Y:S01]  /*18070*/  STL.64 [R1+0x70], R78 ;  /* 0x0000704e01007387 */ /* 0x0003e20000100a00 */
[----:B------:R-:W-:Y:S02]  /*18080*/  LEA.HI.X.SX32 R81, R85, R2, 0x1, P3 ;  /* 0x0000000255517211 */ /* 0x000fe400018f0eff */
[----:B0-----:R-:W-:-:S04]  /*18090*/  IADD3 R90, P4, PT, R84, R3, RZ ;  /* 0x00000003545a7210 */ /* 0x001fc80007f9e0ff */
[----:B------:R-:W-:Y:S01]  /*180a0*/  LEA.HI.X.SX32 R91, R84, R2, 0x1, P4 ;  /* 0x00000002545b7211 */ /* 0x000fe200020f0eff */
[----:B-1----:R-:W-:Y:S01]  /*180b0*/  VIADD R78, R77, UR5 ;  /* 0x000000054d4e7c36 */ /* 0x002fe20008000000 */
[----:B------:R-:W-:-:S03]  /*180c0*/  IADD3 R82, P4, PT, R68, R3, RZ ;  /* 0x0000000344527210 */ /* 0x000fc60007f9e0ff */
[----:B------:R-:W-:Y:S01]  /*180d0*/  STL.64 [R1+0x68], R90 ;  /* 0x0000685a01007387 */ /* 0x000fe20000100a00 */
[----:B------:R-:W-:Y:S01]  /*180e0*/  LEA.HI.X.SX32 R83, R68, R2, 0x1, P4 ;  /* 0x0000000244537211 */ /* 0x000fe200020f0eff */
[----:B------:R-:W-:Y:S02]  /*180f0*/  VIADD R79, R78, UR5 ;  /* 0x000000054e4f7c36 */ /* 0x000fe40008000000 */
[----:B------:R0:W-:Y:S02]  /*18100*/  STL.64 [R1+0x60], R80 ;  /* 0x0000605001007387 */ /* 0x0001e40000100a00 */
[----:B------:R-:W-:Y:S02]  /*18110*/  VIADD R68, R79, UR5 ;  /* 0x000000054f447c36 */ /* 0x000fe40008000000 */
[----:B------:R1:W-:Y:S01]  /*18120*/  STL.64 [R1+0x58], R82 ;  /* 0x0000585201007387 */ /* 0x0003e20000100a00 */
[----:B0-----:R-:W-:-:S04]  /*18130*/  IADD3 R80, P3, PT, R69, R3, RZ ;  /* 0x0000000345507210 */ /* 0x001fc80007f7e0ff */
[----:B------:R-:W-:Y:S01]  /*18140*/  LEA.HI.X.SX32 R81, R69, R2, 0x1, P3 ;  /* 0x0000000245517211 */ /* 0x000fe200018f0eff */
[----:B------:R-:W-:Y:S01]  /*18150*/  VIADD R69, R68, UR5 ;  /* 0x0000000544457c36 */ /* 0x000fe20008000000 */
[----:B-1----:R-:W-:-:S03]  /*18160*/  IADD3 R82, P4, PT, R70, R3, RZ ;  /* 0x0000000346527210 */ /* 0x002fc60007f9e0ff */
[----:B------:R0:W-:Y:S01]  /*18170*/  STL.64 [R1+0x50], R80 ;  /* 0x0000505001007387 */ /* 0x0001e20000100a00 */
[----:B------:R-:W-:Y:S01]  /*18180*/  LEA.HI.X.SX32 R83, R70, R2, 0x1, P4 ;  /* 0x0000000246537211 */ /* 0x000fe200020f0eff */
[----:B------:R-:W-:-:S04]  /*18190*/  VIADD R70, R69, UR5 ;  /* 0x0000000545467c36 */ /* 0x000fc80008000000 */
        /* <DEDUP_REMOVED lines=22> */
[----:B------:R-:W-:-:S05]  /*18300*/  LEA.HI.X.SX32 R83, R76, R2, 0x1, P4 ;  /* 0x000000024c537211 */ /* 0x000fca00020f0eff */
[----:B------:R1:W-:Y:S01]  /*18310*/  STL.64 [R1+0x18], R82 ;  /* 0x0000185201007387 */ /* 0x0003e20000100a00 */
[----:B0-----:R-:W-:-:S04]  /*18320*/  IADD3 R80, P3, PT, R77, R3, RZ ;  /* 0x000000034d507210 */ /* 0x001fc80007f7e0ff */
[----:B------:R-:W-:Y:S02]  /*18330*/  LEA.HI.X.SX32 R81, R77, R2, 0x1, P3 ;  /* 0x000000024d517211 */ /* 0x000fe400018f0eff */
[----:B-1----:R-:W-:-:S03]  /*18340*/  IADD3 R82, P4, PT, R78, R3, RZ ;  /* 0x000000034e527210 */ /* 0x002fc60007f9e0ff */
[----:B------:R0:W-:Y:S01]  /*18350*/  STL.64 [R1+0x10], R80 ;  /* 0x0000105001007387 */ /* 0x0001e20000100a00 */
[----:B------:R-:W-:Y:S02]  /*18360*/  LEA.HI.X.SX32 R83, R78, R2, 0x1, P4 ;  /* 0x000000024e537211 */ /* 0x000fe400020f0eff */
[----:B------:R-:W-:-:S03]  /*18370*/  IADD3 R250, P4, PT, R68, R3, RZ ;  /* 0x0000000344fa7210 */ /* 0x000fc60007f9e0ff */
[----:B------:R-:W-:Y:S01]  /*18380*/  STL.64 [R1+0x8], R82 ;  /* 0x0000085201007387 */ /* 0x000fe20000100a00 */
[-C--:B------:R-:W-:Y:S01]  /*18390*/  LEA.HI.X.SX32 R251, R68, R2.reuse, 0x1, P4 ;  /* 0x0000000244fb7211 */ /* 0x080fe200020f0eff */
[----:B------:R-:W-:Y:S01]  /*183a0*/  VIADD R68, R75, UR5 ;  /* 0x000000054b447c36 */ /* 0x000fe20008000000 */
[CC--:B------:R-:W-:Y:S02]  /*183b0*/  IADD3 R244, P4, PT, R70.reuse, R3.reuse, RZ ;  /* 0x0000000346f47210 */ /* 0x0c0fe40007f9e0ff */
[CC--:B0-----:R-:W-:Y:S02]  /*183c0*/  IADD3 R80, P3, PT, R79.reuse, R3.reuse, RZ ;  /* 0x000000034f507210 */ /* 0x0c1fe40007f7e0ff */
[-C--:B------:R-:W-:Y:S02]  /*183d0*/  LEA.HI.X.SX32 R245, R70, R2.reuse, 0x1, P4 ;  /* 0x0000000246f57211 */ /* 0x080fe400020f0eff */
[----:B------:R-:W-:Y:S02]  /*183e0*/  LEA.HI.X.SX32 R81, R79, R2, 0x1, P3 ;  /* 0x000000024f517211 */ /* 0x000fe400018f0eff */
[----:B------:R-:W-:-:S02]  /*183f0*/  IADD3 R248, P3, PT, R69, R3, RZ ;  /* 0x0000000345f87210 */ /* 0x000fc40007f7e0ff */
[-C--:B------:R-:W-:Y:S01]  /*18400*/  IADD3 R240, P4, PT, R72, R3.reuse, RZ ;  /* 0x0000000348f07210 */ /* 0x080fe20007f9e0ff */
[----:B------:R-:W-:Y:S01]  /*18410*/  STL.64 [R1], R80 ;  /* 0x0000005001007387 */ /* 0x000fe20000100a00 */
[-C--:B------:R-:W-:Y:S01]  /*18420*/  LEA.HI.X.SX32 R249, R69, R2.reuse, 0x1, P3 ;  /* 0x0000000245f97211 */ /* 0x080fe200018f0eff */
[----:B------:R-:W-:Y:S01]  /*18430*/  VIADD R69, R68, UR5 ;  /* 0x0000000544457c36 */ /* 0x000fe20008000000 */
[-C--:B------:R-:W-:Y:S01]  /*18440*/  IADD3 R242, P3, PT, R71, R3.reuse, RZ ;  /* 0x0000000347f27210 */ /* 0x080fe20007f7e0ff */
[----:B------:R-:W-:Y:S01]  /*18450*/  STL [R1+0x3a8], R250 ;  /* 0x0003a8fa01007387 */ /* 0x000fe20000100800 */
[-C--:B------:R-:W-:Y:S01]  /*18460*/  LEA.HI.X.SX32 R241, R72, R2.reuse, 0x1, P4 ;  /* 0x0000000248f17211 */ /* 0x080fe200020f0eff */
[----:B------:R-:W-:Y:S01]  /*18470*/  VIADD R70, R69, UR5 ;  /* 0x0000000545467c36 */ /* 0x000fe20008000000 */
[-C--:B------:R-:W-:Y:S01]  /*18480*/  LEA.HI.X.SX32 R243, R71, R2.reuse, 0x1, P3 ;  /* 0x0000000247f37211 */ /* 0x080fe200018f0eff */
[----:B------:R-:W-:Y:S01]  /*18490*/  STL [R1+0x39c], R251 ;  /* 0x00039cfb01007387 */ /* 0x000fe20000100800 */
[CC--:B------:R-:W-:Y:S01]  /*184a0*/  IADD3 R238, P3, PT, R73.reuse, R3.reuse, RZ ;  /* 0x0000000349ee7210 */ /* 0x0c0fe20007f7e0ff */
[----:B------:R-:W-:Y:S01]  /*184b0*/  VIADD R71, R70, UR5 ;  /* 0x0000000546477c36 */ /* 0x000fe20008000000 */
[CC--:B------:R-:W-:Y:S01]  /*184c0*/  IADD3 R236, P4, PT, R74.reuse, R3.reuse, RZ ;  /* 0x000000034aec7210 */ /* 0x0c0fe20007f9e0ff */
[----:B------:R-:W-:Y:S01]  /*184d0*/  STL [R1+0x3c0], R248 ;  /* 0x0003c0f801007387 */ /* 0x000fe20000100800 */
[-C--:B------:R-:W-:Y:S01]  /*184e0*/  LEA.HI.X.SX32 R239, R73, R2.reuse, 0x1, P3 ;  /* 0x0000000249ef7211 */ /* 0x080fe200018f0eff */
[----:B------:R-:W-:Y:S01]  /*184f0*/  VIADD R72, R71, UR5 ;  /* 0x0000000547487c36 */ /* 0x000fe20008000000 */
[----:B------:R-:W-:Y:S01]  /*18500*/  IADD3 R234, P3, PT, R75, R3, RZ ;  /* 0x000000034bea7210 */ /* 0x000fe20007f7e0ff */
[----:B------:R-:W-:Y:S01]  /*18510*/  STL [R1+0x398], R249 ;  /* 0x000398f901007387 */ /* 0x000fe20000100800 */
[----:B------:R-:W-:-:S02]  /*18520*/  LEA.HI.X.SX32 R237, R74, R2, 0x1, P4 ;  /* 0x000000024aed7211 */ /* 0x000fc400020f0eff */
[----:B------:R-:W-:Y:S01]  /*18530*/  LEA.HI.X.SX32 R235, R75, R2, 0x1, P3 ;  /* 0x000000024beb7211 */ /* 0x000fe200018f0eff */
[----:B------:R-:W-:Y:S01]  /*18540*/  STL.64 [R1+0x3a0], R244 ;  /* 0x0003a0f401007387 */ /* 0x000fe20000100a00 */
[----:B------:R-:W-:-:S03]  /*18550*/  IADD3 R232, P4, PT, R68, R3, RZ ;  /* 0x0000000344e87210 */ /* 0x000fc60007f9e0ff */
[----:B------:R-:W-:Y:S04]  /*18560*/  STL.64 [R1+0x3b0], R242 ;  /* 0x0003b0f201007387 */ /* 0x000fe80000100a00 */
[----:B------:R-:W-:Y:S04]  /*18570*/  STL [R1+0x3d8], R240 ;  /* 0x0003d8f001007387 */ /* 0x000fe80000100800 */
[----:B------:R-:W-:Y:S04]  /*18580*/  STL [R1+0x394], R241 ;  /* 0x000394f101007387 */ /* 0x000fe80000100800 */
[----:B------:R-:W-:Y:S04]  /*18590*/  STL.64 [R1+0x3b8], R238 ;  /* 0x0003b8ee01007387 */ /* 0x000fe80000100a00 */
[----:B------:R-:W-:Y:S04]  /*185a0*/  STL [R1+0x390], R237 ;  /* 0x000390ed01007387 */ /* 0x000fe80000100800 */
[----:B------:R0:W-:Y:S04]  /*185b0*/  STL.64 [R1+0x3c8], R234 ;  /* 0x0003c8ea01007387 */ /* 0x0001e80000100a00 */
[----:B0-----:R-:W2:Y:S01]  /*185c0*/  LDL.LU.64 R234, [R1+0x100] ;  /* 0x0001000001ea7983 */ /* 0x001ea20000300a00 */
[----:B------:R-:W-:-:S02]  /*185d0*/  IADD3 R230, P3, PT, R69, R3, RZ ;  /* 0x0000000345e67210 */ /* 0x000fc40007f7e0ff */
[-C--:B------:R-:W-:Y:S01]  /*185e0*/  LEA.HI.X.SX32 R233, R68, R2.reuse, 0x1, P4 ;  /* 0x0000000244e97211 */ /* 0x080fe200020f0eff */
[----:B------:R-:W-:Y:S01]  /*185f0*/  VIADD R68, R72, UR5 ;  /* 0x0000000548447c36 */ /* 0x000fe20008000000 */
[-C--:B------:R-:W-:Y:S02]  /*18600*/  IADD3 R228, P4, PT, R70, R3.reuse, RZ ;  /* 0x0000000346e47210 */ /* 0x080fe40007f9e0ff */
[-C--:B------:R-:W-:Y:S01]  /*18610*/  LEA.HI.X.SX32 R231, R69, R2.reuse, 0x1, P3 ;  /* 0x0000000245e77211 */ /* 0x080fe200018f0eff */
[----:B------:R-:W-:Y:S01]  /*18620*/  VIADD R69, R68, UR5 ;  /* 0x0000000544457c36 */ /* 0x000fe20008000000 */
[-C--:B------:R-:W-:Y:S02]  /*18630*/  IADD3 R226, P3, PT, R71, R3.reuse, RZ ;  /* 0x0000000347e27210 */ /* 0x080fe40007f7e0ff */
[----:B------:R-:W-:Y:S01]  /*18640*/  LEA.HI.X.SX32 R229, R70, R2, 0x1, P4 ;  /* 0x0000000246e57211 */ /* 0x000fe200020f0eff */
[----:B------:R-:W-:Y:S01]  /*18650*/  VIADD R70, R69, UR5 ;  /* 0x0000000545467c36 */ /* 0x000fe20008000000 */
[----:B------:R-:W-:-:S02]  /*18660*/  IADD3 R224, P4, PT, R72, R3, RZ ;  /* 0x0000000348e07210 */ /* 0x000fc40007f9e0ff */
[-C--:B------:R-:W-:Y:S01]  /*18670*/  LEA.HI.X.SX32 R227, R71, R2.reuse, 0x1, P3 ;  /* 0x0000000247e37211 */ /* 0x080fe200018f0eff */
[----:B------:R-:W-:Y:S01]  /*18680*/  VIADD R71, R70, UR5 ;  /* 0x0000000546477c36 */ /* 0x000fe20008000000 */
[-C--:B------:R-:W-:Y:S02]  /*18690*/  IADD3 R222, P3, PT, R68, R3.reuse, RZ ;  /* 0x0000000344de7210 */ /* 0x080fe40007f7e0ff */
[-C--:B------:R-:W-:Y:S02]  /*186a0*/  LEA.HI.X.SX32 R225, R72, R2.reuse, 0x1, P4 ;  /* 0x0000000248e17211 */ /* 0x080fe400020f0eff */
[-C--:B------:R-:W-:Y:S02]  /*186b0*/  IADD3 R220, P4, PT, R69, R3.reuse, RZ ;  /* 0x0000000345dc7210 */ /* 0x080fe40007f9e0ff */
[----:B------:R-:W-:Y:S01]  /*186c0*/  LEA.HI.X.SX32 R223, R68, R2, 0x1, P3 ;  /* 0x0000000244df7211 */ /* 0x000fe200018f0eff */
[----:B------:R-:W-:Y:S01]  /*186d0*/  VIADD R68, R71, UR5 ;  /* 0x0000000547447c36 */ /* 0x000fe20008000000 */
[----:B------:R-:W-:-:S02]  /*186e0*/  IADD3 R216, P3, PT, R70, R3, RZ ;  /* 0x0000000346d87210 */ /* 0x000fc40007f7e0ff */
[-C--:B------:R-:W-:Y:S01]  /*186f0*/  LEA.HI.X.SX32 R221, R69, R2.reuse, 0x1, P4 ;  /* 0x0000000245dd7211 */ /* 0x080fe200020f0eff */
[----:B------:R-:W-:Y:S01]  /*18700*/  VIADD R69, R68, UR5 ;  /* 0x0000000544457c36 */ /* 0x000fe20008000000 */
[CC--:B------:R-:W-:Y:S02]  /*18710*/  IADD3 R212, P4, PT, R71.reuse, R3.reuse, RZ ;  /* 0x0000000347d47210 */ /* 0x0c0fe40007f9e0ff */
[-C--:B------:R-:W-:Y:S02]  /*18720*/  LEA.HI.X.SX32 R217, R70, R2.reuse, 0x1, P3 ;  /* 0x0000000246d97211 */ /* 0x080fe400018f0eff */
[----:B------:R-:W-:Y:S02]  /*18730*/  LEA.HI.X.SX32 R213, R71, R2, 0x1, P4 ;  /* 0x0000000247d57211 */ /* 0x000fe400020f0eff */
[----:B------:R-:W-:Y:S02]  /*18740*/  IADD3 R208, P4, PT, R68, R3, RZ ;  /* 0x0000000344d07210 */ /* 0x000fe40007f9e0ff */
[----:B------:R-:W-:-:S02]  /*18750*/  F2FP.SATFINITE.E4M3.F32.PACK_AB_MERGE_C R245, R17, R16, RZ ;  /* 0x0000001011f5723e */ /* 0x000fc400048070ff */
[----:B------:R-:W-:Y:S02]  /*18760*/  LEA.HI.X.SX32 R209, R68, R2, 0x1, P4 ;  /* 0x0000000244d17211 */ /* 0x000fe400020f0eff */
[----:B------:R-:W-:Y:S02]  /*18770*/  IADD3 R204, P4, PT, R69, R3, RZ ;  /* 0x0000000345cc7210 */ /* 0x000fe40007f9e0ff */
[----:B------:R-:W-:Y:S02]  /*18780*/  F2FP.SATFINITE.E4M3.F32.PACK_AB_MERGE_C R244, R11, R10, RZ ;  /* 0x0000000a0bf4723e */ /* 0x000fe400048070ff */
[----:B------:R-:W-:Y:S02]  /*18790*/  LEA.HI.X.SX32 R205, R69, R2, 0x1, P4 ;  /* 0x0000000245cd7211 */ /* 0x000fe400020f0eff */
[----:B------:R-:W-:Y:S01]  /*187a0*/  ISETP.LT.AND P3, PT, R86, UR4, !P2 ;  /* 0x0000000456007c0c */ /* 0x000fe2000d761270 */
[----:B------:R-:W0:Y:S01]  /*187b0*/  LDCU UR4, c[0x0][0x39c] ;  /* 0x00007380ff0477ac */ /* 0x000e220008000800 */
[----:B------:R-:W-:-:S02]  /*187c0*/  F2FP.SATFINITE.E4M3.F32.PACK_AB_MERGE_C R238, R23, R22, RZ ;  /* 0x0000001617ee723e */ /* 0x000fc400048070ff */
[----:B------:R-:W-:Y:S02]  /*187d0*/  F2FP.SATFINITE.E4M3.F32.PACK_AB_MERGE_C R239, R25, R24, RZ ;  /* 0x0000001819ef723e */ /* 0x000fe400048070ff */
[----:B------:R-:W-:Y:S02]  /*187e0*/  F2FP.SATFINITE.E4M3.F32.PACK_AB_MERGE_C R240, R27, R26, RZ ;  /* 0x0000001a1bf0723e */ /* 0x000fe400048070ff */
[----:B------:R-:W-:Y:S02]  /*187f0*/  F2FP.SATFINITE.E4M3.F32.PACK_AB_MERGE_C R242, R29, R28, RZ ;  /* 0x0000001c1df2723e */ /* 0x000fe400048070ff */
[----:B------:R-:W-:Y:S02]  /*18800*/  F2FP.SATFINITE.E4M3.F32.PACK_AB_MERGE_C R243, R31, R30, RZ ;  /* 0x0000001e1ff3723e */ /* 0x000fe400048070ff */
[----:B------:R-:W-:Y:S02]  /*18810*/  F2FP.SATFINITE.E4M3.F32.PACK_AB_MERGE_C R248, R33, R32, RZ ;  /* 0x0000002021f8723e */ /* 0x000fe400048070ff */
[----:B------:R-:W-:-:S02]  /*18820*/  F2FP.SATFINITE.E4M3.F32.PACK_AB_MERGE_C R251, R35, R34, RZ ;  /* 0x0000002223fb723e */ /* 0x000fc400048070ff */
[----:B------:R-:W-:Y:S02]  /*18830*/  F2FP.SATFINITE.E4M3.F32.PACK_AB_MERGE_C R250, R37, R36, RZ ;  /* 0x0000002425fa723e */ /* 0x000fe400048070ff */
[----:B------:R-:W-:Y:S02]  /*18840*/  F2FP.SATFINITE.E4M3.F32.PACK_AB_MERGE_C R249, R39, R38, RZ ;  /* 0x0000002627f9723e */ /* 0x000fe400048070ff */
[----:B------:R-:W-:Y:S02]  /*18850*/  F2FP.SATFINITE.E4M3.F32.PACK_AB_MERGE_C R241, R41, R40, RZ ;  /* 0x0000002829f1723e */ /* 0x000fe400048070ff */
[----:B------:R-:W-:Y:S01]  /*18860*/  F2FP.SATFINITE.E4M3.F32.PACK_AB_MERGE_C R237, R43, R42, RZ ;  /* 0x0000002a2bed723e */ /* 0x000fe200048070ff */
[----:B--2---:R1:W-:Y:S04]  /*18870*/  STL.64 [R1+0x428], R234 ;  /* 0x000428ea01007387 */ /* 0x0043e80000100a00 */
[----:B------:R2:W-:Y:S04]  /*18880*/  STL [R1+0x38c], R233 ;  /* 0x00038ce901007387 */ /* 0x0005e80000100800 */
[----:B------:R0:W-:Y:S04]  /*18890*/  STL.64 [R1+0x3d0], R230 ;  /* 0x0003d0e601007387 */ /* 0x0001e80000100a00 */
[----:B------:R3:W-:Y:S01]  /*188a0*/  STL [R1+0x388], R229 ;  /* 0x000388e501007387 */ /* 0x0007e20000100800 */
[----:B-1----:R-:W-:Y:S01]  /*188b0*/  IMAD.MOV.U32 R234, RZ, RZ, R88 ;  /* 0x000000ffffea7224 */ /* 0x002fe200078e0058 */
[----:B--2---:R-:W-:Y:S01]  /*188c0*/  F2FP.SATFINITE.E4M3.F32.PACK_AB_MERGE_C R233, R45, R44, RZ ;  /* 0x0000002c2de9723e */ /* 0x004fe200048070ff */
[----:B------:R-:W-:Y:S01]  /*188d0*/  IMAD.MOV.U32 R235, RZ, RZ, R89 ;  /* 0x000000ffffeb7224 */ /* 0x000fe200078e0059 */
[----:B------:R1:W-:Y:S04]  /*188e0*/  STL.64 [R1+0x3e0], R226 ;  /* 0x0003e0e201007387 */ /* 0x0003e80000100a00 */
[----:B------:R2:W-:Y:S01]  /*188f0*/  STL [R1+0x384], R225 ;  /* 0x000384e101007387 */ /* 0x0005e20000100800 */
[----:B0-----:R-:W-:-:S02]  /*18900*/  F2FP.SATFINITE.E4M3.F32.PACK_AB_MERGE_C R230, R19, R18, RZ ;  /* 0x0000001213e6723e */ /* 0x001fc400048070ff */
[----:B------:R-:W-:Y:S01]  /*18910*/  F2FP.SATFINITE.E4M3.F32.PACK_AB_MERGE_C R231, R21, R20, RZ ;  /* 0x0000001415e7723e */ /* 0x000fe200048070ff */
[----:B------:R-:W-:Y:S01]  /*18920*/  STL.64 [R1+0x3f0], R222 ;  /* 0x0003f0de01007387 */ /* 0x000fe20000100a00 */
[----:B---3--:R-:W-:-:S03]  /*18930*/  F2FP.SATFINITE.E4M3.F32.PACK_AB_MERGE_C R229, R47, R46, RZ ;  /* 0x0000002e2fe5723e */ /* 0x008fc600048070ff */
[----:B------:R0:W-:Y:S01]  /*18940*/  STL [R1+0x380], R221 ;  /* 0x000380dd01007387 */ /* 0x0001e20000100800 */
[----:B-1----:R-:W-:Y:S02]  /*18950*/  F2FP.SATFINITE.E4M3.F32.PACK_AB_MERGE_C R226, R13, R12, RZ ;  /* 0x0000000c0de2723e */ /* 0x002fe400048070ff */
[----:B------:R-:W-:Y:S01]  /*18960*/  F2FP.SATFINITE.E4M3.F32.PACK_AB_MERGE_C R227, R15, R14, RZ ;  /* 0x0000000e0fe3723e */ /* 0x000fe200048070ff */
[----:B------:R1:W-:Y:S01]  /*18970*/  STL.64 [R1+0x3f8], R216 ;  /* 0x0003f8d801007387 */ /* 0x0003e20000100a00 */
[----:B--2---:R-:W-:-:S03]  /*18980*/  F2FP.SATFINITE.E4M3.F32.PACK_AB_MERGE_C R225, R49, R48, RZ ;  /* 0x0000003031e1723e */ /* 0x004fc600048070ff */
[----:B------:R-:W-:Y:S01]  /*18990*/  STL [R1+0x37c], R213 ;  /* 0x00037cd501007387 */ /* 0x000fe20000100800 */
[----:B0-----:R-:W-:-:S03]  /*189a0*/  F2FP.SATFINITE.E4M3.F32.PACK_AB_MERGE_C R221, R51, R50, RZ ;  /* 0x0000003233dd723e */ /* 0x001fc600048070ff */
[----:B------:R0:W-:Y:S01]  /*189b0*/  STL.64 [R1+0x400], R208 ;  /* 0x000400d001007387 */ /* 0x0001e20000100a00 */
[----:B-1----:R-:W-:Y:S01]  /*189c0*/  F2FP.SATFINITE.E4M3.F32.PACK_AB_MERGE_C R216, R5, R4, RZ ;  /* 0x0000000405d8723e */ /* 0x002fe200048070ff */
[----:B------:R-:W-:Y:S02]  /*189d0*/  VIADD R4, R69, UR5 ;  /* 0x0000000545047c36 */ /* 0x000fe40008000000 */
[----:B------:R1:W-:Y:S01]  /*189e0*/  STL [R1+0x378], R205 ;  /* 0x000378cd01007387 */ /* 0x0003e20000100800 */
[----:B------:R-:W-:Y:S01]  /*189f0*/  F2FP.SATFINITE.E4M3.F32.PACK_AB_MERGE_C R217, R7, R6, RZ ;  /* 0x0000000607d9723e */ /* 0x000fe200048070ff */
[C---:B------:R-:W-:Y:S01]  /*18a00*/  VIADD R5, R4.reuse, UR5 ;  /* 0x0000000504057c36 */ /* 0x040fe20008000000 */
[----:B------:R-:W-:Y:S01]  /*18a10*/  IADD3 R200, P4, PT, R4, R3, RZ ;  /* 0x0000000304c87210 */ /* 0x000fe20007f9e0ff */
[----:B------:R-:W-:Y:S01]  /*18a20*/  STL.64 [R1+0x418], R226 ;  /* 0x000418e201007387 */ /* 0x000fe20000100a00 */
[----:B0-----:R-:W-:Y:S01]  /*18a30*/  IMAD.MOV.U32 R208, RZ, RZ, R87 ;  /* 0x000000ffffd07224 */ /* 0x001fe200078e0057 */
[----:B------:R-:W-:-:S02]  /*18a40*/  F2FP.SATFINITE.E4M3.F32.PACK_AB_MERGE_C R209, R9, R8, RZ ;  /* 0x0000000809d1723e */ /* 0x000fc400048070ff */
[----:B------:R-:W-:Y:S01]  /*18a50*/  LEA.HI.X.SX32 R201, R4, R2, 0x1, P4 ;  /* 0x0000000204c97211 */ /* 0x000fe200020f0eff */
[C---:B------:R-:W-:Y:S01]  /*18a60*/  VIADD R4, R5.reuse, UR5 ;  /* 0x0000000505047c36 */ /* 0x040fe20008000000 */
[-C--:B------:R-:W-:Y:S01]  /*18a70*/  IADD3 R196, P4, PT, R5, R3.reuse, RZ ;  /* 0x0000000305c47210 */ /* 0x080fe20007f9e0ff */
[----:B------:R-:W0:Y:S01]  /*18a80*/  LDTM.x64 R68, tmem[UR14+0x80] ;  /* 0x0000800e004479ee */ /* 0x000e220008340000 */
[----:B------:R-:W-:Y:S01]  /*18a90*/  F2FP.SATFINITE.E4M3.F32.PACK_AB_MERGE_C R213, R53, R52, RZ ;  /* 0x0000003435d5723e */ /* 0x000fe200048070ff */
[----:B------:R-:W-:Y:S01]  /*18aa0*/  STL.64 [R1+0x408], R200 ;  /* 0x000408c801007387 */ /* 0x000fe20000100a00 */
[----:B------:R-:W-:Y:S01]  /*18ab0*/  LEA.HI.X.SX32 R197, R5, R2, 0x1, P4 ;  /* 0x0000000205c57211 */ /* 0x000fe200020f0eff */
[C---:B------:R-:W-:Y:S01]  /*18ac0*/  VIADD R5, R4.reuse, UR5 ;  /* 0x0000000504057c36 */ /* 0x040fe20008000000 */
[----:B------:R-:W-:Y:S01]  /*18ad0*/  IADD3 R198, P4, PT, R4, R3, RZ ;  /* 0x0000000304c67210 */ /* 0x000fe20007f9e0ff */
[----:B------:R-:W-:Y:S01]  /*18ae0*/  STL [R1+0x410], R245 ;  /* 0x000410f501007387 */ /* 0x000fe20000100800 */
[----:B-1----:R-:W-:-:S02]  /*18af0*/  F2FP.SATFINITE.E4M3.F32.PACK_AB_MERGE_C R205, R55, R54, RZ ;  /* 0x0000003637cd723e */ /* 0x002fc400048070ff */
[-C--:B------:R-:W-:Y:S01]  /*18b00*/  LEA.HI.X.SX32 R199, R4, R2.reuse, 0x1, P4 ;  /* 0x0000000204c77211 */ /* 0x080fe200020f0eff */
[C---:B------:R-:W-:Y:S01]  /*18b10*/  VIADD R4, R5.reuse, UR5 ;  /* 0x0000000505047c36 */ /* 0x040fe20008000000 */
[CC--:B------:R-:W-:Y:S01]  /*18b20*/  IADD3 R202, P4, PT, R5.reuse, R3.reuse, RZ ;  /* 0x0000000305ca7210 */ /* 0x0c0fe20007f9e0ff */
[----:B------:R-:W-:Y:S03]  /*18b30*/  STL [R1+0x420], R244 ;  /* 0x000420f401007387 */ /* 0x000fe60000100800 */
[-C--:B------:R-:W-:Y:S01]  /*18b40*/  LEA.HI.X.SX32 R203, R5, R2.reuse, 0x1, P4 ;  /* 0x0000000205cb7211 */ /* 0x080fe200020f0eff */
[C---:B------:R-:W-:Y:S01]  /*18b50*/  VIADD R5, R4.reuse, UR5 ;  /* 0x0000000504057c36 */ /* 0x040fe20008000000 */
[CC--:B------:R-:W-:Y:S01]  /*18b60*/  IADD3 R206, P4, PT, R4.reuse, R3.reuse, RZ ;  /* 0x0000000304ce7210 */ /* 0x0c0fe20007f9e0ff */
[----:B------:R1:W-:Y:S03]  /*18b70*/  STL [R1+0x374], R197 ;  /* 0x000374c501007387 */ /* 0x0003e60000100800 */
[-C--:B------:R-:W-:Y:S01]  /*18b80*/  LEA.HI.X.SX32 R207, R4, R2.reuse, 0x1, P4 ;  /* 0x0000000204cf7211 */ /* 0x080fe200020f0eff */
[C---:B------:R-:W-:Y:S01]  /*18b90*/  VIADD R4, R5.reuse, UR5 ;  /* 0x0000000505047c36 */ /* 0x040fe20008000000 */
[CC--:B------:R-:W-:Y:S01]  /*18ba0*/  IADD3 R210, P4, PT, R5.reuse, R3.reuse, RZ ;  /* 0x0000000305d27210 */ /* 0x0c0fe20007f9e0ff */
[----:B------:R2:W-:Y:S02]  /*18bb0*/  STL [R1+0x370], R203 ;  /* 0x000370cb01007387 */ /* 0x0005e40000100800 */
[C---:B------:R-:W-:Y:S01]  /*18bc0*/  VIADD R252, R4.reuse, UR5 ;  /* 0x0000000504fc7c36 */ /* 0x040fe20008000000 */
[----:B------:R-:W-:Y:S01]  /*18bd0*/  LEA.HI.X.SX32 R211, R5, R2, 0x1, P4 ;  /* 0x0000000205d37211 */ /* 0x000fe200020f0eff */
[----:B------:R3:W-:Y:S01]  /*18be0*/  STL [R1+0x36c], R207 ;  /* 0x00036ccf01007387 */ /* 0x0007e20000100800 */
[----:B------:R-:W-:-:S02]  /*18bf0*/  IADD3 R214, P4, PT, R4, R3, RZ ;  /* 0x0000000304d67210 */ /* 0x000fc40007f9e0ff */
[----:B------:R-:W-:Y:S02]  /*18c00*/  F2FP.SATFINITE.E4M3.F32.PACK_AB_MERGE_C R5, R65, R64, RZ ;  /* 0x000000404105723e */ /* 0x000fe400048070ff */
[----:B------:R-:W-:Y:S02]  /*18c10*/  LEA.HI.X.SX32 R215, R4, R2, 0x1, P4 ;  /* 0x0000000204d77211 */ /* 0x000fe400020f0eff */
[C---:B------:R-:W-:Y:S02]  /*18c20*/  IADD3 R218, P4, PT, R252.reuse, R3, RZ ;  /* 0x00000003fcda7210 */ /* 0x040fe40007f9e0ff */
[----:B------:R-:W-:Y:S02]  /*18c30*/  F2FP.SATFINITE.E4M3.F32.PACK_AB_MERGE_C R4, R67, R66, RZ ;  /* 0x000000424304723e */ /* 0x000fe400048070ff */
[----:B------:R-:W-:Y:S02]  /*18c40*/  LEA.HI.X.SX32 R219, R252, R2, 0x1, P4 ;  /* 0x00000002fcdb7211 */ /* 0x000fe400020f0eff */
[----:B------:R-:W-:-:S02]  /*18c50*/  ISETP.LT.AND P4, PT, R0, UR19, !P2 ;  /* 0x0000001300007c0c */ /* 0x000fc4000d781270 */
[----:B-1----:R-:W-:Y:S01]  /*18c60*/  F2FP.SATFINITE.E4M3.F32.PACK_AB_MERGE_C R197, R57, R56, RZ ;  /* 0x0000003839c5723e */ /* 0x002fe200048070ff */
[----:B------:R1:W-:Y:S01]  /*18c70*/  STL [R1+0x368], R219 ;  /* 0x000368db01007387 */ /* 0x0003e20000100800 */
[----:B--2---:R-:W-:Y:S02]  /*18c80*/  F2FP.SATFINITE.E4M3.F32.PACK_AB_MERGE_C R203, R59, R58, RZ ;  /* 0x0000003a3bcb723e */ /* 0x004fe400048070ff */
[----:B---3--:R-:W-:Y:S01]  /*18c90*/  F2FP.SATFINITE.E4M3.F32.PACK_AB_MERGE_C R207, R61, R60, RZ ;  /* 0x0000003c3dcf723e */ /* 0x008fe200048070ff */
[----:B------:R-:W2:Y:S04]  /*18ca0*/  LDL.LU.64 R244, [R1+0xf8] ;  /* 0x0000f80001f47983 */ /* 0x000ea80000300a00 */
[----:B------:R-:W-:Y:S01]  /*18cb0*/  STL [R1+0x140], R5 ;  /* 0x0001400501007387 */ /* 0x000fe20000100800 */
[----:B-1----:R-:W-:-:S03]  /*18cc0*/  F2FP.SATFINITE.E4M3.F32.PACK_AB_MERGE_C R219, R63, R62, RZ ;  /* 0x0000003e3fdb723e */ /* 0x002fc600048070ff */
[----:B------:R-:W3:Y:S04]  /*18cd0*/  LDL.LU.64 R222, [R1+0xf0] ;  /* 0x0000f00001de7983 */ /* 0x000ee80000300a00 */
[----:B------:R1:W-:Y:S01]  /*18ce0*/  STL [R1+0x138], R4 ;  /* 0x0001380401007387 */ /* 0x0003e20000100800 */
[----:B------:R-:W-:Y:S01]  /*18cf0*/  VIADD R252, R252, UR5 ;  /* 0x00000005fcfc7c36 */ /* 0x000fe20008000000 */
[----:B------:R-:W-:Y:S02]  /*18d00*/  PRMT R200, R216, 0x9910, RZ ;  /* 0x00009910d8c87816 */ /* 0x000fe400000000ff */
[----:B------:R-:W2:Y:S01]  /*18d10*/  LDL.LU.64 R226, [R1+0xe8] ;  /* 0x0000e80001e27983 */ /* 0x000ea20000300a00 */
[----:B-1----:R-:W1:Y:S01]  /*18d20*/  LDTM.x64 R4, tmem[UR14+0xc0] ;  /* 0x0000c00e000479ee */ /* 0x002e620008340000 */
[----:B------:R-:W-:-:S02]  /*18d30*/  NOP ;  /* 0x0000000000007918 */ /* 0x000fc40000000000 */
[----:B------:R0:W-:Y:S02]  /*18d40*/  @P4 STG.E.U8 desc[UR26][R246.64], R216 ;  /* 0x000000d8f6004986 */ /* 0x0001e4000c10111a */
[----:B0-----:R-:W-:-:S04]  /*18d50*/  LOP3.LUT R246, R0, 0x5, RZ, 0xfc, !PT ;  /* 0x0000000500f67812 */ /* 0x001fc800078efcff */
[----:B------:R-:W-:Y:S01]  /*18d60*/  ISETP.LT.AND P4, PT, R246, UR4, !P2 ;  /* 0x00000004f6007c0c */ /* 0x000fe2000d781270 */
[----:B------:R-:W0:Y:S01]  /*18d70*/  LDCU UR4, c[0x0][0x39c] ;  /* 0x00007380ff0477ac */ /* 0x000e220008000800 */
[----:B------:R-:W-:-:S04]  /*18d80*/  IADD3 R246, P0, PT, R252, R3, RZ ;  /* 0x00000003fcf67210 */ /* 0x000fc80007f1e0ff */
[----:B------:R-:W-:Y:S02]  /*18d90*/  LEA.HI.X.SX32 R247, R252, R2, 0x1, P0 ;  /* 0x00000002fcf77211 */ /* 0x000fe400000f0eff */
[----:B------:R-:W-:Y:S02]  /*18da0*/  ISETP.NE.AND P0, PT, R208, RZ, PT ;  /* 0x000000ffd000720c */ /* 0x000fe40003f05270 */
[----:B------:R-:W-:Y:S02]  /*18db0*/  SHF.R.S32.HI R208, RZ, 0x8, R200 ;  /* 0x00000008ffd07819 */ /* 0x000fe400000114c8 */
[----:B------:R-:W2:Y:S04]  /*18dc0*/  LDL.LU.64 R200, [R1+0xe0] ;  /* 0x0000e00001c87983 */ /* 0x000ea80000300a00 */
[----:B------:R0:W-:Y:S04]  /*18dd0*/  @P6 STG.E.U8 desc[UR26][R234.64], R208 ;  /* 0x000000d0ea006986 */ /* 0x0001e8000c10111a */
[----:B0-----:R-:W2:Y:S01]  /*18de0*/  LDL.LU.64 R234, [R1+0x428] ;  /* 0x0004280001ea7983 */ /* 0x001ea20000300a00 */
[----:B------:R-:W-:-:S04]  /*18df0*/  LOP3.LUT R208, R0, 0x6, RZ, 0xfc, !PT ;  /* 0x0000000600d07812 */ /* 0x000fc800078efcff */
[----:B------:R-:W-:Y:S01]  /*18e00*/  ISETP.LT.AND P6, PT, R208, UR4, !P2 ;  /* 0x00000004d0007c0c */ /* 0x000fe2000d7c1270 */
[----:B------:R-:W0:Y:S01]  /*18e10*/  LDCU UR4, c[0x0][0x39c] ;  /* 0x00007380ff0477ac */ /* 0x000e220008000800 */
[----:B------:R-:W-:Y:S01]  /*18e20*/  LOP3.LUT R208, R0, 0x7, RZ, 0xfc, !PT ;  /* 0x0000000700d07812 */ /* 0x000fe200078efcff */
[----:B--2---:R2:W-:Y:S03]  /*18e30*/  @P1 STG.E.U8 desc[UR26][R234.64], R217 ;  /* 0x000000d9ea001986 */ /* 0x0045e6000c10111a */
[----:B0-----:R-:W-:Y:S01]  /*18e40*/  ISETP.LT.AND P1, PT, R208, UR4, !P2 ;  /* 0x00000004d0007c0c */ /* 0x001fe2000d721270 */
[----:B------:R-:W0:Y:S01]  /*18e50*/  LDCU UR4, c[0x0][0x39c] ;  /* 0x00007380ff0477ac */ /* 0x000e220008000800 */
[----:B------:R-:W-:-:S04]  /*18e60*/  PRMT R208, R217, 0x9910, RZ ;  /* 0x00009910d9d07816 */ /* 0x000fc800000000ff */
[----:B------:R-:W-:Y:S01]  /*18e70*/  SHF.R.S32.HI R208, RZ, 0x8, R208 ;  /* 0x00000008ffd07819 */ /* 0x000fe200000114d0 */
[----:B--2---:R-:W2:Y:S04]  /*18e80*/  LDL.LU.64 R234, [R1+0xd8] ;  /* 0x0000d80001ea7983 */ /* 0x004ea80000300a00 */
[----:B------:R-:W2:Y:S04]  /*18e90*/  LDL.LU.64 R216, [R1+0xd0] ;  /* 0x0000d00001d87983 */ /* 0x000ea80000300a00 */
[----:B------:R0:W-:Y:S04]  /*18ea0*/  @P5 STG.E.U8 desc[UR26][R244.64], R208 ;  /* 0x000000d0f4005986 */ /* 0x0001e8000c10111a */
[----:B0-----:R-:W2:Y:S01]  /*18eb0*/  LDL.LU R244, [R1+0x420] ;  /* 0x0004200001f47983 */ /* 0x001ea20000300800 */
[----:B------:R-:W-:-:S04]  /*18ec0*/  LOP3.LUT R208, R0, 0x8, RZ, 0xfc, !PT ;  /* 0x0000000800d07812 */ /* 0x000fc800078efcff */
[----:B------:R-:W-:Y:S01]  /*18ed0*/  ISETP.LT.AND P5, PT, R208, UR4, !P2 ;  /* 0x00000004d0007c0c */ /* 0x000fe2000d7a1270 */
[----:B------:R-:W0:Y:S01]  /*18ee0*/  LDCU UR4, c[0x0][0x39c] ;  /* 0x00007380ff0477ac */ /* 0x000e220008000800 */
[----:B------:R-:W-:Y:S01]  /*18ef0*/  LOP3.LUT R208, R0, 0x9, RZ, 0xfc, !PT ;  /* 0x0000000900d07812 */ /* 0x000fe200078efcff */
[----:B---3--:R3:W-:Y:S04]  /*18f00*/  @P3 STG.E.U8 desc[UR26][R222.64], R209 ;  /* 0x000000d1de003986 */ /* 0x0087e8000c10111a */
[----:B---3--:R-:W3:Y:S01]  /*18f10*/  LDL.LU.64 R222, [R1+0xc8] ;  /* 0x0000c80001de7983 */ /* 0x008ee20000300a00 */
[----:B0-----:R-:W-:Y:S01]  /*18f20*/  ISETP.LT.AND P3, PT, R208, UR4, !P2 ;  /* 0x00000004d0007c0c */ /* 0x001fe2000d761270 */
[----:B------:R-:W0:Y:S01]  /*18f30*/  LDCU UR4, c[0x0][0x39c] ;  /* 0x00007380ff0477ac */ /* 0x000e220008000800 */
[----:B------:R-:W-:-:S04]  /*18f40*/  PRMT R208, R209, 0x9910, RZ ;  /* 0x00009910d1d07816 */ /* 0x000fc800000000ff */
[----:B------:R-:W-:-:S05]  /*18f50*/  SHF.R.S32.HI R208, RZ, 0x8, R208 ;  /* 0x00000008ffd07819 */ /* 0x000fca00000114d0 */
[----:B------:R0:W-:Y:S04]  /*18f60*/  @P4 STG.E.U8 desc[UR26][R226.64], R208 ;  /* 0x000000d0e2004986 */ /* 0x0001e8000c10111a */
[----:B0-----:R-:W3:Y:S01]  /*18f70*/  LDL.LU.64 R226, [R1+0x418] ;  /* 0x0004180001e27983 */ /* 0x001ee20000300a00 */
[----:B------:R-:W-:-:S03]  /*18f80*/  LOP3.LUT R245, R0, 0xa, RZ, 0xfc, !PT ;  /* 0x0000000a00f57812 */ /* 0x000fc600078efcff */
[----:B------:R-:W4:Y:S01]  /*18f90*/  LDL.LU.64 R208, [R1+0xc0] ;  /* 0x0000c00001d07983 */ /* 0x000f220000300a00 */
[----:B------:R-:W-:Y:S01]  /*18fa0*/  ISETP.LT.AND P4, PT, R245, UR4, !P2 ;  /* 0x00000004f5007c0c */ /* 0x000fe2000d781270 */
[----:B------:R-:W0:Y:S02]  /*18fb0*/  LDCU UR4, c[0x0][0x39c] ;  /* 0x00007380ff0477ac */ /* 0x000e240008000800 */
[----:B--2---:R2:W-:Y:S02]  /*18fc0*/  @P6 STG.E.U8 desc[UR26][R200.64], R244 ;  /* 0x000000f4c8006986 */ /* 0x0045e4000c10111a */
[----:B--2---:R-:W-:-:S04]  /*18fd0*/  LOP3.LUT R200, R0, 0xb, RZ, 0xfc, !PT ;  /* 0x0000000b00c87812 */ /* 0x004fc800078efcff */
[----:B0-----:R-:W-:Y:S01]  /*18fe0*/  ISETP.LT.AND P6, PT, R200, UR4, !P2 ;  /* 0x00000004c8007c0c */ /* 0x001fe2000d7c1270 */
[----:B------:R-:W0:Y:S01]  /*18ff0*/  LDCU UR4, c[0x0][0x39c] ;  /* 0x00007380ff0477ac */ /* 0x000e220008000800 */
[----:B------:R-:W-:Y:S02]  /*19000*/  PRMT R200, R244, 0x9910, RZ ;  /* 0x00009910f4c87816 */ /* 0x000fe400000000ff */
[----:B------:R-:W2:Y:S02]  /*19010*/  LDL.LU.64 R244, [R1+0xb8] ;  /* 0x0000b80001f47983 */ /* 0x000ea40000300a00 */
[----:B------:R-:W-:-:S05]  /*19020*/  SHF.R.S32.HI R200, RZ, 0x8, R200 ;  /* 0x00000008ffc87819 */ /* 0x000fca00000114c8 */
[----:B------:R0:W-:Y:S02]  /*19030*/  @P1 STG.E.U8 desc[UR26][R234.64], R200 ;  /* 0x000000c8ea001986 */ /* 0x0001e4000c10111a */
[----:B0-----:R-:W-:Y:S02]  /*19040*/  LOP3.LUT R200, R0, 0xc, RZ, 0xfc, !PT ;  /* 0x0000000c00c87812 */ /* 0x001fe400078efcff */
[----:B------:R-:W5:Y:S02]  /*19050*/  LDL.LU.64 R234, [R1+0xb0] ;  /* 0x0000b00001ea7983 */ /* 0x000f640000300a00 */
        /* <DEDUP_REMOVED lines=9> */
[----:B------:R0:W-:Y:S02]  /*190f0*/  @P3 STG.E.U8 desc[UR26][R222.64], R200 ;  /* 0x000000c8de003986 */ /* 0x0001e4000c10111a */
[----:B0-----:R-:W-:Y:S02]  /*19100*/  LOP3.LUT R200, R0, 0xe, RZ, 0xfc, !PT ;  /* 0x0000000e00c87812 */ /* 0x001fe400078efcff */
[----:B------:R-:W3:Y:S02]  /*19110*/  LDL.LU.64 R222, [R1+0xa0] ;  /* 0x0000a00001de7983 */ /* 0x000ee40000300a00 */
[----:B------:R-:W-:Y:S01]  /*19120*/  ISETP.LT.AND P3, PT, R200, UR4, !P2 ;  /* 0x00000004c8007c0c */ /* 0x000fe2000d761270 */
[----:B------:R-:W0:Y:S01]  /*19130*/  LDCU UR4, c[0x0][0x39c] ;  /* 0x00007380ff0477ac */ /* 0x000e220008000800 */
[----:B----4-:R4:W-:Y:S01]  /*19140*/  @P4 STG.E.U8 desc[UR26][R208.64], R227 ;  /* 0x000000e3d0004986 */ /* 0x0109e2000c10111a */
[----:B------:R-:W-:Y:S02]  /*19150*/  LOP3.LUT R200, R0, 0xf, RZ, 0xfc, !PT ;  /* 0x0000000f00c87812 */ /* 0x000fe400078efcff */
[----:B----4-:R-:W-:-:S04]  /*19160*/  PRMT R208, R227, 0x9910, RZ ;  /* 0x00009910e3d07816 */ /* 0x010fc800000000ff */
[----:B------:R-:W-:Y:S02]  /*19170*/  SHF.R.S32.HI R209, RZ, 0x8, R208 ;  /* 0x00000008ffd17819 */ /* 0x000fe400000114d0 */
[----:B0-----:R-:W-:Y:S01]  /*19180*/  ISETP.LT.AND P4, PT, R200, UR4, !P2 ;  /* 0x00000004c8007c0c */ /* 0x001fe2000d781270 */
[----:B------:R-:W0:Y:S01]  /*19190*/  LDCU UR4, c[0x0][0x39c] ;  /* 0x00007380ff0477ac */ /* 0x000e220008000800 */
[----:B------:R-:W4:Y:S04]  /*191a0*/  LDL.LU.64 R200, [R1+0x98] ;  /* 0x0000980001c87983 */ /* 0x000f280000300a00 */
[----:B------:R-:W3:Y:S04]  /*191b0*/  LDL.LU.64 R226, [R1+0x90] ;  /* 0x0000900001e27983 */ /* 0x000ee80000300a00 */
[----:B--2---:R2:W-:Y:S04]  /*191c0*/  @P6 STG.E.U8 desc[UR26][R244.64], R209 ;  /* 0x000000d1f4006986 */ /* 0x0045e8000c10111a */
[----:B--2---:R-:W5:Y:S01]  /*191d0*/  LDL.LU R245, [R1+0x410] ;  /* 0x0004100001f57983 */ /* 0x004f620000300800 */
[----:B------:R-:W-:-:S04]  /*191e0*/  LOP3.LUT R208, R0, 0x10, RZ, 0xfc, !PT ;  /* 0x0000001000d07812 */ /* 0x000fc800078efcff */
[----:B0-----:R-:W-:Y:S01]  /*191f0*/  ISETP.LT.AND P6, PT, R208, UR4, !P2 ;  /* 0x00000004d0007c0c */ /* 0x001fe2000d7c1270 */
[----:B------:R-:W0:Y:S01]  /*19200*/  LDCU UR4, c[0x0][0x39c] ;  /* 0x00007380ff0477ac */ /* 0x000e220008000800 */
[----:B------:R-:W-:Y:S01]  /*19210*/  LOP3.LUT R208, R0, 0x11, RZ, 0xfc, !PT ;  /* 0x0000001100d07812 */ /* 0x000fe200078efcff */
[----:B-----5:R2:W-:Y:S03]  /*19220*/  @P1 STG.E.U8 desc[UR26][R234.64], R245 ;  /* 0x000000f5ea001986 */ /* 0x0205e6000c10111a */
[----:B0-----:R-:W-:Y:S01]  /*19230*/  ISETP.LT.AND P1, PT, R208, UR4, !P2 ;  /* 0x00000004d0007c0c */ /* 0x001fe2000d721270 */
[----:B------:R-:W0:Y:S01]  /*19240*/  LDCU UR4, c[0x0][0x39c] ;  /* 0x00007380ff0477ac */ /* 0x000e220008000800 */
[----:B------:R-:W-:Y:S01]  /*19250*/  PRMT R208, R245, 0x9910, RZ ;  /* 0x00009910f5d07816 */ /* 0x000fe200000000ff */
[----:B--2---:R-:W2:Y:S04]  /*19260*/  LDL.LU.64 R234, [R1+0x88] ;  /* 0x0000880001ea7983 */ /* 0x004ea80000300a00 */
[----:B------:R-:W5:Y:S01]  /*19270*/  LDL.LU.64 R244, [R1+0x80] ;  /* 0x0000800001f47983 */ /* 0x000f620000300a00 */
[----:B------:R-:W-:-:S02]  /*19280*/  SHF.R.S32.HI R209, RZ, 0x8, R208 ;  /* 0x00000008ffd17819 */ /* 0x000fc400000114d0 */
[----:B------:R-:W-:-:S03]  /*19290*/  LOP3.LUT R208, R0, 0x12, RZ, 0xfc, !PT ;  /* 0x0000001200d07812 */ /* 0x000fc600078efcff */
[----:B---3--:R3:W-:Y:S01]  /*192a0*/  @P5 STG.E.U8 desc[UR26][R216.64], R209 ;  /* 0x000000d1d8005986 */ /* 0x0087e2000c10111a */
[----:B0-----:R-:W-:Y:S01]  /*192b0*/  ISETP.LT.AND P5, PT, R208, UR4, !P2 ;  /* 0x00000004d0007c0c */ /* 0x001fe2000d7a1270 */
[----:B------:R-:W0:Y:S01]  /*192c0*/  LDCU UR4, c[0x0][0x39c] ;  /* 0x00007380ff0477ac */ /* 0x000e220008000800 */
[----:B------:R-:W-:Y:S01]  /*192d0*/  LOP3.LUT R208, R0, 0x13, RZ, 0xfc, !PT ;  /* 0x0000001300d07812 */ /* 0x000fe200078efcff */
[----:B------:R0:W-:Y:S03]  /*192e0*/  @P3 STG.E.U8 desc[UR26][R222.64], R230 ;  /* 0x000000e6de003986 */ /* 0x0001e6000c10111a */
[----:B0-----:R-:W-:Y:S01]  /*192f0*/  ISETP.LT.AND P3, PT, R208, UR4, !P2 ;  /* 0x00000004d0007c0c */ /* 0x001fe2000d761270 */
[----:B------:R-:W0:Y:S01]  /*19300*/  LDCU UR4, c[0x0][0x39c] ;  /* 0x00007380ff0477ac */ /* 0x000e220008000800 */
[----:B---3--:R-:W3:Y:S04]  /*19310*/  LDL.LU.64 R208, [R1+0x78] ;  /* 0x0000780001d07983 */ /* 0x008ee80000300a00 */
[----:B------:R-:W3:Y:S01]  /*19320*/  LDL.LU.64 R222, [R1+0x70] ;  /* 0x0000700001de7983 */ /* 0x000ee20000300a00 */
[----:B------:R-:W-:-:S04]  /*19330*/  PRMT R216, R230, 0x9910, RZ ;  /* 0x00009910e6d87816 */ /* 0x000fc800000000ff */
[----:B------:R-:W-:Y:S02]  /*19340*/  SHF.R.S32.HI R217, RZ, 0x8, R216 ;  /* 0x00000008ffd97819 */ /* 0x000fe400000114d8 */
[----:B------:R-:W-:-:S03]  /*19350*/  LOP3.LUT R216, R0, 0x14, RZ, 0xfc, !PT ;  /* 0x0000001400d87812 */ /* 0x000fc600078efcff */
[----:B----4-:R4:W-:Y:S01]  /*19360*/  @P4 STG.E.U8 desc[UR26][R200.64], R217 ;  /* 0x000000d9c8004986 */ /* 0x0109e2000c10111a */
[----:B0-----:R-:W-:Y:S01]  /*19370*/  ISETP.LT.AND P4, PT, R216, UR4, !P2 ;  /* 0x00000004d8007c0c */ /* 0x001fe2000d781270 */
[----:B------:R-:W0:Y:S02]  /*19380*/  LDCU UR4, c[0x0][0x39c] ;  /* 0x00007380ff0477ac */ /* 0x000e240008000800 */
[----:B------:R1:W-:Y:S04]  /*19390*/  @P6 STG.E.U8 desc[UR26][R226.64], R231 ;  /* 0x000000e7e2006986 */ /* 0x0003e8000c10111a */
[----:B----4-:R-:W4:Y:S04]  /*193a0*/  LDL.LU.64 R200, [R1+0x408] ;  /* 0x0004080001c87983 */ /* 0x010f280000300a00 */
[----:B-1----:R-:W4:Y:S01]  /*193b0*/  LDL.LU.64 R226, [R1+0x68] ;  /* 0x0000680001e27983 */ /* 0x002f220000300a00 */
[----:B------:R-:W-:-:S04]  /*193c0*/  LOP3.LUT R216, R0, 0x15, RZ, 0xfc, !PT ;  /* 0x0000001500d87812 */ /* 0x000fc800078efcff */
[----:B0-----:R-:W-:Y:S01]  /*193d0*/  ISETP.LT.AND P6, PT, R216, UR4, !P2 ;  /* 0x00000004d8007c0c */ /* 0x001fe2000d7c1270 */
[----:B------:R-:W0:Y:S01]  /*193e0*/  LDCU UR4, c[0x0][0x39c] ;  /* 0x00007380ff0477ac */ /* 0x000e220008000800 */
[----:B------:R-:W-:Y:S02]  /*193f0*/  PRMT R216, R231, 0x9910, RZ ;  /* 0x00009910e7d87816 */ /* 0x000fe400000000ff */
[----:B------:R-:W4:Y:S02]  /*19400*/  LDL.LU.64 R230, [R1+0x60] ;  /* 0x0000600001e67983 */ /* 0x000f240000300a00 */
[----:B------:R-:W-:Y:S02]  /*19410*/  SHF.R.S32.HI R217, RZ, 0x8, R216 ;  /* 0x00000008ffd97819 */ /* 0x000fe400000114d8 */
[----:B------:R-:W-:-:S03]  /*19420*/  LOP3.LUT R216, R0, 0x16, RZ, 0xfc, !PT ;  /* 0x0000001600d87812 */ /* 0x000fc600078efcff */
[----:B--2---:R-:W-:Y:S04]  /*19430*/  @P1 STG.E.U8 desc[UR26][R234.64], R217 ;  /* 0x000000d9ea001986 */ /* 0x004fe8000c10111a */
[----:B-----5:R1:W-:Y:S04]  /*19440*/  @P5 STG.E.U8 desc[UR26][R244.64], R238 ;  /* 0x000000eef4005986 */ /* 0x0203e8000c10111a */
[----:B-1----:R-:W2:Y:S01]  /*19450*/  LDL.LU.64 R244, [R1+0x58] ;  /* 0x0000580001f47983 */ /* 0x002ea20000300a00 */
[----:B0-----:R-:W-:Y:S01]  /*19460*/  ISETP.LT.AND P1, PT, R216, UR4, !P2 ;  /* 0x00000004d8007c0c */ /* 0x001fe2000d721270 */
[----:B------:R-:W0:Y:S01]  /*19470*/  LDCU UR4, c[0x0][0x39c] ;  /* 0x00007380ff0477ac */ /* 0x000e220008000800 */
[----:B------:R-:W-:Y:S01]  /*19480*/  LOP3.LUT R216, R0, 0x17, RZ, 0xfc, !PT ;  /* 0x0000001700d87812 */ /* 0x000fe200078efcff */
[----:B------:R-:W5:Y:S03]  /*19490*/  LDL.LU.64 R234, [R1+0x50] ;  /* 0x0000500001ea7983 */ /* 0x000f660000300a00 */
[----:B0-----:R-:W-:Y:S01]  /*194a0*/  ISETP.LT.AND P5, PT, R216, UR4, !P2 ;  /* 0x00000004d8007c0c */ /* 0x001fe2000d7a1270 */
[----:B------:R-:W0:Y:S01]  /*194b0*/  LDCU UR4, c[0x0][0x39c] ;  /* 0x00007380ff0477ac */ /* 0x000e220008000800 */
[----:B------:R-:W-:-:S04]  /*194c0*/  PRMT R216, R238, 0x9910, RZ ;  /* 0x00009910eed87816 */ /* 0x000fc800000000ff */
[----:B------:R-:W-:Y:S02]  /*194d0*/  SHF.R.S32.HI R217, RZ, 0x8, R216 ;  /* 0x00000008ffd97819 */ /* 0x000fe400000114d8 */
[----:B------:R-:W-:-:S03]  /*194e0*/  LOP3.LUT R216, R0, 0x18, RZ, 0xfc, !PT ;  /* 0x0000001800d87812 */ /* 0x000fc600078efcff */
[----:B---3--:R1:W-:Y:S01]  /*194f0*/  @P3 STG.E.U8 desc[UR26][R208.64], R217 ;  /* 0x000000d9d0003986 */ /* 0x0083e2000c10111a */
[----:B0-----:R-:W-:Y:S01]  /*19500*/  ISETP.LT.AND P3, PT, R216, UR4, !P2 ;  /* 0x00000004d8007c0c */ /* 0x001fe2000d761270 */
[----:B------:R-:W0:Y:S01]  /*19510*/  LDCU UR4, c[0x0][0x39c] ;  /* 0x00007380ff0477ac */ /* 0x000e220008000800 */
[----:B------:R-:W-:Y:S01]  /*19520*/  LOP3.LUT R216, R0, 0x19, RZ, 0xfc, !PT ;  /* 0x0000001900d87812 */ /* 0x000fe200078efcff */
[----:B------:R3:W-:Y:S04]  /*19530*/  @P4 STG.E.U8 desc[UR26][R222.64], R239 ;  /* 0x000000efde004986 */ /* 0x0007e8000c10111a */
[----:B-1----:R-:W5:Y:S01]  /*19540*/  LDL.LU.64 R208, [R1+0x400] ;  /* 0x0004000001d07983 */ /* 0x002f620000300a00 */
[----:B0-----:R-:W-:Y:S01]  /*19550*/  ISETP.LT.AND P4, PT, R216, UR4, !P2 ;  /* 0x00000004d8007c0c */ /* 0x001fe2000d781270 */
[----:B------:R-:W0:Y:S02]  /*19560*/  LDCU UR4, c[0x0][0x39c] ;  /* 0x00007380ff0477ac */ /* 0x000e240008000800 */
[----:B------:R-:W5:Y:S01]  /*19570*/  LDL.LU.64 R216, [R1+0x48] ;  /* 0x0000480001d87983 */ /* 0x000f620000300a00 */
[----:B---3--:R-:W-:-:S03]  /*19580*/  PRMT R222, R239, 0x9910, RZ ;  /* 0x00009910efde7816 */ /* 0x008fc600000000ff */
[----:B------:R-:W3:Y:S01]  /*19590*/  LDL.LU.64 R238, [R1+0x40] ;  /* 0x0000400001ee7983 */ /* 0x000ee20000300a00 */
[----:B------:R-:W-:Y:S02]  /*195a0*/  SHF.R.S32.HI R223, RZ, 0x8, R222 ;  /* 0x00000008ffdf7819 */ /* 0x000fe400000114de */
[----:B------:R-:W-:-:S03]  /*195b0*/  LOP3.LUT R222, R0, 0x1a, RZ, 0xfc, !PT ;  /* 0x0000001a00de7812 */ /* 0x000fc600078efcff */
[----:B----4-:R1:W-:Y:S01]  /*195c0*/  @P6 STG.E.U8 desc[UR26][R226.64], R223 ;  /* 0x000000dfe2006986 */ /* 0x0103e2000c10111a */
[----:B0-----:R-:W-:Y:S01]  /*195d0*/  ISETP.LT.AND P6, PT, R222, UR4, !P2 ;  /* 0x00000004de007c0c */ /* 0x001fe2000d7c1270 */
[----:B------:R-:W0:Y:S01]  /*195e0*/  LDCU UR4, c[0x0][0x39c] ;  /* 0x00007380ff0477ac */ /* 0x000e220008000800 */
[----:B------:R-:W-:Y:S01]  /*195f0*/  LOP3.LUT R222, R0, 0x1b, RZ, 0xfc, !PT ;  /* 0x0000001b00de7812 */ /* 0x000fe200078efcff */
[----:B------:R-:W-:Y:S01]  /*19600*/  @P1 STG.E.U8 desc[UR26][R230.64], R240 ;  /* 0x000000f0e6001986 */ /* 0x000fe2000c10111a */
[----:B-1----:R-:W-:Y:S02]  /*19610*/  PRMT R226, R240, 0x9910, RZ ;  /* 0x00009910f0e27816 */ /* 0x002fe400000000ff */
[----:B0-----:R-:W-:Y:S01]  /*19620*/  ISETP.LT.AND P1, PT, R222, UR4, !P2 ;  /* 0x00000004de007c0c */ /* 0x001fe2000d721270 */
[----:B------:R-:W0:Y:S01]  /*19630*/  LDCU UR4, c[0x0][0x39c] ;  /* 0x00007380ff0477ac */ /* 0x000e220008000800 */
[----:B------:R-:W4:Y:S01]  /*19640*/  LDL.LU.64 R222, [R1+0x38] ;  /* 0x0000380001de7983 */ /* 0x000f220000300a00 */
[----:B------:R-:W-:-:S02]  /*19650*/  SHF.R.S32.HI R227, RZ, 0x8, R226 ;  /* 0x00000008ffe37819 */ /* 0x000fc400000114e2 */
[----:B------:R-:W-:-:S03]  /*19660*/  LOP3.LUT R226, R0, 0x1c, RZ, 0xfc, !PT ;  /* 0x0000001c00e27812 */ /* 0x000fc600078efcff */
[----:B--2---:R1:W-:Y:S04]  /*19670*/  @P5 STG.E.U8 desc[UR26][R244.64], R227 ;  /* 0x000000e3f4005986 */ /* 0x0043e8000c10111a */
[----:B-1----:R-:W2:Y:S01]  /*19680*/  LDL.LU.64 R244, [R1+0x30] ;  /* 0x0000300001f47983 */ /* 0x002ea20000300a00 */
[----:B0-----:R-:W-:Y:S01]  /*19690*/  ISETP.LT.AND P5, PT, R226, UR4, !P2 ;  /* 0x00000004e2007c0c */ /* 0x001fe2000d7a1270 */
[----:B------:R-:W0:Y:S01]  /*196a0*/  LDCU UR4, c[0x0][0x39c] ;  /* 0x00007380ff0477ac */ /* 0x000e220008000800 */
[----:B------:R-:W-:Y:S01]  /*196b0*/  LOP3.LUT R226, R0, 0x1d, RZ, 0xfc, !PT ;  /* 0x0000001d00e27812 */ /* 0x000fe200078efcff */
[----:B-----5:R1:W-:Y:S01]  /*196c0*/  @P3 STG.E.U8 desc[UR26][R234.64], R242 ;  /* 0x000000f2ea003986 */ /* 0x0203e2000c10111a */
[----:B------:R-:W-:Y:S02]  /*196d0*/  PRMT R230, R242, 0x9910, RZ ;  /* 0x00009910f2e67816 */ /* 0x000fe400000000ff */
[----:B0-----:R-:W-:Y:S01]  /*196e0*/  ISETP.LT.AND P3, PT, R226, UR4, !P2 ;  /* 0x00000004e2007c0c */ /* 0x001fe2000d761270 */
[----:B------:R-:W0:Y:S01]  /*196f0*/  LDCU UR4, c[0x0][0x39c] ;  /* 0x00007380ff0477ac */ /* 0x000e220008000800 */
[----:B------:R-:W5:Y:S01]  /*19700*/  LDL.LU.64 R226, [R1+0x28] ;  /* 0x0000280001e27983 */ /* 0x000f620000300a00 */
[----:B-1----:R-:W-:-:S02]  /*19710*/  SHF.R.S32.HI R235, RZ, 0x8, R230 ;  /* 0x00000008ffeb7819 */ /* 0x002fc400000114e6 */
[----:B------:R-:W-:Y:S01]  /*19720*/  LOP3.LUT R234, R0, 0x1e, RZ, 0xfc, !PT ;  /* 0x0000001e00ea7812 */ /* 0x000fe200078efcff */
[----:B------:R-:W5:Y:S04]  /*19730*/  LDL.LU.64 R230, [R1+0x20] ;  /* 0x0000200001e67983 */ /* 0x000f680000300a00 */
[----:B------:R1:W-:Y:S01]  /*19740*/  @P4 STG.E.U8 desc[UR26][R216.64], R235 ;  /* 0x000000ebd8004986 */ /* 0x0003e2000c10111a */
[----:B0-----:R-:W-:Y:S01]  /*19750*/  ISETP.LT.AND P4, PT, R234, UR4, !P2 ;  /* 0x00000004ea007c0c */ /* 0x001fe2000d781270 */
[----:B------:R-:W0:Y:S01]  /*19760*/  LDCU UR4, c[0x0][0x39c] ;  /* 0x00007380ff0477ac */ /* 0x000e220008000800 */
[----:B------:R-:W-:Y:S01]  /*19770*/  LOP3.LUT R234, R0, 0x1f, RZ, 0xfc, !PT ;  /* 0x0000001f00ea7812 */ /* 0x000fe200078efcff */
[----:B---3--:R3:W-:Y:S04]  /*19780*/  @P6 STG.E.U8 desc[UR26][R238.64], R243 ;  /* 0x000000f3ee006986 */ /* 0x0087e8000c10111a */
[----:B-1----:R-:W5:Y:S01]  /*19790*/  LDL.LU.64 R216, [R1+0x3f8] ;  /* 0x0003f80001d87983 */ /* 0x002f620000300a00 */
[----:B0-----:R-:W-:Y:S01]  /*197a0*/  ISETP.LT.AND P6, PT, R234, UR4, !P2 ;  /* 0x00000004ea007c0c */ /* 0x001fe2000d7c1270 */
[----:B------:R-:W0:Y:S02]  /*197b0*/  LDCU UR4, c[0x0][0x39c] ;  /* 0x00007380ff0477ac */ /* 0x000e240008000800 */
[----:B------:R-:W5:Y:S01]  /*197c0*/  LDL.LU.64 R234, [R1+0x18] ;  /* 0x0000180001ea7983 */ /* 0x000f620000300a00 */
[----:B---3--:R-:W-:-:S05]  /*197d0*/  PRMT R238, R243, 0x9910, RZ ;  /* 0x00009910f3ee7816 */ /* 0x008fca00000000ff */
[----:B------:R-:W-:Y:S02]  /*197e0*/  IMAD.MOV.U32 R240, RZ, RZ, R238 ;  /* 0x000000fffff07224 */ /* 0x000fe400078e00ee */
[----:B------:R-:W3:Y:S03]  /*197f0*/  LDL.LU.64 R238, [R1+0x10] ;  /* 0x0000100001ee7983 */ /* 0x000ee60000300a00 */
[----:B------:R-:W-:-:S05]  /*19800*/  SHF.R.S32.HI R242, RZ, 0x8, R240 ;  /* 0x00000008fff27819 */ /* 0x000fca00000114f0 */
[----:B----4-:R1:W-:Y:S04]  /*19810*/  @P1 STG.E.U8 desc[UR26][R222.64], R242 ;  /* 0x000000f2de001986 */ /* 0x0103e8000c10111a */
[----:B-1----:R-:W4:Y:S04]  /*19820*/  LDL.LU.64 R222, [R1+0x3f0] ;  /* 0x0003f00001de7983 */ /* 0x002f280000300a00 */
[----:B------:R-:W4:Y:S01]  /*19830*/  LDL.LU.64 R242, [R1+0x8] ;  /* 0x0000080001f27983 */ /* 0x000f220000300a00 */
[----:B------:R-:W-:-:S04]  /*19840*/  LOP3.LUT R240, R0, 0x20, RZ, 0xfc, !PT ;  /* 0x0000002000f07812 */ /* 0x000fc800078efcff */
[----:B0-----:R-:W-:Y:S01]  /*19850*/  ISETP.LT.AND P1, PT, R240, UR4, !P2 ;  /* 0x00000004f0007c0c */ /* 0x001fe2000d721270 */
[----:B------:R-:W0:Y:S01]  /*19860*/  LDCU UR4, c[0x0][0x39c] ;  /* 0x00007380ff0477ac */ /* 0x000e220008000800 */
[----:B------:R-:W-:Y:S01]  /*19870*/  LOP3.LUT R240, R0, 0x21, RZ, 0xfc, !PT ;  /* 0x0000002100f07812 */ /* 0x000fe200078efcff */
[----:B--2---:R1:W-:Y:S04]  /*19880*/  @P5 STG.E.U8 desc[UR26][R244.64], R248 ;  /* 0x000000f8f4005986 */ /* 0x0043e8000c10111a */
[----:B-1----:R-:W2:Y:S01]  /*19890*/  LDL.LU.64 R244, [R1] ;  /* 0x0000000001f47983 */ /* 0x002ea20000300a00 */
[----:B0-----:R-:W-:Y:S01]  /*198a0*/  ISETP.LT.AND P5, PT, R240, UR4, !P2 ;  /* 0x00000004f0007c0c */ /* 0x001fe2000d7a1270 */
[----:B------:R-:W0:Y:S01]  /*198b0*/  LDCU UR4, c[0x0][0x39c] ;  /* 0x00007380ff0477ac */ /* 0x000e220008000800 */
[----:B------:R-:W-:-:S02]  /*198c0*/  PRMT R240, R248, 0x9910, RZ ;  /* 0x00009910f8f07816 */ /* 0x000fc400000000ff */
[----:B------:R-:W-:Y:S02]  /*198d0*/  LOP3.LUT R248, R0, 0x22, RZ, 0xfc, !PT ;  /* 0x0000002200f87812 */ /* 0x000fe400078efcff */
[----:B------:R-:W-:-:S05]  /*198e0*/  SHF.R.S32.HI R240, RZ, 0x8, R240 ;  /* 0x00000008fff07819 */ /* 0x000fca00000114f0 */
[----:B-----5:R1:W-:Y:S01]  /*198f0*/  @P3 STG.E.U8 desc[UR26][R226.64], R240 ;  /* 0x000000f0e2003986 */ /* 0x0203e2000c10111a */
[----:B0-----:R-:W-:Y:S01]  /*19900*/  ISETP.LT.AND P3, PT, R248, UR4, !P2 ;  /* 0x00000004f8007c0c */ /* 0x001fe2000d761270 */
[----:B------:R-:W0:Y:S01]  /*19910*/  LDCU UR4, c[0x0][0x39c] ;  /* 0x00007380ff0477ac */ /* 0x000e220008000800 */
[----:B------:R-:W-:Y:S01]  /*19920*/  LOP3.LUT R248, R0, 0x23, RZ, 0xfc, !PT ;  /* 0x0000002300f87812 */ /* 0x000fe200078efcff */
[----:B------:R5:W-:Y:S04]  /*19930*/  @P4 STG.E.U8 desc[UR26][R230.64], R251 ;  /* 0x000000fbe6004986 */ /* 0x000be8000c10111a */
[----:B-1----:R-:W2:Y:S04]  /*19940*/  LDL.LU.64 R226, [R1+0x3e0] ;  /* 0x0003e00001e27983 */ /* 0x002ea80000300a00 */
[----:B------:R-:W2:Y:S04]  /*19950*/  LDL.LU R240, [R1+0x3d8] ;  /* 0x0003d80001f07983 */ /* 0x000ea80000300800 */
[----:B-----5:R-:W5:Y:S01]  /*19960*/  LDL.LU.64 R230, [R1+0x3d0] ;  /* 0x0003d00001e67983 */ /* 0x020f620000300a00 */
[----:B0-----:R-:W-:Y:S01]  /*19970*/  ISETP.LT.AND P4, PT, R248, UR4, !P2 ;  /* 0x00000004f8007c0c */ /* 0x001fe2000d781270 */
[----:B------:R-:W0:Y:S01]  /*19980*/  LDCU UR4, c[0x0][0x39c] ;  /* 0x00007380ff0477ac */ /* 0x000e220008000800 */
[----:B------:R-:W-:-:S02]  /*19990*/  PRMT R248, R251, 0x9910, RZ ;  /* 0x00009910fbf87816 */ /* 0x000fc400000000ff */
[----:B------:R-:W-:Y:S02]  /*199a0*/  LOP3.LUT R251, R0, 0x24, RZ, 0xfc, !PT ;  /* 0x0000002400fb7812 */ /* 0x000fe400078efcff */
[----:B------:R-:W-:-:S05]  /*199b0*/  SHF.R.S32.HI R248, RZ, 0x8, R248 ;  /* 0x00000008fff87819 */ /* 0x000fca00000114f8 */
[----:B------:R1:W-:Y:S01]  /*199c0*/  @P6 STG.E.U8 desc[UR26][R234.64], R248 ;  /* 0x000000f8ea006986 */ /* 0x0003e2000c10111a */
[----:B0-----:R-:W-:Y:S01]  /*199d0*/  ISETP.LT.AND P6, PT, R251, UR4, !P2 ;  /* 0x00000004fb007c0c */ /* 0x001fe2000d7c1270 */
[----:B------:R-:W0:Y:S01]  /*199e0*/  LDCU UR4, c[0x0][0x39c] ;  /* 0x00007380ff0477ac */ /* 0x000e220008000800 */
[----:B------:R-:W-:Y:S01]  /*199f0*/  LOP3.LUT R251, R0, 0x25, RZ, 0xfc, !PT ;  /* 0x0000002500fb7812 */ /* 0x000fe200078efcff */
[----:B---3--:R3:W-:Y:S04]  /*19a00*/  @P1 STG.E.U8 desc[UR26][R238.64], R250 ;  /* 0x000000faee001986 */ /* 0x0087e8000c10111a */
[----:B-1----:R-:W5:Y:S04]  /*19a10*/  LDL.LU.64 R234, [R1+0x3c8] ;  /* 0x0003c80001ea7983 */ /* 0x002f680000300a00 */
[----:B------:R-:W5:Y:S01]  /*19a20*/  LDL.LU R248, [R1+0x3c0] ;  /* 0x0003c00001f87983 */ /* 0x000f620000300800 */
[----:B0-----:R-:W-:Y:S01]  /*19a30*/  ISETP.LT.AND P1, PT, R251, UR4, !P2 ;  /* 0x00000004fb007c0c */ /* 0x001fe2000d721270 */
[----:B------:R-:W0:Y:S01]  /*19a40*/  LDCU UR4, c[0x0][0x39c] ;  /* 0x00007380ff0477ac */ /* 0x000e220008000800 */
[----:B---3--:R-:W-:Y:S01]  /*19a50*/  PRMT R250, R250, 0x9910, RZ ;  /* 0x00009910fafa7816 */ /* 0x008fe200000000ff */
[----:B------:R-:W3:Y:S01]  /*19a60*/  LDL.LU.64 R238, [R1+0x3b8] ;  /* 0x0003b80001ee7983 */ /* 0x000ee20000300a00 */
[----:B------:R-:W-:-:S02]  /*19a70*/  LOP3.LUT R251, R0, 0x26, RZ, 0xfc, !PT ;  /* 0x0000002600fb7812 */ /* 0x000fc400078efcff */
[----:B------:R-:W-:-:S05]  /*19a80*/  SHF.R.S32.HI R250, RZ, 0x8, R250 ;  /* 0x00000008fffa7819 */ /* 0x000fca00000114fa */
[----:B----4-:R1:W-:Y:S01]  /*19a90*/  @P5 STG.E.U8 desc[UR26][R242.64], R250 ;  /* 0x000000faf2005986 */ /* 0x0103e2000c10111a */
[----:B0-----:R-:W-:Y:S01]  /*19aa0*/  ISETP.LT.AND P5, PT, R251, UR4, !P2 ;  /* 0x00000004fb007c0c */ /* 0x001fe2000d7a1270 */
[----:B------:R-:W0:Y:S01]  /*19ab0*/  LDCU UR4, c[0x0][0x39c] ;  /* 0x00007380ff0477ac */ /* 0x000e220008000800 */
[----:B------:R-:W-:Y:S01]  /*19ac0*/  LOP3.LUT R251, R0, 0x27, RZ, 0xfc, !PT ;  /* 0x0000002700fb7812 */ /* 0x000fe200078efcff */
[----:B-1----:R-:W4:Y:S04]  /*19ad0*/  LDL.LU.64 R242, [R1+0x3b0] ;  /* 0x0003b00001f27983 */ /* 0x002f280000300a00 */
[----:B------:R-:W3:Y:S04]  /*19ae0*/  LDL.LU R250, [R1+0x3a8] ;  /* 0x0003a80001fa7983 */ /* 0x000ee80000300800 */
[----:B--2---:R1:W-:Y:S01]  /*19af0*/  @P3 STG.E.U8 desc[UR26][R244.64], R249 ;  /* 0x000000f9f4003986 */ /* 0x0043e2000c10111a */
[----:B0-----:R-:W-:Y:S01]  /*19b00*/  ISETP.LT.AND P3, PT, R251, UR4, !P2 ;  /* 0x00000004fb007c0c */ /* 0x001fe2000d761270 */
[----:B------:R-:W0:Y:S02]  /*19b10*/  LDCU UR4, c[0x0][0x39c] ;  /* 0x00007380ff0477ac */ /* 0x000e240008000800 */
[----:B-1----:R-:W2:Y:S04]  /*19b20*/  LDL.LU.64 R244, [R1+0x3a0] ;  /* 0x0003a00001f47983 */ /* 0x002ea80000300a00 */
[----:B------:R-:W3:Y:S01]  /*19b30*/  LDL.LU R251, [R1+0x39c] ;  /* 0x00039c0001fb7983 */ /* 0x000ee20000300800 */
[----:B------:R-:W-:-:S04]  /*19b40*/  PRMT R249, R249, 0x9910, RZ ;  /* 0x00009910f9f97816 */ /* 0x000fc800000000ff */
[----:B------:R-:W-:-:S05]  /*19b50*/  SHF.R.S32.HI R249, RZ, 0x8, R249 ;  /* 0x00000008fff97819 */ /* 0x000fca00000114f9 */
[----:B---3--:R1:W-:Y:S04]  /*19b60*/  @P4 STG.E.U8 desc[UR26][R250.64], R249 ;  /* 0x000000f9fa004986 */ /* 0x0083e8000c10111a */
[----:B-1----:R-:W5:Y:S01]  /*19b70*/  LDL.LU R249, [R1+0x398] ;  /* 0x0003980001f97983 */ /* 0x002f620000300800 */
[----:B------:R-:W-:-:S04]  /*19b80*/  LOP3.LUT R251, R0, 0x28, RZ, 0xfc, !PT ;  /* 0x0000002800fb7812 */ /* 0x000fc800078efcff */
[----:B0-----:R-:W-:Y:S01]  /*19b90*/  ISETP.LT.AND P4, PT, R251, UR4, !P2 ;  /* 0x00000004fb007c0c */ /* 0x001fe2000d781270 */
[----:B------:R-:W0:Y:S01]  /*19ba0*/  LDCU UR4, c[0x0][0x39c] ;  /* 0x00007380ff0477ac */ /* 0x000e220008000800 */
[----:B------:R-:W-:Y:S01]  /*19bb0*/  LOP3.LUT R250, R0, 0x29, RZ, 0xfc, !PT ;  /* 0x0000002900fa7812 */ /* 0x000fe200078efcff */
[----:B-----5:R1:W-:Y:S02]  /*19bc0*/  @P6 STG.E.U8 desc[UR26][R248.64], R241 ;  /* 0x000000f1f8006986 */ /* 0x0203e4000c10111a */
[----:B-1----:R-:W-:Y:S02]  /*19bd0*/  PRMT R248, R241, 0x9910, RZ ;  /* 0x00009910f1f87816 */ /* 0x002fe400000000ff */
[----:B------:R-:W3:Y:S01]  /*19be0*/  LDL.LU R241, [R1+0x394] ;  /* 0x0003940001f17983 */ /* 0x000ee20000300800 */
[----:B0-----:R-:W-:Y:S01]  /*19bf0*/  ISETP.LT.AND P6, PT, R250, UR4, !P2 ;  /* 0x00000004fa007c0c */ /* 0x001fe2000d7c1270 */
[----:B------:R-:W0:Y:S01]  /*19c00*/  LDCU UR4, c[0x0][0x39c] ;  /* 0x00007380ff0477ac */ /* 0x000e220008000800 */
[----:B------:R-:W-:-:S02]  /*19c10*/  SHF.R.S32.HI R248, RZ, 0x8, R248 ;  /* 0x00000008fff87819 */ /* 0x000fc400000114f8 */
[----:B------:R-:W-:-:S03]  /*19c20*/  LOP3.LUT R249, R0, 0x2a, RZ, 0xfc, !PT ;  /* 0x0000002a00f97812 */ /* 0x000fc600078efcff */
[----:B--2---:R1:W-:Y:S01]  /*19c30*/  @P1 STG.E.U8 desc[UR26][R244.64], R248 ;  /* 0x000000f8f4001986 */ /* 0x0043e2000c10111a */
[----:B0-----:R-:W-:Y:S01]  /*19c40*/  ISETP.LT.AND P1, PT, R249, UR4, !P2 ;  /* 0x00000004f9007c0c */ /* 0x001fe2000d721270 */
[----:B------:R-:W0:Y:S01]  /*19c50*/  LDCU UR4, c[0x0][0x39c] ;  /* 0x00007380ff0477ac */ /* 0x000e220008000800 */
[----:B-1----:R-:W-:Y:S01]  /*19c60*/  LOP3.LUT R244, R0, 0x2b, RZ, 0xfc, !PT ;  /* 0x0000002b00f47812 */ /* 0x002fe200078efcff */
[----:B----4-:R1:W-:Y:S03]  /*19c70*/  @P5 STG.E.U8 desc[UR26][R242.64], R237 ;  /* 0x000000edf2005986 */ /* 0x0103e6000c10111a */
[----:B0-----:R-:W-:Y:S01]  /*19c80*/  ISETP.LT.AND P5, PT, R244, UR4, !P2 ;  /* 0x00000004f4007c0c */ /* 0x001fe2000d7a1270 */
[----:B------:R-:W0:Y:S01]  /*19c90*/  LDCU UR4, c[0x0][0x39c] ;  /* 0x00007380ff0477ac */ /* 0x000e220008000800 */
[----:B-1----:R-:W-:Y:S02]  /*19ca0*/  PRMT R242, R237, 0x9910, RZ ;  /* 0x00009910edf27816 */ /* 0x002fe400000000ff */
[----:B------:R-:W2:Y:S02]  /*19cb0*/  LDL.LU R237, [R1+0x390] ;  /* 0x0003900001ed7983 */ /* 0x000ea40000300800 */
[----:B------:R-:W-:-:S02]  /*19cc0*/  SHF.R.S32.HI R242, RZ, 0x8, R242 ;  /* 0x00000008fff27819 */ /* 0x000fc400000114f2 */
[----:B------:R-:W-:-:S03]  /*19cd0*/  LOP3.LUT R243, R0, 0x2c, RZ, 0xfc, !PT ;  /* 0x0000002c00f37812 */ /* 0x000fc600078efcff */
[----:B---3--:R-:W-:Y:S01]  /*19ce0*/  @P3 STG.E.U8 desc[UR26][R240.64], R242 ;  /* 0x000000f2f0003986 */ /* 0x008fe2000c10111a */
[----:B0-----:R-:W-:Y:S01]  /*19cf0*/  ISETP.LT.AND P3, PT, R243, UR4, !P2 ;  /* 0x00000004f3007c0c */ /* 0x001fe2000d761270 */
[----:B------:R-:W0:Y:S01]  /*19d00*/  LDCU UR4, c[0x0][0x39c] ;  /* 0x00007380ff0477ac */ /* 0x000e220008000800 */
[----:B------:R-:W-:Y:S01]  /*19d10*/  PRMT R243, R233, 0x9910, RZ ;  /* 0x00009910e9f37816 */ /* 0x000fe200000000ff */
[----:B------:R1:W-:Y:S04]  /*19d20*/  @P4 STG.E.U8 desc[UR26][R238.64], R233 ;  /* 0x000000e9ee004986 */ /* 0x0003e8000c10111a */
[----:B-1----:R-:W3:Y:S01]  /*19d30*/  LDL.LU R233, [R1+0x38c] ;  /* 0x00038c0001e97983 */ /* 0x002ee20000300800 */
[----:B------:R-:W-:-:S04]  /*19d40*/  LOP3.LUT R240, R0, 0x2d, RZ, 0xfc, !PT ;  /* 0x0000002d00f07812 */ /* 0x000fc800078efcff */
[----:B0-----:R-:W-:Y:S01]  /*19d50*/  ISETP.LT.AND P4, PT, R240, UR4, !P2 ;  /* 0x00000004f0007c0c */ /* 0x001fe2000d781270 */
[----:B------:R-:W0:Y:S01]  /*19d60*/  LDCU UR4, c[0x0][0x39c] ;  /* 0x00007380ff0477ac */ /* 0x000e220008000800 */
[----:B------:R-:W-:Y:S02]  /*19d70*/  SHF.R.S32.HI R238, RZ, 0x8, R243 ;  /* 0x00000008ffee7819 */ /* 0x000fe400000114f3 */
[----:B------:R-:W-:-:S03]  /*19d80*/  LOP3.LUT R239, R0, 0x2e, RZ, 0xfc, !PT ;  /* 0x0000002e00ef7812 */ /* 0x000fc600078efcff */
[----:B--2---:R-:W-:Y:S01]  /*19d90*/  @P6 STG.E.U8 desc[UR26][R236.64], R238 ;  /* 0x000000eeec006986 */ /* 0x004fe2000c10111a */
[----:B0-----:R-:W-:Y:S01]  /*19da0*/  ISETP.LT.AND P6, PT, R239, UR4, !P2 ;  /* 0x00000004ef007c0c */ /* 0x001fe2000d7c1270 */
[----:B------:R-:W0:Y:S01]  /*19db0*/  LDCU UR4, c[0x0][0x39c] ;  /* 0x00007380ff0477ac */ /* 0x000e220008000800 */
[----:B------:R-:W-:-:S04]  /*19dc0*/  PRMT R239, R229, 0x9910, RZ ;  /* 0x00009910e5ef7816 */ /* 0x000fc800000000ff */
[----:B------:R-:W-:Y:S01]  /*19dd0*/  SHF.R.S32.HI R239, RZ, 0x8, R239 ;  /* 0x00000008ffef7819 */ /* 0x000fe200000114ef */
[----:B------:R1:W-:Y:S04]  /*19de0*/  @P1 STG.E.U8 desc[UR26][R234.64], R229 ;  /* 0x000000e5ea001986 */ /* 0x0003e8000c10111a */
[----:B-1----:R-:W2:Y:S01]  /*19df0*/  LDL.LU R229, [R1+0x388] ;  /* 0x0003880001e57983 */ /* 0x002ea20000300800 */
[----:B------:R-:W-:-:S03]  /*19e00*/  PRMT R235, R225, 0x9910, RZ ;  /* 0x00009910e1eb7816 */ /* 0x000fc600000000ff */
[----:B---3--:R-:W-:Y:S04]  /*19e10*/  @P5 STG.E.U8 desc[UR26][R232.64], R239 ;  /* 0x000000efe8005986 */ /* 0x008fe8000c10111a */
[----:B------:R1:W-:Y:S04]  /*19e20*/  @P3 STG.E.U8 desc[UR26][R230.64], R225 ;  /* 0x000000e1e6003986 */ /* 0x0003e8000c10111a */
[----:B-1----:R-:W3:Y:S01]  /*19e30*/  LDL.LU R225, [R1+0x384] ;  /* 0x0003840001e17983 */ /* 0x002ee20000300800 */
[----:B------:R-:W-:-:S04]  /*19e40*/  LOP3.LUT R240, R0, 0x2f, RZ, 0xfc, !PT ;  /* 0x0000002f00f07812 */ /* 0x000fc800078efcff */
[----:B0-----:R-:W-:Y:S01]  /*19e50*/  ISETP.LT.AND P1, PT, R240, UR4, !P2 ;  /* 0x00000004f0007c0c */ /* 0x001fe2000d721270 */
[----:B------:R-:W0:Y:S01]  /*19e60*/  LDCU UR4, c[0x0][0x39c] ;  /* 0x00007380ff0477ac */ /* 0x000e220008000800 */
[----:B------:R-:W-:Y:S02]  /*19e70*/  LOP3.LUT R240, R0, 0x30, RZ, 0xfc, !PT ;  /* 0x0000003000f07812 */ /* 0x000fe400078efcff */
[----:B------:R-:W-:Y:S02]  /*19e80*/  PRMT R231, R221, 0x9910, RZ ;  /* 0x00009910dde77816 */ /* 0x000fe400000000ff */
[----:B------:R-:W-:Y:S02]  /*19e90*/  SHF.R.S32.HI R235, RZ, 0x8, R235 ;  /* 0x00000008ffeb7819 */ /* 0x000fe400000114eb */
[----:B------:R-:W-:Y:S02]  /*19ea0*/  SHF.R.S32.HI R231, RZ, 0x8, R231 ;  /* 0x00000008ffe77819 */ /* 0x000fe400000114e7 */
[----:B0-----:R-:W-:Y:S01]  /*19eb0*/  ISETP.LT.AND P5, PT, R240, UR4, !P2 ;  /* 0x00000004f0007c0c */ /* 0x001fe2000d7a1270 */
[----:B------:R-:W0:Y:S01]  /*19ec0*/  LDCU UR4, c[0x0][0x39c] ;  /* 0x00007380ff0477ac */ /* 0x000e220008000800 */
[----:B--2---:R-:W-:Y:S04]  /*19ed0*/  @P4 STG.E.U8 desc[UR26][R228.64], R235 ;  /* 0x000000ebe4004986 */ /* 0x004fe8000c10111a */
[----:B------:R1:W-:Y:S04]  /*19ee0*/  @P6 STG.E.U8 desc[UR26][R226.64], R221 ;  /* 0x000000dde2006986 */ /* 0x0003e8000c10111a */
[----:B-1----:R-:W2:Y:S01]  /*19ef0*/  LDL.LU R221, [R1+0x380] ;  /* 0x0003800001dd7983 */ /* 0x002ea20000300800 */
[----:B------:R-:W-:-:S02]  /*19f00*/  PRMT R227, R213, 0x9910, RZ ;  /* 0x00009910d5e37816 */ /* 0x000fc400000000ff */
[----:B------:R-:W-:-:S04]  /*19f10*/  LOP3.LUT R236, R0, 0x31, RZ, 0xfc, !PT ;  /* 0x0000003100ec7812 */ /* 0x000fc800078efcff */
[----:B0-----:R-:W-:Y:S01]  /*19f20*/  ISETP.LT.AND P3, PT, R236, UR4, !P2 ;  /* 0x00000004ec007c0c */ /* 0x001fe2000d761270 */
[----:B------:R-:W0:Y:S01]  /*19f30*/  LDCU UR4, c[0x0][0x39c] ;  /* 0x00007380ff0477ac */ /* 0x000e220008000800 */
[----:B---3--:R-:W-:Y:S04]  /*19f40*/  @P1 STG.E.U8 desc[UR26][R224.64], R231 ;  /* 0x000000e7e0001986 */ /* 0x008fe8000c10111a */
[----:B------:R1:W-:Y:S04]  /*19f50*/  @P5 STG.E.U8 desc[UR26][R222.64], R213 ;  /* 0x000000d5de005986 */ /* 0x0003e8000c10111a */
[----:B-1----:R-:W3:Y:S01]  /*19f60*/  LDL.LU R213, [R1+0x37c] ;  /* 0x00037c0001d57983 */ /* 0x002ee20000300800 */
[----:B------:R-:W-:-:S04]  /*19f70*/  LOP3.LUT R234, R0, 0x32, RZ, 0xfc, !PT ;  /* 0x0000003200ea7812 */ /* 0x000fc800078efcff */
[----:B0-----:R-:W-:Y:S01]  /*19f80*/  ISETP.LT.AND P4, PT, R234, UR4, !P2 ;  /* 0x00000004ea007c0c */ /* 0x001fe2000d781270 */
[----:B------:R-:W0:Y:S01]  /*19f90*/  LDCU UR4, c[0x0][0x39c] ;  /* 0x00007380ff0477ac */ /* 0x000e220008000800 */
[C---:B------:R-:W-:Y:S02]  /*19fa0*/  LOP3.LUT R232, R0.reuse, 0x33, RZ, 0xfc, !PT ;  /* 0x0000003300e87812 */ /* 0x040fe400078efcff */
[----:B------:R-:W-:Y:S02]  /*19fb0*/  LOP3.LUT R230, R0, 0x34, RZ, 0xfc, !PT ;  /* 0x0000003400e67812 */ /* 0x000fe400078efcff */
[----:B0-----:R-:W-:Y:S01]  /*19fc0*/  ISETP.LT.AND P6, PT, R232, UR4, !P2 ;  /* 0x00000004e8007c0c */ /* 0x001fe2000d7c1270 */
[----:B------:R-:W0:Y:S01]  /*19fd0*/  LDCU UR4, c[0x0][0x39c] ;  /* 0x00007380ff0477ac */ /* 0x000e220008000800 */
[----:B------:R-:W-:Y:S02]  /*19fe0*/  PRMT R223, R205, 0x9910, RZ ;  /* 0x00009910cddf7816 */ /* 0x000fe400000000ff */
[----:B------:R-:W-:-:S02]  /*19ff0*/  SHF.R.S32.HI R227, RZ, 0x8, R227 ;  /* 0x00000008ffe37819 */ /* 0x000fc400000114e3 */
[----:B------:R-:W-:-:S03]  /*1a000*/  SHF.R.S32.HI R223, RZ, 0x8, R223 ;  /* 0x00000008ffdf7819 */ /* 0x000fc600000114df */
[----:B--2---:R-:W-:Y:S01]  /*1a010*/  @P3 STG.E.U8 desc[UR26][R220.64], R227 ;  /* 0x000000e3dc003986 */ /* 0x004fe2000c10111a */
[----:B0-----:R-:W-:-:S03]  /*1a020*/  ISETP.LT.AND P1, PT, R230, UR4, !P2 ;  /* 0x00000004e6007c0c */ /* 0x001fc6000d721270 */
[----:B------:R0:W-:Y:S01]  /*1a030*/  @P4 STG.E.U8 desc[UR26][R216.64], R205 ;  /* 0x000000cdd8004986 */ /* 0x0001e2000c10111a */
[----:B------:R-:W1:Y:S03]  /*1a040*/  LDCU UR4, c[0x0][0x39c] ;  /* 0x00007380ff0477ac */ /* 0x000e660008000800 */
[----:B0-----:R-:W2:Y:S01]  /*1a050*/  LDL.LU R205, [R1+0x378] ;  /* 0x0003780001cd7983 */ /* 0x001ea20000300800 */
[----:B------:R-:W-:Y:S02]  /*1a060*/  PRMT R217, R197, 0x9910, RZ ;  /* 0x00009910c5d97816 */ /* 0x000fe400000000ff */
[----:B------:R-:W-:-:S04]  /*1a070*/  LOP3.LUT R228, R0, 0x35, RZ, 0xfc, !PT ;  /* 0x0000003500e47812 */ /* 0x000fc800078efcff */
[----:B-1----:R-:W-:Y:S01]  /*1a080*/  ISETP.LT.AND P5, PT, R228, UR4, !P2 ;  /* 0x00000004e4007c0c */ /* 0x002fe2000d7a1270 */
[----:B------:R-:W0:Y:S01]  /*1a090*/  LDCU UR4, c[0x0][0x39c] ;  /* 0x00007380ff0477ac */ /* 0x000e220008000800 */
[----:B---3--:R-:W-:Y:S04]  /*1a0a0*/  @P6 STG.E.U8 desc[UR26][R212.64], R223 ;  /* 0x000000dfd4006986 */ /* 0x008fe8000c10111a */
[----:B------:R1:W-:Y:S04]  /*1a0b0*/  @P1 STG.E.U8 desc[UR26][R208.64], R197 ;  /* 0x000000c5d0001986 */ /* 0x0003e8000c10111a */
[----:B-1----:R-:W3:Y:S01]  /*1a0c0*/  LDL.LU R197, [R1+0x374] ;  /* 0x0003740001c57983 */ /* 0x002ee20000300800 */
[----:B------:R-:W-:-:S02]  /*1a0d0*/  LOP3.LUT R226, R0, 0x36, RZ, 0xfc, !PT ;  /* 0x0000003600e27812 */ /* 0x000fc400078efcff */
[----:B------:R-:W-:Y:S01]  /*1a0e0*/  LOP3.LUT R224, R0, 0x37, RZ, 0xfc, !PT ;  /* 0x0000003700e07812 */ /* 0x000fe200078efcff */
[----:B------:R-:W4:Y:S01]  /*1a0f0*/  LDL.LU R250, [R1+0x140] ;  /* 0x0001400001fa7983 */ /* 0x000f220000300800 */
[----:B0-----:R-:W-:Y:S01]  /*1a100*/  ISETP.LT.AND P3, PT, R226, UR4, !P2 ;  /* 0x00000004e2007c0c */ /* 0x001fe2000d761270 */
[----:B------:R-:W0:Y:S01]  /*1a110*/  LDCU UR4, c[0x0][0x39c] ;  /* 0x00007380ff0477ac */ /* 0x000e220008000800 */
[----:B------:R-:W-:Y:S02]  /*1a120*/  LOP3.LUT R222, R0, 0x38, RZ, 0xfc, !PT ;  /* 0x0000003800de7812 */ /* 0x000fe400078efcff */
[----:B0-----:R-:W-:Y:S01]  /*1a130*/  ISETP.LT.AND P4, PT, R224, UR4, !P2 ;  /* 0x00000004e0007c0c */ /* 0x001fe2000d781270 */
[----:B------:R-:W0:Y:S01]  /*1a140*/  LDCU UR4, c[0x0][0x39c] ;  /* 0x00007380ff0477ac */ /* 0x000e220008000800 */
[----:B------:R-:W-:Y:S02]  /*1a150*/  PRMT R209, R203, 0x9910, RZ ;  /* 0x00009910cbd17816 */ /* 0x000fe400000000ff */
[----:B------:R-:W-:-:S02]  /*1a160*/  SHF.R.S32.HI R217, RZ, 0x8, R217 ;  /* 0x00000008ffd97819 */ /* 0x000fc400000114d9 */
[----:B------:R-:W-:Y:S02]  /*1a170*/  SHF.R.S32.HI R209, RZ, 0x8, R209 ;  /* 0x00000008ffd17819 */ /* 0x000fe400000114d1 */
[----:B0-----:R-:W-:Y:S01]  /*1a180*/  ISETP.LT.AND P6, PT, R222, UR4, !P2 ;  /* 0x00000004de007c0c */ /* 0x001fe2000d7c1270 */
[----:B--2---:R-:W-:Y:S01]  /*1a190*/  @P5 STG.E.U8 desc[UR26][R204.64], R217 ;  /* 0x000000d9cc005986 */ /* 0x004fe2000c10111a */
[----:B------:R-:W0:Y:S03]  /*1a1a0*/  LDCU UR4, c[0x0][0x39c] ;  /* 0x00007380ff0477ac */ /* 0x000e260008000800 */
[----:B------:R1:W-:Y:S04]  /*1a1b0*/  @P3 STG.E.U8 desc[UR26][R200.64], R203 ;  /* 0x000000cbc8003986 */ /* 0x0003e8000c10111a */
[----:B-1----:R-:W2:Y:S01]  /*1a1c0*/  LDL.LU R203, [R1+0x370] ;  /* 0x0003700001cb7983 */ /* 0x002ea20000300800 */
[----:B------:R-:W-:-:S03]  /*1a1d0*/  PRMT R201, R207, 0x9910, RZ ;  /* 0x00009910cfc97816 */ /* 0x000fc600000000ff */
[----:B---3--:R-:W-:Y:S04]  /*1a1e0*/  @P4 STG.E.U8 desc[UR26][R196.64], R209 ;  /* 0x000000d1c4004986 */ /* 0x008fe8000c10111a */
[----:B------:R1:W-:Y:S04]  /*1a1f0*/  @P6 STG.E.U8 desc[UR26][R198.64], R207 ;  /* 0x000000cfc6006986 */ /* 0x0003e8000c10111a */
[----:B-1----:R-:W3:Y:S01]  /*1a200*/  LDL.LU R207, [R1+0x36c] ;  /* 0x00036c0001cf7983 */ /* 0x002ee20000300800 */
[C---:B------:R-:W-:Y:S02]  /*1a210*/  LOP3.LUT R220, R0.reuse, 0x39, RZ, 0xfc, !PT ;  /* 0x0000003900dc7812 */ /* 0x040fe400078efcff */
[----:B------:R-:W-:Y:S01]  /*1a220*/  LOP3.LUT R216, R0, 0x3a, RZ, 0xfc, !PT ;  /* 0x0000003a00d87812 */ /* 0x000fe200078efcff */
[----:B------:R-:W5:Y:S01]  /*1a230*/  LDL.LU R251, [R1+0x138] ;  /* 0x0001380001fb7983 */ /* 0x000f620000300800 */
[----:B0-----:R-:W-:Y:S01]  /*1a240*/  ISETP.LT.AND P1, PT, R220, UR4, !P2 ;  /* 0x00000004dc007c0c */ /* 0x001fe2000d721270 */
[----:B------:R-:W0:Y:S01]  /*1a250*/  LDCU UR4, c[0x0][0x39c] ;  /* 0x00007380ff0477ac */ /* 0x000e220008000800 */
[----:B------:R-:W-:-:S02]  /*1a260*/  SHF.R.S32.HI R201, RZ, 0x8, R201 ;  /* 0x00000008ffc97819 */ /* 0x000fc400000114c9 */
[----:B------:R-:W-:Y:S02]  /*1a270*/  PRMT R197, R219, 0x9910, RZ ;  /* 0x00009910dbc57816 */ /* 0x000fe400000000ff */
[----:B0-----:R-:W-:Y:S01]  /*1a280*/  ISETP.LT.AND P5, PT, R216, UR4, !P2 ;  /* 0x00000004d8007c0c */ /* 0x001fe2000d7a1270 */
[----:B------:R-:W0:Y:S06]  /*1a290*/  LDCU UR4, c[0x0][0x39c] ;  /* 0x00007380ff0477ac */ /* 0x000e2c0008000800 */
[----:B--2---:R-:W-:Y:S01]  /*1a2a0*/  @P1 STG.E.U8 desc[UR26][R202.64], R201 ;  /* 0x000000c9ca001986 */ /* 0x004fe2000c10111a */
[----:B------:R-:W-:-:S04]  /*1a2b0*/  LOP3.LUT R212, R0, 0x3b, RZ, 0xfc, !PT ;  /* 0x0000003b00d47812 */ /* 0x000fc800078efcff */
[----:B0-----:R-:W-:Y:S01]  /*1a2c0*/  ISETP.LT.AND P3, PT, R212, UR4, !P2 ;  /* 0x00000004d4007c0c */ /* 0x001fe2000d761270 */
[----:B------:R-:W0:Y:S01]  /*1a2d0*/  LDCU UR4, c[0x0][0x39c] ;  /* 0x00007380ff0477ac */ /* 0x000e220008000800 */
[----:B------:R-:W-:Y:S01]  /*1a2e0*/  LOP3.LUT R208, R0, 0x3c, RZ, 0xfc, !PT ;  /* 0x0000003c00d07812 */ /* 0x000fe200078efcff */
[----:B---3--:R1:W-:Y:S04]  /*1a2f0*/  @P5 STG.E.U8 desc[UR26][R206.64], R219 ;  /* 0x000000dbce005986 */ /* 0x0083e8000c10111a */
[----:B-1----:R-:W2:Y:S01]  /*1a300*/  LDL.LU R219, [R1+0x368] ;  /* 0x0003680001db7983 */ /* 0x002ea20000300800 */
[----:B0-----:R-:W-:Y:S01]  /*1a310*/  ISETP.LT.AND P4, PT, R208, UR4, !P2 ;  /* 0x00000004d0007c0c */ /* 0x001fe2000d781270 */
[----:B------:R-:W0:Y:S01]  /*1a320*/  LDCU UR4, c[0x0][0x39c] ;  /* 0x00007380ff0477ac */ /* 0x000e220008000800 */
[----:B------:R-:W-:-:S02]  /*1a330*/  LOP3.LUT R204, R0, 0x3d, RZ, 0xfc, !PT ;  /* 0x0000003d00cc7812 */ /* 0x000fc400078efcff */
[----:B------:R-:W-:Y:S02]  /*1a340*/  LOP3.LUT R200, R0, 0x3e, RZ, 0xfc, !PT ;  /* 0x0000003e00c87812 */ /* 0x000fe400078efcff */
[----:B0-----:R-:W-:Y:S01]  /*1a350*/  ISETP.LT.AND P6, PT, R204, UR4, !P2 ;  /* 0x00000004cc007c0c */ /* 0x001fe2000d7c1270 */
[----:B------:R-:W0:Y:S01]  /*1a360*/  LDCU UR4, c[0x0][0x39c] ;  /* 0x00007380ff0477ac */ /* 0x000e220008000800 */
[----:B------:R-:W-:Y:S02]  /*1a370*/  LOP3.LUT R196, R0, 0x3f, RZ, 0xfc, !PT ;  /* 0x0000003f00c47812 */ /* 0x000fe400078efcff */
[----:B0-----:R-:W-:Y:S01]  /*1a380*/  ISETP.LT.AND P1, PT, R200, UR4, !P2 ;  /* 0x00000004c8007c0c */ /* 0x001fe2000d721270 */
[----:B------:R-:W0:Y:S01]  /*1a390*/  LDCU UR4, c[0x0][0x39c] ;  /* 0x00007380ff0477ac */ /* 0x000e220008000800 */
[----:B----4-:R-:W-:Y:S02]  /*1a3a0*/  PRMT R199, R250, 0x9910, RZ ;  /* 0x00009910fac77816 */ /* 0x010fe400000000ff */
[----:B------:R-:W-:-:S02]  /*1a3b0*/  SHF.R.S32.HI R197, RZ, 0x8, R197 ;  /* 0x00000008ffc57819 */ /* 0x000fc400000114c5 */
[----:B------:R-:W-:Y:S01]  /*1a3c0*/  SHF.R.S32.HI R199, RZ, 0x8, R199 ;  /* 0x00000008ffc77819 */ /* 0x000fe200000114c7 */
[----:B------:R-:W-:Y:S01]  /*1a3d0*/  VIADD R252, R252, UR5 ;  /* 0x00000005fcfc7c36 */ /* 0x000fe20008000000 */
[----:B------:R-:W-:Y:S01]  /*1a3e0*/  LOP3.LUT R198, R0, 0x41, RZ, 0xfc, !PT ;  /* 0x0000004100c67812 */ /* 0x000fe200078efcff */
[----:B------:R-:W-:Y:S01]  /*1a3f0*/  @P3 STG.E.U8 desc[UR26][R210.64], R197 ;  /* 0x000000c5d2003986 */ /* 0x000fe2000c10111a */
[----:B------:R-:W-:-:S03]  /*1a400*/  F2FP.SATFINITE.E4M3.F32.PACK_AB_MERGE_C R203, R133, R132, RZ ;  /* 0x0000008485cb723e */ /* 0x000fc600048070ff */
[----:B------:R-:W-:Y:S01]  /*1a410*/  @P4 STG.E.U8 desc[UR26][R214.64], R250 ;  /* 0x000000fad6004986 */ /* 0x000fe2000c10111a */
[----:B0-----:R-:W-:Y:S01]  /*1a420*/  ISETP.LT.AND P5, PT, R196, UR4, !P2 ;  /* 0x00000004c4007c0c */ /* 0x001fe2000d7a1270 */
[----:B------:R-:W0:Y:S01]  /*1a430*/  LDCU UR4, c[0x0][0x39c] ;  /* 0x00007380ff0477ac */ /* 0x000e220008000800 */
[----:B------:R-:W-:Y:S02]  /*1a440*/  LOP3.LUT R196, R0, 0x40, RZ, 0xfc, !PT ;  /* 0x0000004000c47812 */ /* 0x000fe400078efcff */
[----:B------:R-:W-:Y:S01]  /*1a450*/  ISETP.LT.AND P4, PT, R198, UR7, !P2 ;  /* 0x00000007c6007c0c */ /* 0x000fe2000d781270 */
[----:B------:R-:W-:Y:S01]  /*1a460*/  VIADD R198, R252, UR5 ;  /* 0x00000005fcc67c36 */ /* 0x000fe20008000000 */
[----:B------:R-:W-:Y:S01]  /*1a470*/  ISETP.LT.AND P3, PT, R196, UR6, !P2 ;  /* 0x00000006c4007c0c */ /* 0x000fe2000d761270 */
[----:B------:R-:W1:Y:S01]  /*1a480*/  LDCU UR7, c[0x0][0x39c] ;  /* 0x00007380ff0777ac */ /* 0x000e620008000800 */
[----:B------:R-:W-:Y:S02]  /*1a490*/  LOP3.LUT R196, R0, 0x42, RZ, 0xfc, !PT ;  /* 0x0000004200c47812 */ /* 0x000fe400078efcff */
[----:B-----5:R-:W-:Y:S01]  /*1a4a0*/  PRMT R201, R251, 0x9910, RZ ;  /* 0x00009910fbc97816 */ /* 0x020fe200000000ff */
[----:B------:R-:W3:Y:S03]  /*1a4b0*/  LDCU UR6, c[0x0][0x39c] ;  /* 0x00007380ff0677ac */ /* 0x000ee60008000800 */
[----:B------:R-:W-:-:S02]  /*1a4c0*/  SHF.R.S32.HI R201, RZ, 0x8, R201 ;  /* 0x00000008ffc97819 */ /* 0x000fc400000114c9 */
[----:B------:R-:W-:Y:S02]  /*1a4d0*/  PRMT R202, R203, 0x9910, RZ ;  /* 0x00009910cbca7816 */ /* 0x000fe400000000ff */
[----:B------:R-:W-:Y:S02]  /*1a4e0*/  LOP3.LUT R204, R0, 0x44, RZ, 0xfc, !PT ;  /* 0x0000004400cc7812 */ /* 0x000fe400078efcff */
[----:B------:R-:W-:-:S04]  /*1a4f0*/  F2FP.SATFINITE.E4M3.F32.PACK_AB_MERGE_C R137, R137, R136, RZ ;  /* 0x000000888989723e */ /* 0x000fc800048070ff */
[----:B------:R-:W-:Y:S02]  /*1a500*/  PRMT R136, R137, 0x9910, RZ ;  /* 0x0000991089887816 */ /* 0x000fe400000000ff */
[----:B------:R-:W-:Y:S02]  /*1a510*/  F2FP.SATFINITE.E4M3.F32.PACK_AB_MERGE_C R143, R143, R142, RZ ;  /* 0x0000008e8f8f723e */ /* 0x000fe400048070ff */
[----:B------:R-:W-:Y:S02]  /*1a520*/  F2FP.SATFINITE.E4M3.F32.PACK_AB_MERGE_C R145, R145, R144, RZ ;  /* 0x000000909191723e */ /* 0x000fe400048070ff */
[----:B------:R-:W-:Y:S02]  /*1a530*/  F2FP.SATFINITE.E4M3.F32.PACK_AB_MERGE_C R147, R147, R146, RZ ;  /* 0x000000929393723e */ /* 0x000fe400048070ff */
[----:B------:R-:W-:Y:S02]  /*1a540*/  F2FP.SATFINITE.E4M3.F32.PACK_AB_MERGE_C R149, R149, R148, RZ ;  /* 0x000000949595723e */ /* 0x000fe400048070ff */
[----:B------:R-:W-:-:S02]  /*1a550*/  F2FP.SATFINITE.E4M3.F32.PACK_AB_MERGE_C R151, R151, R150, RZ ;  /* 0x000000969797723e */ /* 0x000fc400048070ff */
[----:B------:R-:W-:Y:S02]  /*1a560*/  F2FP.SATFINITE.E4M3.F32.PACK_AB_MERGE_C R153, R153, R152, RZ ;  /* 0x000000989999723e */ /* 0x000fe400048070ff */
[----:B------:R-:W-:Y:S02]  /*1a570*/  LOP3.LUT R142, R0, 0x56, RZ, 0xfc, !PT ;  /* 0x00000056008e7812 */ /* 0x000fe400078efcff */
[----:B------:R-:W-:Y:S01]  /*1a580*/  F2FP.SATFINITE.E4M3.F32.PACK_AB_MERGE_C R155, R155, R154, RZ ;  /* 0x0000009a9b9b723e */ /* 0x000fe200048070ff */
[----:B--2---:R2:W-:Y:S04]  /*1a590*/  @P6 STG.E.U8 desc[UR26][R218.64], R199 ;  /* 0x000000c7da006986 */ /* 0x0045e8000c10111a */
[----:B------:R-:W-:Y:S01]  /*1a5a0*/  @P1 STG.E.U8 desc[UR26][R246.64], R251 ;  /* 0x000000fbf6001986 */ /* 0x000fe2000c10111a */
[----:B------:R-:W-:-:S02]  /*1a5b0*/  IADD3 R132, P1, PT, R252, R3, RZ ;  /* 0x00000003fc847210 */ /* 0x000fc40007f3e0ff */
[----:B------:R-:W-:Y:S02]  /*1a5c0*/  ISETP.LT.AND P6, PT, R196, UR8, !P2 ;  /* 0x00000008c4007c0c */ /* 0x000fe4000d7c1270 */
[-C--:B------:R-:W-:Y:S02]  /*1a5d0*/  LEA.HI.X.SX32 R133, R252, R2.reuse, 0x1, P1 ;  /* 0x00000002fc857211 */ /* 0x080fe400008f0eff */
[-C--:B------:R-:W-:Y:S02]  /*1a5e0*/  IADD3 R196, P1, PT, R198, R3.reuse, RZ ;  /* 0x00000003c6c47210 */ /* 0x080fe40007f3e0ff */
[----:B--2---:R-:W-:Y:S02]  /*1a5f0*/  LOP3.LUT R199, R0, 0x43, RZ, 0xfc, !PT ;  /* 0x0000004300c77812 */ /* 0x004fe400078efcff */
[C---:B------:R-:W-:Y:S02]  /*1a600*/  LEA.HI.X.SX32 R197, R198.reuse, R2, 0x1, P1 ;  /* 0x00000002c6c57211 */ /* 0x040fe400008f0eff */
[----:B0-----:R-:W-:Y:S01]  /*1a610*/  ISETP.LT.AND P1, PT, R199, UR4, !P2 ;  /* 0x00000004c7007c0c */ /* 0x001fe2000d721270 */
[----:B------:R-:W0:Y:S01]  /*1a620*/  LDCU UR4, c[0x0][0x39c] ;  /* 0x00007380ff0477ac */ /* 0x000e220008000800 */
[----:B------:R-:W-:Y:S01]  /*1a630*/  VIADD R199, R198, UR5 ;  /* 0x00000005c6c77c36 */ /* 0x000fe20008000000 */
[----:B------:R2:W-:Y:S04]  /*1a640*/  @P5 STG.E.U8 desc[UR26][R132.64], R201 ;  /* 0x000000c984005986 */ /* 0x0005e8000c10111a */
[----:B------:R4:W-:Y:S01]  /*1a650*/  @P3 STG.E.U8 desc[UR26][R196.64], R203 ;  /* 0x000000cbc4003986 */ /* 0x0009e2000c10111a */
[C---:B------:R-:W-:Y:S01]  /*1a660*/  IADD3 R198, P3, PT, R199.reuse, R3, RZ ;  /* 0x00000003c7c67210 */ /* 0x040fe20007f7e0ff */
[----:B------:R-:W-:-:S03]  /*1a670*/  VIADD R200, R199, UR5 ;  /* 0x00000005c7c87c36 */ /* 0x000fc60008000000 */
[-C--:B------:R-:W-:Y:S02]  /*1a680*/  LEA.HI.X.SX32 R199, R199, R2.reuse, 0x1, P3 ;  /* 0x00000002c7c77211 */ /* 0x080fe400018f0eff */
[----:B--2---:R-:W-:Y:S02]  /*1a690*/  SHF.R.S32.HI R201, RZ, 0x8, R202 ;  /* 0x00000008ffc97819 */ /* 0x004fe400000114ca */
[----:B------:R-:W-:Y:S02]  /*1a6a0*/  LOP3.LUT R133, R0, 0x45, RZ, 0xfc, !PT ;  /* 0x0000004500857812 */ /* 0x000fe400078efcff */
[----:B------:R-:W-:Y:S01]  /*1a6b0*/  IADD3 R132, P5, PT, R200, R3, RZ ;  /* 0x00000003c8847210 */ /* 0x000fe20007fbe0ff */
[----:B------:R2:W-:Y:S01]  /*1a6c0*/  @P4 STG.E.U8 desc[UR26][R198.64], R201 ;  /* 0x000000c9c6004986 */ /* 0x0005e2000c10111a */
[----:B----4-:R-:W-:Y:S02]  /*1a6d0*/  LOP3.LUT R196, R0, 0x46, RZ, 0xfc, !PT ;  /* 0x0000004600c47812 */ /* 0x010fe400078efcff */
[----:B-1----:R-:W-:Y:S01]  /*1a6e0*/  ISETP.LT.AND P4, PT, R133, UR7, !P2 ;  /* 0x0000000785007c0c */ /* 0x002fe2000d781270 */
[----:B------:R-:W1:Y:S01]  /*1a6f0*/  LDCU UR7, c[0x0][0x39c] ;  /* 0x00007380ff0777ac */ /* 0x000e620008000800 */
[C---:B------:R-:W-:Y:S01]  /*1a700*/  LEA.HI.X.SX32 R133, R200.reuse, R2, 0x1, P5 ;  /* 0x00000002c8857211 */ /* 0x040fe200028f0eff */
[----:B------:R-:W-:Y:S01]  /*1a710*/  VIADD R200, R200, UR5 ;  /* 0x00000005c8c87c36 */ /* 0x000fe20008000000 */
[----:B------:R-:W-:-:S02]  /*1a720*/  F2FP.SATFINITE.E4M3.F32.PACK_AB_MERGE_C R203, R135, R134, RZ ;  /* 0x0000008687cb723e */ /* 0x000fc400048070ff */
[----:B0-----:R-:W-:Y:S01]  /*1a730*/  ISETP.LT.AND P5, PT, R196, UR4, !P2 ;  /* 0x00000004c4007c0c */ /* 0x001fe2000d7a1270 */
[----:B------:R-:W0:Y:S01]  /*1a740*/  LDCU UR4, c[0x0][0x39c] ;  /* 0x00007380ff0477ac */ /* 0x000e220008000800 */
[----:B------:R-:W-:Y:S01]  /*1a750*/  PRMT R135, R203, 0x9910, RZ ;  /* 0x00009910cb877816 */ /* 0x000fe200000000ff */
[----:B------:R4:W-:Y:S01]  /*1a760*/  @P6 STG.E.U8 desc[UR26][R132.64], R203 ;  /* 0x000000cb84006986 */ /* 0x0009e2000c10111a */
[----:B---3--:R-:W-:Y:S01]  /*1a770*/  ISETP.LT.AND P3, PT, R204, UR6, !P2 ;  /* 0x00000006cc007c0c */ /* 0x008fe2000d761270 */
[----:B------:R-:W3:Y:S01]  /*1a780*/  LDCU UR6, c[0x0][0x39c] ;  /* 0x00007380ff0677ac */ /* 0x000ee20008000800 */
[C---:B------:R-:W-:Y:S01]  /*1a790*/  IADD3 R134, P6, PT, R200.reuse, R3, RZ ;  /* 0x00000003c8867210 */ /* 0x040fe20007fde0ff */
[C---:B--2---:R-:W-:Y:S02]  /*1a7a0*/  VIADD R198, R200.reuse, UR5 ;  /* 0x00000005c8c67c36 */ /* 0x044fe40008000000 */
[----:B------:R-:W-:Y:S01]  /*1a7b0*/  IMAD.MOV.U32 R199, RZ, RZ, R135 ;  /* 0x000000ffffc77224 */ /* 0x000fe200078e0087 */
[----:B------:R-:W-:-:S02]  /*1a7c0*/  LEA.HI.X.SX32 R135, R200, R2, 0x1, P6 ;  /* 0x00000002c8877211 */ /* 0x000fc400030f0eff */
[CC--:B------:R-:W-:Y:S02]  /*1a7d0*/  IADD3 R196, P6, PT, R198.reuse, R3.reuse, RZ ;  /* 0x00000003c6c47210 */ /* 0x0c0fe40007fde0ff */
[----:B------:R-:W-:Y:S02]  /*1a7e0*/  SHF.R.S32.HI R199, RZ, 0x8, R199 ;  /* 0x00000008ffc77819 */ /* 0x000fe400000114c7 */
[C---:B------:R-:W-:Y:S01]  /*1a7f0*/  LEA.HI.X.SX32 R197, R198.reuse, R2, 0x1, P6 ;  /* 0x00000002c6c57211 */ /* 0x040fe200030f0eff */
[----:B------:R-:W-:Y:S01]  /*1a800*/  VIADD R198, R198, UR5 ;  /* 0x00000005c6c67c36 */ /* 0x000fe20008000000 */
[C---:B----4-:R-:W-:Y:S01]  /*1a810*/  LOP3.LUT R132, R0.reuse, 0x47, RZ, 0xfc, !PT ;  /* 0x0000004700847812 */ /* 0x050fe200078efcff */
[----:B------:R2:W-:Y:S01]  /*1a820*/  @P1 STG.E.U8 desc[UR26][R134.64], R199 ;  /* 0x000000c786001986 */ /* 0x0005e2000c10111a */
[----:B------:R-:W-:Y:S02]  /*1a830*/  LOP3.LUT R133, R0, 0x48, RZ, 0xfc, !PT ;  /* 0x0000004800857812 */ /* 0x000fe400078efcff */
[----:B0-----:R-:W-:Y:S01]  /*1a840*/  ISETP.LT.AND P1, PT, R132, UR4, !P2 ;  /* 0x0000000484007c0c */ /* 0x001fe2000d721270 */
[----:B------:R0:W-:Y:S01]  /*1a850*/  @P3 STG.E.U8 desc[UR26][R196.64], R137 ;  /* 0x00000089c4003986 */ /* 0x0001e2000c10111a */
[----:B------:R-:W-:Y:S01]  /*1a860*/  IADD3 R132, P6, PT, R198, R3, RZ ;  /* 0x00000003c6847210 */ /* 0x000fe20007fde0ff */
[----:B------:R-:W4:Y:S01]  /*1a870*/  LDCU UR4, c[0x0][0x39c] ;  /* 0x00007380ff0477ac */ /* 0x000f220008000800 */
[----:B---3--:R-:W-:-:S02]  /*1a880*/  ISETP.LT.AND P3, PT, R133, UR6, !P2 ;  /* 0x0000000685007c0c */ /* 0x008fc4000d761270 */
[C---:B------:R-:W-:Y:S01]  /*1a890*/  LEA.HI.X.SX32 R133, R198.reuse, R2, 0x1, P6 ;  /* 0x00000002c6857211 */ /* 0x040fe200030f0eff */
[----:B------:R-:W-:Y:S01]  /*1a8a0*/  VIADD R198, R198, UR5 ;  /* 0x00000005c6c67c36 */ /* 0x000fe20008000000 */
[----:B------:R-:W3:Y:S01]  /*1a8b0*/  LDCU UR6, c[0x0][0x39c] ;  /* 0x00007380ff0677ac */ /* 0x000ee20008000800 */
[----:B--2---:R-:W-:Y:S02]  /*1a8c0*/  SHF.R.S32.HI R199, RZ, 0x8, R136 ;  /* 0x00000008ffc77819 */ /* 0x004fe40000011488 */
[----:B0-----:R-:W-:-:S03]  /*1a8d0*/  F2FP.SATFINITE.E4M3.F32.PACK_AB_MERGE_C R197, R139, R138, RZ ;  /* 0x0000008a8bc5723e */ /* 0x001fc600048070ff */
[----:B------:R0:W-:Y:S01]  /*1a8e0*/  @P4 STG.E.U8 desc[UR26][R132.64], R199 ;  /* 0x000000c784004986 */ /* 0x0001e2000c10111a */
[CC--:B------:R-:W-:Y:S01]  /*1a8f0*/  IADD3 R134, P4, PT, R198.reuse, R3.reuse, RZ ;  /* 0x00000003c6867210 */ /* 0x0c0fe20007f9e0ff */
[C---:B------:R-:W-:Y:S01]  /*1a900*/  VIADD R138, R198.reuse, UR5 ;  /* 0x00000005c68a7c36 */ /* 0x040fe20008000000 */
[----:B------:R-:W-:Y:S02]  /*1a910*/  PRMT R139, R197, 0x9910, RZ ;  /* 0x00009910c58b7816 */ /* 0x000fe400000000ff */
[-C--:B------:R-:W-:Y:S02]  /*1a920*/  LEA.HI.X.SX32 R135, R198, R2.reuse, 0x1, P4 ;  /* 0x00000002c6877211 */ /* 0x080fe400020f0eff */
[C---:B------:R-:W-:Y:S02]  /*1a930*/  IADD3 R136, P4, PT, R138.reuse, R3, RZ ;  /* 0x000000038a887210 */ /* 0x040fe40007f9e0ff */
[----:B------:R-:W-:Y:S02]  /*1a940*/  SHF.R.S32.HI R139, RZ, 0x8, R139 ;  /* 0x00000008ff8b7819 */ /* 0x000fe4000001148b */
[C---:B------:R-:W-:Y:S01]  /*1a950*/  LEA.HI.X.SX32 R137, R138.reuse, R2, 0x1, P4 ;  /* 0x000000028a897211 */ /* 0x040fe200020f0eff */
[----:B------:R-:W-:Y:S01]  /*1a960*/  VIADD R138, R138, UR5 ;  /* 0x000000058a8a7c36 */ /* 0x000fe20008000000 */
[----:B------:R2:W-:Y:S01]  /*1a970*/  @P5 STG.E.U8 desc[UR26][R134.64], R197 ;  /* 0x000000c586005986 */ /* 0x0005e2000c10111a */
[----:B------:R-:W-:-:S02]  /*1a980*/  LOP3.LUT R196, R0, 0x4a, RZ, 0xfc, !PT ;  /* 0x0000004a00c47812 */ /* 0x000fc400078efcff */
[----:B0-----:R-:W-:Y:S01]  /*1a990*/  LOP3.LUT R133, R0, 0x4b, RZ, 0xfc, !PT ;  /* 0x0000004b00857812 */ /* 0x001fe200078efcff */
[----:B------:R0:W-:Y:S01]  /*1a9a0*/  @P1 STG.E.U8 desc[UR26][R136.64], R139 ;  /* 0x0000008b88001986 */ /* 0x0001e2000c10111a */
[-C--:B------:R-:W-:Y:S02]  /*1a9b0*/  IADD3 R132, P1, PT, R138, R3.reuse, RZ ;  /* 0x000000038a847210 */ /* 0x080fe40007f3e0ff */
[----:B------:R-:W-:Y:S02]  /*1a9c0*/  LOP3.LUT R200, R0, 0x49, RZ, 0xfc, !PT ;  /* 0x0000004900c87812 */ /* 0x000fe400078efcff */
[----:B----4-:R-:W-:Y:S01]  /*1a9d0*/  ISETP.LT.AND P4, PT, R196, UR4, !P2 ;  /* 0x00000004c4007c0c */ /* 0x010fe2000d781270 */
[----:B------:R-:W4:Y:S01]  /*1a9e0*/  LDCU UR4, c[0x0][0x39c] ;  /* 0x00007380ff0477ac */ /* 0x000f220008000800 */
[----:B---3--:R-:W-:Y:S02]  /*1a9f0*/  ISETP.LT.AND P5, PT, R133, UR6, !P2 ;  /* 0x0000000685007c0c */ /* 0x008fe4000d7a1270 */
[----:B------:R-:W-:Y:S01]  /*1aa00*/  F2FP.SATFINITE.E4M3.F32.PACK_AB_MERGE_C R199, R141, R140, RZ ;  /* 0x0000008c8dc7723e */ /* 0x000fe200048070ff */
[----:B------:R-:W3:Y:S01]  /*1aa10*/  LDCU UR6, c[0x0][0x39c] ;  /* 0x00007380ff0677ac */ /* 0x000ee20008000800 */
[C---:B------:R-:W-:Y:S01]  /*1aa20*/  LEA.HI.X.SX32 R133, R138.reuse, R2, 0x1, P1 ;  /* 0x000000028a857211 */ /* 0x040fe200008f0eff */
[----:B------:R-:W-:Y:S01]  /*1aa30*/  VIADD R138, R138, UR5 ;  /* 0x000000058a8a7c36 */ /* 0x000fe20008000000 */
[----:B-1----:R-:W-:Y:S01]  /*1aa40*/  ISETP.LT.AND P6, PT, R200, UR7, !P2 ;  /* 0x00000007c8007c0c */ /* 0x002fe2000d7c1270 */
[----:B------:R-:W1:Y:S02]  /*1aa50*/  LDCU UR7, c[0x0][0x39c] ;  /* 0x00007380ff0777ac */ /* 0x000e640008000800 */
[----:B------:R5:W-:Y:S01]  /*1aa60*/  @P3 STG.E.U8 desc[UR26][R132.64], R199 ;  /* 0x000000c784003986 */ /* 0x000be2000c10111a */
[C---:B--2---:R-:W-:Y:S01]  /*1aa70*/  IADD3 R134, P3, PT, R138.reuse, R3, RZ ;  /* 0x000000038a867210 */ /* 0x044fe20007f7e0ff */
[----:B0-----:R-:W-:Y:S01]  /*1aa80*/  VIADD R139, R138, UR5 ;  /* 0x000000058a8b7c36 */ /* 0x001fe20008000000 */
[----:B------:R-:W-:-:S02]  /*1aa90*/  PRMT R141, R199, 0x9910, RZ ;  /* 0x00009910c78d7816 */ /* 0x000fc400000000ff */
[-C--:B------:R-:W-:Y:S02]  /*1aaa0*/  LEA.HI.X.SX32 R135, R138, R2.reuse, 0x1, P3 ;  /* 0x000000028a877211 */ /* 0x080fe400018f0eff */
[CC--:B------:R-:W-:Y:S02]  /*1aab0*/  IADD3 R136, P3, PT, R139.reuse, R3.reuse, RZ ;  /* 0x000000038b887210 */ /* 0x0c0fe40007f7e0ff */
[----:B------:R-:W-:Y:S02]  /*1aac0*/  SHF.R.S32.HI R141, RZ, 0x8, R141 ;  /* 0x00000008ff8d7819 */ /* 0x000fe4000001148d */
[C---:B------:R-:W-:Y:S02]  /*1aad0*/  LOP3.LUT R138, R0.reuse, 0x4d, RZ, 0xfc, !PT ;  /* 0x0000004d008a7812 */ /* 0x040fe400078efcff */
[C---:B------:R-:W-:Y:S01]  /*1aae0*/  LEA.HI.X.SX32 R137, R139.reuse, R2, 0x1, P3 ;  /* 0x000000028b897211 */ /* 0x040fe200018f0eff */
[----:B------:R-:W-:Y:S01]  /*1aaf0*/  VIADD R139, R139, UR5 ;  /* 0x000000058b8b7c36 */ /* 0x000fe20008000000 */
[----:B------:R-:W-:Y:S01]  /*1ab00*/  LOP3.LUT R196, R0, 0x4c, RZ, 0xfc, !PT ;  /* 0x0000004c00c47812 */ /* 0x000fe200078efcff */
[----:B------:R0:W-:Y:S01]  /*1ab10*/  @P6 STG.E.U8 desc[UR26][R134.64], R141 ;  /* 0x0000008d86006986 */ /* 0x0001e2000c10111a */
[----:B----4-:R-:W-:Y:S01]  /*1ab20*/  ISETP.LT.AND P3, PT, R138, UR4, !P2 ;  /* 0x000000048a007c0c */ /* 0x010fe2000d761270 */
[----:B------:R-:W2:Y:S01]  /*1ab30*/  LDCU UR4, c[0x0][0x39c] ;  /* 0x00007380ff0477ac */ /* 0x000ea20008000800 */
[----:B------:R-:W-:Y:S01]  /*1ab40*/  PRMT R138, R143, 0x9910, RZ ;  /* 0x000099108f8a7816 */ /* 0x000fe200000000ff */
[----:B------:R4:W-:Y:S01]  /*1ab50*/  @P4 STG.E.U8 desc[UR26][R136.64], R143 ;  /* 0x0000008f88004986 */ /* 0x0009e2000c10111a */
[----:B-----5:R-:W-:-:S02]  /*1ab60*/  IADD3 R132, P4, PT, R139, R3, RZ ;  /* 0x000000038b847210 */ /* 0x020fc40007f9e0ff */
[----:B-1----:R-:W-:Y:S01]  /*1ab70*/  ISETP.LT.AND P1, PT, R196, UR7, !P2 ;  /* 0x00000007c4007c0c */ /* 0x002fe2000d721270 */
[----:B------:R-:W1:Y:S01]  /*1ab80*/  LDCU UR7, c[0x0][0x39c] ;  /* 0x00007380ff0777ac */ /* 0x000e620008000800 */
[C---:B------:R-:W-:Y:S01]  /*1ab90*/  LEA.HI.X.SX32 R133, R139.reuse, R2, 0x1, P4 ;  /* 0x000000028b857211 */ /* 0x040fe200020f0eff */
[----:B------:R-:W-:Y:S01]  /*1aba0*/  VIADD R139, R139, UR5 ;  /* 0x000000058b8b7c36 */ /* 0x000fe20008000000 */
[----:B0-----:R-:W-:Y:S02]  /*1abb0*/  SHF.R.S32.HI R141, RZ, 0x8, R138 ;  /* 0x00000008ff8d7819 */ /* 0x001fe4000001148a */
[----:B------:R-:W-:-:S03]  /*1abc0*/  LOP3.LUT R140, R0, 0x4e, RZ, 0xfc, !PT ;  /* 0x0000004e008c7812 */ /* 0x000fc600078efcff */
[----:B------:R0:W-:Y:S01]  /*1abd0*/  @P5 STG.E.U8 desc[UR26][R132.64], R141 ;  /* 0x0000008d84005986 */ /* 0x0001e2000c10111a */
[C---:B------:R-:W-:Y:S01]  /*1abe0*/  IADD3 R134, P5, PT, R139.reuse, R3, RZ ;  /* 0x000000038b867210 */ /* 0x040fe20007fbe0ff */
[----:B------:R-:W-:Y:S01]  /*1abf0*/  VIADD R138, R139, UR5 ;  /* 0x000000058b8a7c36 */ /* 0x000fe20008000000 */
[----:B---3--:R-:W-:Y:S01]  /*1ac00*/  ISETP.LT.AND P4, PT, R140, UR6, !P2 ;  /* 0x000000068c007c0c */ /* 0x008fe2000d781270 */
[----:B------:R-:W3:Y:S01]  /*1ac10*/  LDCU UR6, c[0x0][0x39c] ;  /* 0x00007380ff0677ac */ /* 0x000ee20008000800 */
[----:B----4-:R-:W-:Y:S02]  /*1ac20*/  LOP3.LUT R136, R0, 0x4f, RZ, 0xfc, !PT ;  /* 0x0000004f00887812 */ /* 0x010fe400078efcff */
[----:B------:R-:W-:Y:S02]  /*1ac30*/  PRMT R140, R145, 0x9910, RZ ;  /* 0x00009910918c7816 */ /* 0x000fe400000000ff */
[----:B------:R-:W-:Y:S02]  /*1ac40*/  LEA.HI.X.SX32 R135, R139, R2, 0x1, P5 ;  /* 0x000000028b877211 */ /* 0x000fe400028f0eff */
[----:B--2---:R-:W-:-:S02]  /*1ac50*/  ISETP.LT.AND P5, PT, R136, UR4, !P2 ;  /* 0x0000000488007c0c */ /* 0x004fc4000d7a1270 */
[----:B------:R-:W-:Y:S01]  /*1ac60*/  LOP3.LUT R137, R0, 0x50, RZ, 0xfc, !PT ;  /* 0x0000005000897812 */ /* 0x000fe200078efcff */
[----:B------:R-:W-:Y:S01]  /*1ac70*/  IMAD.MOV.U32 R139, RZ, RZ, R140 ;  /* 0x000000ffff8b7224 */ /* 0x000fe200078e008c */
[C---:B------:R-:W-:Y:S01]  /*1ac80*/  IADD3 R136, P6, PT, R138.reuse, R3, RZ ;  /* 0x000000038a887210 */ /* 0x040fe20007fde0ff */
[----:B------:R2:W-:Y:S01]  /*1ac90*/  @P1 STG.E.U8 desc[UR26][R134.64], R145 ;  /* 0x0000009186001986 */ /* 0x0005e2000c10111a */
[----:B-1----:R-:W-:Y:S01]  /*1aca0*/  ISETP.LT.AND P1, PT, R137, UR7, !P2 ;  /* 0x0000000789007c0c */ /* 0x002fe2000d721270 */
[----:B------:R-:W1:Y:S01]  /*1acb0*/  LDCU UR4, c[0x0][0x39c] ;  /* 0x00007380ff0477ac */ /* 0x000e620008000800 */
[C---:B------:R-:W-:Y:S01]  /*1acc0*/  LEA.HI.X.SX32 R137, R138.reuse, R2, 0x1, P6 ;  /* 0x000000028a897211 */ /* 0x040fe200030f0eff */
[----:B------:R-:W-:Y:S01]  /*1acd0*/  VIADD R138, R138, UR5 ;  /* 0x000000058a8a7c36 */ /* 0x000fe20008000000 */
[----:B------:R-:W-:Y:S01]  /*1ace0*/  SHF.R.S32.HI R139, RZ, 0x8, R139 ;  /* 0x00000008ff8b7819 */ /* 0x000fe2000001148b */
[----:B------:R-:W4:Y:S01]  /*1acf0*/  LDCU UR7, c[0x0][0x39c] ;  /* 0x00007380ff0777ac */ /* 0x000f220008000800 */
[----:B0-----:R-:W-:-:S02]  /*1ad00*/  LOP3.LUT R133, R0, 0x51, RZ, 0xfc, !PT ;  /* 0x0000005100857812 */ /* 0x001fc400078efcff */
[CC--:B------:R-:W-:Y:S01]  /*1ad10*/  IADD3 R132, P6, PT, R138.reuse, R3.reuse, RZ ;  /* 0x000000038a847210 */ /* 0x0c0fe20007fde0ff */
[----:B------:R0:W-:Y:S01]  /*1ad20*/  @P3 STG.E.U8 desc[UR26][R136.64], R139 ;  /* 0x0000008b88003986 */ /* 0x0001e2000c10111a */
[----:B---3--:R-:W-:Y:S01]  /*1ad30*/  ISETP.LT.AND P3, PT, R133, UR6, !P2 ;  /* 0x0000000685007c0c */ /* 0x008fe2000d761270 */
[----:B------:R-:W3:Y:S01]  /*1ad40*/  LDCU UR6, c[0x0][0x39c] ;  /* 0x00007380ff0677ac */ /* 0x000ee20008000800 */
[CC--:B------:R-:W-:Y:S01]  /*1ad50*/  LEA.HI.X.SX32 R133, R138.reuse, R2.reuse, 0x1, P6 ;  /* 0x000000028a857211 */ /* 0x0c0fe200030f0eff */
[----:B------:R-:W-:Y:S01]  /*1ad60*/  VIADD R138, R138, UR5 ;  /* 0x000000058a8a7c36 */ /* 0x000fe20008000000 */
[----:B--2---:R-:W-:Y:S02]  /*1ad70*/  LOP3.LUT R135, R0, 0x52, RZ, 0xfc, !PT ;  /* 0x0000005200877812 */ /* 0x004fe400078efcff */
[----:B------:R-:W-:Y:S02]  /*1ad80*/  PRMT R141, R147, 0x9910, RZ ;  /* 0x00009910938d7816 */ /* 0x000fe400000000ff */
[C---:B------:R-:W-:Y:S01]  /*1ad90*/  IADD3 R134, P6, PT, R138.reuse, R3, RZ ;  /* 0x000000038a867210 */ /* 0x040fe20007fde0ff */
[----:B------:R2:W-:Y:S01]  /*1ada0*/  @P4 STG.E.U8 desc[UR26][R132.64], R147 ;  /* 0x0000009384004986 */ /* 0x0005e2000c10111a */
[----:B-1----:R-:W-:Y:S01]  /*1adb0*/  ISETP.LT.AND P4, PT, R135, UR4, !P2 ;  /* 0x0000000487007c0c */ /* 0x002fe2000d781270 */
[C---:B0-----:R-:W-:Y:S01]  /*1adc0*/  VIADD R139, R138.reuse, UR5 ;  /* 0x000000058a8b7c36 */ /* 0x041fe20008000000 */
[----:B------:R-:W-:Y:S01]  /*1add0*/  LEA.HI.X.SX32 R135, R138, R2, 0x1, P6 ;  /* 0x000000028a877211 */ /* 0x000fe200030f0eff */
[----:B------:R-:W0:Y:S01]  /*1ade0*/  LDCU UR4, c[0x0][0x39c] ;  /* 0x00007380ff0477ac */ /* 0x000e220008000800 */
[----:B------:R-:W-:-:S02]  /*1adf0*/  SHF.R.S32.HI R141, RZ, 0x8, R141 ;  /* 0x00000008ff8d7819 */ /* 0x000fc4000001148d */
[C---:B------:R-:W-:Y:S02]  /*1ae00*/  LOP3.LUT R137, R0.reuse, 0x53, RZ, 0xfc, !PT ;  /* 0x0000005300897812 */ /* 0x040fe400078efcff */
[-C--:B------:R-:W-:Y:S01]  /*1ae10*/  IADD3 R136, P6, PT, R139, R3.reuse, RZ ;  /* 0x000000038b887210 */ /* 0x080fe20007fde0ff */
[----:B------:R1:W-:Y:S01]  /*1ae20*/  @P5 STG.E.U8 desc[UR26][R134.64], R141 ;  /* 0x0000008d86005986 */ /* 0x0003e2000c10111a */
[----:B----4-:R-:W-:Y:S01]  /*1ae30*/  ISETP.LT.AND P5, PT, R137, UR7, !P2 ;  /* 0x0000000789007c0c */ /* 0x010fe2000d7a1270 */
[----:B------:R-:W4:Y:S01]  /*1ae40*/  LDCU UR7, c[0x0][0x39c] ;  /* 0x00007380ff0777ac */ /* 0x000f220008000800 */
[CC--:B------:R-:W-:Y:S01]  /*1ae50*/  LEA.HI.X.SX32 R137, R139.reuse, R2.reuse, 0x1, P6 ;  /* 0x000000028b897211 */ /* 0x0c0fe200030f0eff */
[----:B------:R-:W-:Y:S01]  /*1ae60*/  VIADD R139, R139, UR5 ;  /* 0x000000058b8b7c36 */ /* 0x000fe20008000000 */
[----:B------:R-:W-:Y:S02]  /*1ae70*/  LOP3.LUT R138, R0, 0x54, RZ, 0xfc, !PT ;  /* 0x00000054008a7812 */ /* 0x000fe400078efcff */
[----:B--2---:R-:W-:Y:S01]  /*1ae80*/  PRMT R133, R149, 0x9910, RZ ;  /* 0x0000991095857816 */ /* 0x004fe200000000ff */
[----:B------:R2:W-:Y:S01]  /*1ae90*/  @P1 STG.E.U8 desc[UR26][R136.64], R149 ;  /* 0x0000009588001986 */ /* 0x0005e2000c10111a */
[----:B---3--:R-:W-:Y:S01]  /*1aea0*/  ISETP.LT.AND P6, PT, R138, UR6, !P2 ;  /* 0x000000068a007c0c */ /* 0x008fe2000d7c1270 */
[C---:B------:R-:W-:Y:S01]  /*1aeb0*/  VIADD R138, R139.reuse, UR5 ;  /* 0x000000058b8a7c36 */ /* 0x040fe20008000000 */
[C---:B------:R-:W-:Y:S01]  /*1aec0*/  IADD3 R132, P1, PT, R139.reuse, R3, RZ ;  /* 0x000000038b847210 */ /* 0x040fe20007f3e0ff */
[----:B-1----:R-:W-:Y:S01]  /*1aed0*/  IMAD.MOV.U32 R141, RZ, RZ, R133 ;  /* 0x000000ffff8d7224 */ /* 0x002fe200078e0085 */
[----:B------:R-:W1:Y:S02]  /*1aee0*/  LDCU UR6, c[0x0][0x39c] ;  /* 0x00007380ff0677ac */ /* 0x000e640008000800 */
[----:B------:R-:W-:-:S02]  /*1aef0*/  LEA.HI.X.SX32 R133, R139, R2, 0x1, P1 ;  /* 0x000000028b857211 */ /* 0x000fc400008f0eff */
[----:B------:R-:W-:Y:S02]  /*1af00*/  IADD3 R134, P1, PT, R138, R3, RZ ;  /* 0x000000038a867210 */ /* 0x000fe40007f3e0ff */
[----:B------:R-:W-:Y:S02]  /*1af10*/  LOP3.LUT R139, R0, 0x55, RZ, 0xfc, !PT ;  /* 0x00000055008b7812 */ /* 0x000fe400078efcff */
[C---:B------:R-:W-:Y:S02]  /*1af20*/  LEA.HI.X.SX32 R135, R138.reuse, R2, 0x1, P1 ;  /* 0x000000028a877211 */ /* 0x040fe400008f0eff */
[----:B0-----:R-:W-:Y:S01]  /*1af30*/  ISETP.LT.AND P1, PT, R139, UR4, !P2 ;  /* 0x000000048b007c0c */ /* 0x001fe2000d721270 */
[----:B------:R-:W0:Y:S01]  /*1af40*/  LDCU UR4, c[0x0][0x39c] ;  /* 0x00007380ff0477ac */ /* 0x000e220008000800 */
[----:B------:R-:W-:Y:S01]  /*1af50*/  SHF.R.S32.HI R141, RZ, 0x8, R141 ;  /* 0x00000008ff8d7819 */ /* 0x000fe2000001148d */
[----:B------:R-:W-:Y:S01]  /*1af60*/  VIADD R138, R138, UR5 ;  /* 0x000000058a8a7c36 */ /* 0x000fe20008000000 */
[----:B------:R-:W-:-:S03]  /*1af70*/  PRMT R140, R151, 0x9910, RZ ;  /* 0x00009910978c7816 */ /* 0x000fc600000000ff */
[----:B------:R3:W-:Y:S01]  /*1af80*/  @P3 STG.E.U8 desc[UR26][R132.64], R141 ;  /* 0x0000008d84003986 */ /* 0x0007e2000c10111a */
[C---:B--2---:R-:W-:Y:S01]  /*1af90*/  IADD3 R136, P3, PT, R138.reuse, R3, RZ ;  /* 0x000000038a887210 */ /* 0x044fe20007f7e0ff */
[----:B------:R-:W-:-:S03]  /*1afa0*/  VIADD R139, R138, UR5 ;  /* 0x000000058a8b7c36 */ /* 0x000fc60008000000 */
[-C--:B------:R-:W-:Y:S01]  /*1afb0*/  LEA.HI.X.SX32 R137, R138, R2.reuse, 0x1, P3 ;  /* 0x000000028a897211 */ /* 0x080fe200018f0eff */
[----:B------:R2:W-:Y:S01]  /*1afc0*/  @P4 STG.E.U8 desc[UR26][R134.64], R151 ;  /* 0x0000009786004986 */ /* 0x0005e2000c10111a */
[----:B---3--:R-:W-:Y:S02]  /*1afd0*/  SHF.R.S32.HI R141, RZ, 0x8, R140 ;  /* 0x00000008ff8d7819 */ /* 0x008fe4000001148c */
[C---:B------:R-:W-:Y:S02]  /*1afe0*/  LOP3.LUT R133, R0.reuse, 0x57, RZ, 0xfc, !PT ;  /* 0x0000005700857812 */ /* 0x040fe400078efcff */
[-C--:B------:R-:W-:Y:S01]  /*1aff0*/  IADD3 R132, P4, PT, R139, R3.reuse, RZ ;  /* 0x000000038b847210 */ /* 0x080fe20007f9e0ff */
[----:B------:R3:W-:Y:S01]  /*1b000*/  @P5 STG.E.U8 desc[UR26][R136.64], R141 ;  /* 0x0000008d88005986 */ /* 0x0007e2000c10111a */
[----:B--2---:R-:W-:Y:S02]  /*1b010*/  LOP3.LUT R134, R0, 0x58, RZ, 0xfc, !PT ;  /* 0x0000005800867812 */ /* 0x004fe400078efcff */
[----:B----4-:R-:W-:Y:S01]  /*1b020*/  ISETP.LT.AND P5, PT, R133, UR7, !P2 ;  /* 0x0000000785007c0c */ /* 0x010fe2000d7a1270 */
[----:B------:R-:W2:Y:S01]  /*1b030*/  LDCU UR7, c[0x0][0x39c] ;  /* 0x00007380ff0777ac */ /* 0x000ea20008000800 */
[C---:B------:R-:W-:Y:S01]  /*1b040*/  LEA.HI.X.SX32 R133, R139.reuse, R2, 0x1, P4 ;  /* 0x000000028b857211 */ /* 0x040fe200020f0eff */
[----:B------:R-:W-:Y:S01]  /*1b050*/  VIADD R139, R139, UR5 ;  /* 0x000000058b8b7c36 */ /* 0x000fe20008000000 */
[----:B0-----:R-:W-:Y:S01]  /*1b060*/  ISETP.LT.AND P4, PT, R134, UR4, !P2 ;  /* 0x0000000486007c0c */ /* 0x001fe2000d781270 */
[----:B------:R-:W0:Y:S01]  /*1b070*/  LDCU UR4, c[0x0][0x39c] ;  /* 0x00007380ff0477ac */ /* 0x000e220008000800 */
[----:B------:R-:W-:Y:S01]  /*1b080*/  PRMT R135, R153, 0x9910, RZ ;  /* 0x0000991099877816 */ /* 0x000fe200000000ff */
[----:B------:R4:W-:Y:S01]  /*1b090*/  @P6 STG.E.U8 desc[UR26][R132.64], R153 ;  /* 0x0000009984006986 */ /* 0x0009e2000c10111a */
[----:B-1----:R-:W-:Y:S01]  /*1b0a0*/  ISETP.LT.AND P3, PT, R142, UR6, !P2 ;  /* 0x000000068e007c0c */ /* 0x002fe2000d761270 */
[----:B------:R-:W1:Y:S01]  /*1b0b0*/  LDCU UR6, c[0x0][0x39c] ;  /* 0x00007380ff0677ac */ /* 0x000e620008000800 */
[C---:B------:R-:W-:Y:S01]  /*1b0c0*/  IADD3 R134, P6, PT, R139.reuse, R3, RZ ;  /* 0x000000038b867210 */ /* 0x040fe20007fde0ff */
[----:B------:R-:W-:-:S02]  /*1b0d0*/  VIADD R138, R139, UR5 ;  /* 0x000000058b8a7c36 */ /* 0x000fc40008000000 */
[----:B---3--:R-:W-:Y:S01]  /*1b0e0*/  IMAD.MOV.U32 R137, RZ, RZ, R135 ;  /* 0x000000ffff897224 */ /* 0x008fe200078e0087 */
[-C--:B------:R-:W-:Y:S02]  /*1b0f0*/  LEA.HI.X.SX32 R135, R139, R2.reuse, 0x1, P6 ;  /* 0x000000028b877211 */ /* 0x080fe400030f0eff */
[C---:B------:R-:W-:Y:S02]  /*1b100*/  IADD3 R136, P6, PT, R138.reuse, R3, RZ ;  /* 0x000000038a887210 */ /* 0x040fe40007fde0ff */
[----:B------:R-:W-:Y:S02]  /*1b110*/  SHF.R.S32.HI R139, RZ, 0x8, R137 ;  /* 0x00000008ff8b7819 */ /* 0x000fe40000011489 */
[C---:B------:R-:W-:Y:S01]  /*1b120*/  LEA.HI.X.SX32 R137, R138.reuse, R2, 0x1, P6 ;  /* 0x000000028a897211 */ /* 0x040fe200030f0eff */
[----:B------:R-:W-:Y:S01]  /*1b130*/  VIADD R138, R138, UR5 ;  /* 0x000000058a8a7c36 */ /* 0x000fe20008000000 */
[C---:B----4-:R-:W-:Y:S01]  /*1b140*/  LOP3.LUT R132, R0.reuse, 0x59, RZ, 0xfc, !PT ;  /* 0x0000005900847812 */ /* 0x050fe200078efcff */
[----:B------:R3:W-:Y:S01]  /*1b150*/  @P1 STG.E.U8 desc[UR26][R134.64], R139 ;  /* 0x0000008b86001986 */ /* 0x0007e2000c10111a */
[----:B------:R-:W-:-:S02]  /*1b160*/  LOP3.LUT R133, R0, 0x5a, RZ, 0xfc, !PT ;  /* 0x0000005a00857812 */ /* 0x000fc400078efcff */
[----:B0-----:R-:W-:Y:S02]  /*1b170*/  ISETP.LT.AND P1, PT, R132, UR4, !P2 ;  /* 0x0000000484007c0c */ /* 0x001fe4000d721270 */
[----:B------:R-:W-:Y:S01]  /*1b180*/  PRMT R141, R155, 0x9910, RZ ;  /* 0x000099109b8d7816 */ /* 0x000fe200000000ff */
[----:B------:R0:W-:Y:S01]  /*1b190*/  @P3 STG.E.U8 desc[UR26][R136.64], R155 ;  /* 0x0000009b88003986 */ /* 0x0001e2000c10111a */
[C---:B------:R-:W-:Y:S01]  /*1b1a0*/  IADD3 R132, P6, PT, R138.reuse, R3, RZ ;  /* 0x000000038a847210 */ /* 0x040fe20007fde0ff */
[----:B------:R-:W4:Y:S01]  /*1b1b0*/  LDCU UR4, c[0x0][0x39c] ;  /* 0x00007380ff0477ac */ /* 0x000f220008000800 */
[----:B-1----:R-:W-:Y:S02]  /*1b1c0*/  ISETP.LT.AND P3, PT, R133, UR6, !P2 ;  /* 0x0000000685007c0c */ /* 0x002fe4000d761270 */
[C---:B------:R-:W-:Y:S01]  /*1b1d0*/  LEA.HI.X.SX32 R133, R138.reuse, R2, 0x1, P6 ;  /* 0x000000028a857211 */ /* 0x040fe200030f0eff */
[----:B------:R-:W-:Y:S01]  /*1b1e0*/  VIADD R138, R138, UR5 ;  /* 0x000000058a8a7c36 */ /* 0x000fe20008000000 */
[----:B------:R-:W-:Y:S01]  /*1b1f0*/  SHF.R.S32.HI R141, RZ, 0x8, R141 ;  /* 0x00000008ff8d7819 */ /* 0x000fe2000001148d */
[----:B------:R-:W1:Y:S01]  /*1b200*/  LDCU UR6, c[0x0][0x39c] ;  /* 0x00007380ff0677ac */ /* 0x000e620008000800 */
[----:B------:R-:W-:Y:S01]  /*1b210*/  F2FP.SATFINITE.E4M3.F32.PACK_AB_MERGE_C R157, R157, R156, RZ ;  /* 0x0000009c9d9d723e */ /* 0x000fe200048070ff */
[----:B---3--:R-:W-:-:S02]  /*1b220*/  VIADD R139, R138, UR5 ;  /* 0x000000058a8b7c36 */ /* 0x008fc40008000000 */
[----:B------:R3:W-:Y:S01]  /*1b230*/  @P5 STG.E.U8 desc[UR26][R132.64], R141 ;  /* 0x0000008d84005986 */ /* 0x0007e2000c10111a */
[-C--:B------:R-:W-:Y:S02]  /*1b240*/  IADD3 R134, P5, PT, R138, R3.reuse, RZ ;  /* 0x000000038a867210 */ /* 0x080fe40007fbe0ff */
[----:B0-----:R-:W-:Y:S02]  /*1b250*/  PRMT R137, R157, 0x9910, RZ ;  /* 0x000099109d897816 */ /* 0x001fe400000000ff */
[----:B------:R-:W-:Y:S02]  /*1b260*/  LOP3.LUT R140, R0, 0x5b, RZ, 0xfc, !PT ;  /* 0x0000005b008c7812 */ /* 0x000fe400078efcff */
[-C--:B------:R-:W-:Y:S01]  /*1b270*/  LEA.HI.X.SX32 R135, R138, R2.reuse, 0x1, P5 ;  /* 0x000000028a877211 */ /* 0x080fe200028f0eff */
[----:B------:R-:W-:Y:S01]  /*1b280*/  IMAD.MOV.U32 R138, RZ, RZ, R137 ;  /* 0x000000ffff8a7224 */ /* 0x000fe200078e0089 */
[C---:B------:R-:W-:Y:S02]  /*1b290*/  IADD3 R136, P5, PT, R139.reuse, R3, RZ ;  /* 0x000000038b887210 */ /* 0x040fe40007fbe0ff */
[----:B--2---:R-:W-:Y:S01]  /*1b2a0*/  ISETP.LT.AND P6, PT, R140, UR7, !P2 ;  /* 0x000000078c007c0c */ /* 0x004fe2000d7c1270 */
[----:B------:R-:W0:Y:S01]  /*1b2b0*/  LDCU UR7, c[0x0][0x39c] ;  /* 0x00007380ff0777ac */ /* 0x000e220008000800 */
[C---:B------:R-:W-:Y:S01]  /*1b2c0*/  LEA.HI.X.SX32 R137, R139.reuse, R2, 0x1, P5 ;  /* 0x000000028b897211 */ /* 0x040fe200028f0eff */
[----:B------:R-:W-:Y:S01]  /*1b2d0*/  VIADD R139, R139, UR5 ;  /* 0x000000058b8b7c36 */ /* 0x000fe20008000000 */
[----:B---3--:R-:W-:Y:S01]  /*1b2e0*/  SHF.R.S32.HI R141, RZ, 0x8, R138 ;  /* 0x00000008ff8d7819 */ /* 0x008fe2000001148a */
[----:B------:R2:W-:Y:S01]  /*1b2f0*/  @P4 STG.E.U8 desc[UR26][R134.64], R157 ;  /* 0x0000009d86004986 */ /* 0x0005e2000c10111a */
[----:B------:R-:W-:-:S02]  /*1b300*/  LOP3.LUT R133, R0, 0x5d, RZ, 0xfc, !PT ;  /* 0x0000005d00857812 */ /* 0x000fc400078efcff */
[----:B------:R-:W-:Y:S01]  /*1b310*/  LOP3.LUT R140, R0, 0x5c, RZ, 0xfc, !PT ;  /* 0x0000005c008c7812 */ /* 0x000fe200078efcff */
[----:B------:R3:W-:Y:S01]  /*1b320*/  @P1 STG.E.U8 desc[UR26][R136.64], R141 ;  /* 0x0000008d88001986 */ /* 0x0007e2000c10111a */
[----:B------:R-:W-:Y:S02]  /*1b330*/  IADD3 R132, P1, PT, R139, R3, RZ ;  /* 0x000000038b847210 */ /* 0x000fe40007f3e0ff */
[----:B------:R-:W-:Y:S02]  /*1b340*/  F2FP.SATFINITE.E4M3.F32.PACK_AB_MERGE_C R159, R159, R158, RZ ;  /* 0x0000009e9f9f723e */ /* 0x000fe400048070ff */
[----:B-1----:R-:W-:Y:S01]  /*1b350*/  ISETP.LT.AND P5, PT, R133, UR6, !P2 ;  /* 0x0000000685007c0c */ /* 0x002fe2000d7a1270 */
[----:B------:R-:W1:Y:S01]  /*1b360*/  LDCU UR6, c[0x0][0x39c] ;  /* 0x00007380ff0677ac */ /* 0x000e620008000800 */
[----:B----4-:R-:W-:Y:S02]  /*1b370*/  ISETP.LT.AND P4, PT, R140, UR4, !P2 ;  /* 0x000000048c007c0c */ /* 0x010fe4000d781270 */
[C---:B------:R-:W-:Y:S01]  /*1b380*/  LEA.HI.X.SX32 R133, R139.reuse, R2, 0x1, P1 ;  /* 0x000000028b857211 */ /* 0x040fe200008f0eff */
[----:B------:R-:W4:Y:S01]  /*1b390*/  LDCU UR4, c[0x0][0x39c] ;  /* 0x00007380ff0477ac */ /* 0x000f220008000800 */
[----:B------:R-:W-:Y:S01]  /*1b3a0*/  VIADD R139, R139, UR5 ;  /* 0x000000058b8b7c36 */ /* 0x000fe20008000000 */
[----:B--2---:R-:W-:-:S02]  /*1b3b0*/  PRMT R135, R159, 0x9910, RZ ;  /* 0x000099109f877816 */ /* 0x004fc400000000ff */
[----:B------:R-:W-:Y:S01]  /*1b3c0*/  LOP3.LUT R138, R0, 0x5e, RZ, 0xfc, !PT ;  /* 0x0000005e008a7812 */ /* 0x000fe200078efcff */
[----:B------:R2:W-:Y:S01]  /*1b3d0*/  @P3 STG.E.U8 desc[UR26][R132.64], R159 ;  /* 0x0000009f84003986 */ /* 0x0005e2000c10111a */
[CC--:B------:R-:W-:Y:S01]  /*1b3e0*/  IADD3 R134, P3, PT, R139.reuse, R3.reuse, RZ ;  /* 0x000000038b867210 */ /* 0x0c0fe20007f7e0ff */
[----:B---3--:R-:W-:Y:S01]  /*1b3f0*/  IMAD.MOV.U32 R136, RZ, RZ, R135 ;  /* 0x000000ffff887224 */ /* 0x008fe200078e0087 */
[----:B0-----:R-:W-:Y:S01]  /*1b400*/  ISETP.LT.AND P1, PT, R138, UR7, !P2 ;  /* 0x000000078a007c0c */ /* 0x001fe2000d721270 */
[C---:B------:R-:W-:Y:S01]  /*1b410*/  VIADD R138, R139.reuse, UR5 ;  /* 0x000000058b8a7c36 */ /* 0x040fe20008000000 */
[----:B------:R-:W-:Y:S01]  /*1b420*/  LEA.HI.X.SX32 R135, R139, R2, 0x1, P3 ;  /* 0x000000028b877211 */ /* 0x000fe200018f0eff */
[----:B------:R-:W0:Y:S01]  /*1b430*/  LDCU UR7, c[0x0][0x39c] ;  /* 0x00007380ff0777ac */ /* 0x000e220008000800 */
[----:B------:R-:W-:Y:S02]  /*1b440*/  SHF.R.S32.HI R139, RZ, 0x8, R136 ;  /* 0x00000008ff8b7819 */ /* 0x000fe40000011488 */
[----:B------:R-:W-:-:S02]  /*1b450*/  IADD3 R136, P3, PT, R138, R3, RZ ;  /* 0x000000038a887210 */ /* 0x000fc40007f7e0ff */
[----:B------:R-:W-:Y:S02]  /*1b460*/  LOP3.LUT R140, R0, 0x5f, RZ, 0xfc, !PT ;  /* 0x0000005f008c7812 */ /* 0x000fe400078efcff */
[----:B------:R-:W-:Y:S02]  /*1b470*/  F2FP.SATFINITE.E4M3.F32.PACK_AB_MERGE_C R161, R161, R160, RZ ;  /* 0x000000a0a1a1723e */ /* 0x000fe400048070ff */
[C---:B------:R-:W-:Y:S01]  /*1b480*/  LEA.HI.X.SX32 R137, R138.reuse, R2, 0x1, P3 ;  /* 0x000000028a897211 */ /* 0x040fe200018f0eff */
[----:B------:R-:W-:Y:S01]  /*1b490*/  VIADD R138, R138, UR5 ;  /* 0x000000058a8a7c36 */ /* 0x000fe20008000000 */
[----:B----4-:R-:W-:Y:S01]  /*1b4a0*/  ISETP.LT.AND P3, PT, R140, UR4, !P2 ;  /* 0x000000048c007c0c */ /* 0x010fe2000d761270 */
[----:B------:R3:W-:Y:S01]  /*1b4b0*/  @P6 STG.E.U8 desc[UR26][R134.64], R139 ;  /* 0x0000008b86006986 */ /* 0x0007e2000c10111a */
[----:B------:R-:W4:Y:S01]  /*1b4c0*/  LDCU UR4, c[0x0][0x39c] ;  /* 0x00007380ff0477ac */ /* 0x000f220008000800 */
[----:B------:R-:W-:Y:S02]  /*1b4d0*/  PRMT R141, R161, 0x9910, RZ ;  /* 0x00009910a18d7816 */ /* 0x000fe400000000ff */
[----:B------:R5:W-:Y:S01]  /*1b4e0*/  @P4 STG.E.U8 desc[UR26][R136.64], R161 ;  /* 0x000000a188004986 */ /* 0x000be2000c10111a */
[----:B--2---:R-:W-:-:S02]  /*1b4f0*/  IADD3 R132, P4, PT, R138, R3, RZ ;  /* 0x000000038a847210 */ /* 0x004fc40007f9e0ff */
[----:B------:R-:W-:Y:S02]  /*1b500*/  SHF.R.S32.HI R141, RZ, 0x8, R141 ;  /* 0x00000008ff8d7819 */ /* 0x000fe4000001148d */
[C---:B------:R-:W-:Y:S01]  /*1b510*/  LEA.HI.X.SX32 R133, R138.reuse, R2, 0x1, P4 ;  /* 0x000000028a857211 */ /* 0x040fe200020f0eff */
[----:B------:R-:W-:Y:S01]  /*1b520*/  VIADD R138, R138, UR5 ;  /* 0x000000058a8a7c36 */ /* 0x000fe20008000000 */
[----:B------:R-:W-:Y:S02]  /*1b530*/  LOP3.LUT R140, R0, 0x60, RZ, 0xfc, !PT ;  /* 0x00000060008c7812 */ /* 0x000fe400078efcff */
[----:B------:R-:W-:Y:S01]  /*1b540*/  F2FP.SATFINITE.E4M3.F32.PACK_AB_MERGE_C R163, R163, R162, RZ ;  /* 0x000000a2a3a3723e */ /* 0x000fe200048070ff */
[----:B------:R2:W-:Y:S01]  /*1b550*/  @P5 STG.E.U8 desc[UR26][R132.64], R141 ;  /* 0x0000008d84005986 */ /* 0x0005e2000c10111a */
[C---:B---3--:R-:W-:Y:S01]  /*1b560*/  IADD3 R134, P5, PT, R138.reuse, R3, RZ ;  /* 0x000000038a867210 */ /* 0x048fe20007fbe0ff */
[----:B------:R-:W-:Y:S01]  /*1b570*/  VIADD R139, R138, UR5 ;  /* 0x000000058a8b7c36 */ /* 0x000fe20008000000 */
[----:B-1----:R-:W-:Y:S01]  /*1b580*/  ISETP.LT.AND P4, PT, R140, UR6, !P2 ;  /* 0x000000068c007c0c */ /* 0x002fe2000d781270 */
[----:B------:R-:W1:Y:S01]  /*1b590*/  LDCU UR6, c[0x0][0x39c] ;  /* 0x00007380ff0677ac */ /* 0x000e620008000800 */
[----:B-----5:R-:W-:-:S02]  /*1b5a0*/  LOP3.LUT R136, R0, 0x61, RZ, 0xfc, !PT ;  /* 0x0000006100887812 */ /* 0x020fc400078efcff */
[----:B------:R-:W-:Y:S02]  /*1b5b0*/  PRMT R140, R163, 0x9910, RZ ;  /* 0x00009910a38c7816 */ /* 0x000fe400000000ff */
[-C--:B------:R-:W-:Y:S02]  /*1b5c0*/  LEA.HI.X.SX32 R135, R138, R2.reuse, 0x1, P5 ;  /* 0x000000028a877211 */ /* 0x080fe400028f0eff */
[----:B----4-:R-:W-:Y:S02]  /*1b5d0*/  ISETP.LT.AND P5, PT, R136, UR4, !P2 ;  /* 0x0000000488007c0c */ /* 0x010fe4000d7a1270 */
[C---:B------:R-:W-:Y:S01]  /*1b5e0*/  LOP3.LUT R137, R0.reuse, 0x62, RZ, 0xfc, !PT ;  /* 0x0000006200897812 */ /* 0x040fe200078efcff */
[----:B------:R-:W-:Y:S01]  /*1b5f0*/  IMAD.MOV.U32 R138, RZ, RZ, R140 ;  /* 0x000000ffff8a7224 */ /* 0x000fe200078e008c */
[----:B------:R-:W-:Y:S01]  /*1b600*/  IADD3 R136, P6, PT, R139, R3, RZ ;  /* 0x000000038b887210 */ /* 0x000fe20007fde0ff */
[----:B------:R3:W-:Y:S01]  /*1b610*/  @P1 STG.E.U8 desc[UR26][R134.64], R163 ;  /* 0x000000a386001986 */ /* 0x0007e2000c10111a */
[----:B0-----:R-:W-:Y:S01]  /*1b620*/  ISETP.LT.AND P1, PT, R137, UR7, !P2 ;  /* 0x0000000789007c0c */ /* 0x001fe2000d721270 */
[----:B------:R-:W0:Y:S01]  /*1b630*/  LDCU UR4, c[0x0][0x39c] ;  /* 0x00007380ff0477ac */ /* 0x000e220008000800 */
[C---:B------:R-:W-:Y:S01]  /*1b640*/  LEA.HI.X.SX32 R137, R139.reuse, R2, 0x1, P6 ;  /* 0x000000028b897211 */ /* 0x040fe200030f0eff */
[----:B------:R-:W-:Y:S01]  /*1b650*/  VIADD R139, R139, UR5 ;  /* 0x000000058b8b7c36 */ /* 0x000fe20008000000 */
[----:B--2---:R-:W-:Y:S01]  /*1b660*/  SHF.R.S32.HI R141, RZ, 0x8, R138 ;  /* 0x00000008ff8d7819 */ /* 0x004fe2000001148a */
[----:B------:R-:W2:Y:S01]  /*1b670*/  LDCU UR7, c[0x0][0x39c] ;  /* 0x00007380ff0777ac */ /* 0x000ea20008000800 */
[----:B------:R-:W-:-:S02]  /*1b680*/  LOP3.LUT R133, R0, 0x63, RZ, 0xfc, !PT ;  /* 0x0000006300857812 */ /* 0x000fc400078efcff */
[----:B------:R-:W-:Y:S01]  /*1b690*/  IADD3 R132, P6, PT, R139, R3, RZ ;  /* 0x000000038b847210 */ /* 0x000fe20007fde0ff */
[----:B------:R4:W-:Y:S01]  /*1b6a0*/  @P3 STG.E.U8 desc[UR26][R136.64], R141 ;  /* 0x0000008d88003986 */ /* 0x0009e2000c10111a */
[----:B------:R-:W-:Y:S02]  /*1b6b0*/  F2FP.SATFINITE.E4M3.F32.PACK_AB_MERGE_C R165, R165, R164, RZ ;  /* 0x000000a4a5a5723e */ /* 0x000fe400048070ff */
[----:B-1----:R-:W-:Y:S01]  /*1b6c0*/  ISETP.LT.AND P3, PT, R133, UR6, !P2 ;  /* 0x0000000685007c0c */ /* 0x002fe2000d761270 */
[----:B------:R-:W1:Y:S01]  /*1b6d0*/  LDCU UR6, c[0x0][0x39c] ;  /* 0x00007380ff0677ac */ /* 0x000e620008000800 */
[C---:B------:R-:W-:Y:S01]  /*1b6e0*/  LEA.HI.X.SX32 R133, R139.reuse, R2, 0x1, P6 ;  /* 0x000000028b857211 */ /* 0x040fe200030f0eff */
[----:B------:R-:W-:Y:S01]  /*1b6f0*/  VIADD R139, R139, UR5 ;  /* 0x000000058b8b7c36 */ /* 0x000fe20008000000 */
[----:B------:R-:W-:Y:S02]  /*1b700*/  PRMT R138, R165, 0x9910, RZ ;  /* 0x00009910a58a7816 */ /* 0x000fe400000000ff */
[----:B---3--:R-:W-:-:S02]  /*1b710*/  LOP3.LUT R135, R0, 0x64, RZ, 0xfc, !PT ;  /* 0x0000006400877812 */ /* 0x008fc400078efcff */
[-C--:B------:R-:W-:Y:S01]  /*1b720*/  IADD3 R134, P6, PT, R139, R3.reuse, RZ ;  /* 0x000000038b867210 */ /* 0x080fe20007fde0ff */
[----:B----4-:R-:W-:Y:S01]  /*1b730*/  IMAD.MOV.U32 R136, RZ, RZ, R138 ;  /* 0x000000ffff887224 */ /* 0x010fe200078e008a */
[----:B------:R3:W-:Y:S01]  /*1b740*/  @P4 STG.E.U8 desc[UR26][R132.64], R165 ;  /* 0x000000a584004986 */ /* 0x0007e2000c10111a */
[----:B0-----:R-:W-:Y:S01]  /*1b750*/  ISETP.LT.AND P4, PT, R135, UR4, !P2 ;  /* 0x0000000487007c0c */ /* 0x001fe2000d781270 */
[C---:B------:R-:W-:Y:S01]  /*1b760*/  VIADD R138, R139.reuse, UR5 ;  /* 0x000000058b8a7c36 */ /* 0x040fe20008000000 */
[-C--:B------:R-:W-:Y:S01]  /*1b770*/  LEA.HI.X.SX32 R135, R139, R2.reuse, 0x1, P6 ;  /* 0x000000028b877211 */ /* 0x080fe200030f0eff */
[----:B------:R-:W0:Y:S01]  /*1b780*/  LDCU UR4, c[0x0][0x39c] ;  /* 0x00007380ff0477ac */ /* 0x000e220008000800 */
[----:B------:R-:W-:Y:S02]  /*1b790*/  SHF.R.S32.HI R139, RZ, 0x8, R136 ;  /* 0x00000008ff8b7819 */ /* 0x000fe40000011488 */
[----:B------:R-:W-:Y:S02]  /*1b7a0*/  LOP3.LUT R137, R0, 0x65, RZ, 0xfc, !PT ;  /* 0x0000006500897812 */ /* 0x000fe400078efcff */
[C---:B------:R-:W-:Y:S01]  /*1b7b0*/  IADD3 R136, P6, PT, R138.reuse, R3, RZ ;  /* 0x000000038a887210 */ /* 0x040fe20007fde0ff */
[----:B------:R4:W-:Y:S01]  /*1b7c0*/  @P5 STG.E.U8 desc[UR26][R134.64], R139 ;  /* 0x0000008b86005986 */ /* 0x0009e2000c10111a */
[----:B--2---:R-:W-:Y:S01]  /*1b7d0*/  ISETP.LT.AND P5, PT, R137, UR7, !P2 ;  /* 0x0000000789007c0c */ /* 0x004fe2000d7a1270 */
[----:B------:R-:W2:Y:S01]  /*1b7e0*/  LDCU UR7, c[0x0][0x39c] ;  /* 0x00007380ff0777ac */ /* 0x000ea20008000800 */
[C---:B------:R-:W-:Y:S01]  /*1b7f0*/  LEA.HI.X.SX32 R137, R138.reuse, R2, 0x1, P6 ;  /* 0x000000028a897211 */ /* 0x040fe200030f0eff */
[----:B------:R-:W-:Y:S01]  /*1b800*/  VIADD R138, R138, UR5 ;  /* 0x000000058a8a7c36 */ /* 0x000fe20008000000 */
[----:B------:R-:W-:-:S05]  /*1b810*/  F2FP.SATFINITE.E4M3.F32.PACK_AB_MERGE_C R167, R167, R166, RZ ;  /* 0x000000a6a7a7723e */ /* 0x000fca00048070ff */
[----:B------:R5:W-:Y:S01]  /*1b820*/  @P1 STG.E.U8 desc[UR26][R136.64], R167 ;  /* 0x000000a788001986 */ /* 0x000be2000c10111a */
[CC--:B---3--:R-:W-:Y:S01]  /*1b830*/  IADD3 R132, P1, PT, R138.reuse, R3.reuse, RZ ;  /* 0x000000038a847210 */ /* 0x0c8fe20007f3e0ff */
[C---:B----4-:R-:W-:Y:S01]  /*1b840*/  VIADD R139, R138.reuse, UR5 ;  /* 0x000000058a8b7c36 */ /* 0x050fe20008000000 */
[----:B------:R-:W-:Y:S02]  /*1b850*/  PRMT R141, R167, 0x9910, RZ ;  /* 0x00009910a78d7816 */ /* 0x000fe400000000ff */
[-C--:B------:R-:W-:Y:S02]  /*1b860*/  LEA.HI.X.SX32 R133, R138, R2.reuse, 0x1, P1 ;  /* 0x000000028a857211 */ /* 0x080fe400008f0eff */
[C---:B------:R-:W-:Y:S02]  /*1b870*/  IADD3 R134, P1, PT, R139.reuse, R3, RZ ;  /* 0x000000038b867210 */ /* 0x040fe40007f3e0ff */
[C---:B------:R-:W-:Y:S02]  /*1b880*/  LOP3.LUT R138, R0.reuse, 0x67, RZ, 0xfc, !PT ;  /* 0x00000067008a7812 */ /* 0x040fe400078efcff */
[C---:B------:R-:W-:Y:S01]  /*1b890*/  LEA.HI.X.SX32 R135, R139.reuse, R2, 0x1, P1 ;  /* 0x000000028b877211 */ /* 0x040fe200008f0eff */
[----:B------:R-:W-:Y:S01]  /*1b8a0*/  VIADD R139, R139, UR5 ;  /* 0x000000058b8b7c36 */ /* 0x000fe20008000000 */
[----:B------:R-:W-:-:S02]  /*1b8b0*/  LOP3.LUT R140, R0, 0x66, RZ, 0xfc, !PT ;  /* 0x00000066008c7812 */ /* 0x000fc400078efcff */
[----:B------:R-:W-:Y:S02]  /*1b8c0*/  SHF.R.S32.HI R141, RZ, 0x8, R141 ;  /* 0x00000008ff8d7819 */ /* 0x000fe4000001148d */
[----:B0-----:R-:W-:Y:S01]  /*1b8d0*/  ISETP.LT.AND P1, PT, R138, UR4, !P2 ;  /* 0x000000048a007c0c */ /* 0x001fe2000d721270 */
[----:B------:R-:W0:Y:S01]  /*1b8e0*/  LDCU UR4, c[0x0][0x39c] ;  /* 0x00007380ff0477ac */ /* 0x000e220008000800 */
[----:B------:R-:W-:Y:S01]  /*1b8f0*/  F2FP.SATFINITE.E4M3.F32.PACK_AB_MERGE_C R169, R169, R168, RZ ;  /* 0x000000a8a9a9723e */ /* 0x000fe200048070ff */
[----:B------:R3:W-:Y:S01]  /*1b900*/  @P3 STG.E.U8 desc[UR26][R132.64], R141 ;  /* 0x0000008d84003986 */ /* 0x0007e2000c10111a */
[----:B-1----:R-:W-:Y:S01]  /*1b910*/  ISETP.LT.AND P6, PT, R140, UR6, !P2 ;  /* 0x000000068c007c0c */ /* 0x002fe2000d7c1270 */
[----:B------:R-:W1:Y:S01]  /*1b920*/  LDCU UR6, c[0x0][0x39c] ;  /* 0x00007380ff0677ac */ /* 0x000e620008000800 */
[----:B-----5:R-:W-:Y:S02]  /*1b930*/  IADD3 R136, P3, PT, R139, R3, RZ ;  /* 0x000000038b887210 */ /* 0x020fe40007f7e0ff */
[----:B------:R-:W-:Y:S01]  /*1b940*/  PRMT R140, R169, 0x9910, RZ ;  /* 0x00009910a98c7816 */ /* 0x000fe200000000ff */
[C---:B------:R-:W-:Y:S01]  /*1b950*/  VIADD R138, R139.reuse, UR5 ;  /* 0x000000058b8a7c36 */ /* 0x040fe20008000000 */
[----:B------:R-:W-:-:S02]  /*1b960*/  LEA.HI.X.SX32 R137, R139, R2, 0x1, P3 ;  /* 0x000000028b897211 */ /* 0x000fc400018f0eff */
[----:B------:R-:W-:Y:S01]  /*1b970*/  SHF.R.S32.HI R139, RZ, 0x8, R140 ;  /* 0x00000008ff8b7819 */ /* 0x000fe2000001148c */
[----:B------:R4:W-:Y:S01]  /*1b980*/  @P4 STG.E.U8 desc[UR26][R134.64], R169 ;  /* 0x000000a986004986 */ /* 0x0009e2000c10111a */
[----:B---3--:R-:W-:Y:S02]  /*1b990*/  LOP3.LUT R133, R0, 0x69, RZ, 0xfc, !PT ;  /* 0x0000006900857812 */ /* 0x008fe400078efcff */
[C---:B------:R-:W-:Y:S01]  /*1b9a0*/  IADD3 R132, P4, PT, R138.reuse, R3, RZ ;  /* 0x000000038a847210 */ /* 0x040fe20007f9e0ff */
[----:B------:R3:W-:Y:S01]  /*1b9b0*/  @P5 STG.E.U8 desc[UR26][R136.64], R139 ;  /* 0x0000008b88005986 */ /* 0x0007e2000c10111a */
[----:B--2---:R-:W-:Y:S01]  /*1b9c0*/  ISETP.LT.AND P5, PT, R133, UR7, !P2 ;  /* 0x0000000785007c0c */ /* 0x004fe2000d7a1270 */
[----:B------:R-:W2:Y:S01]  /*1b9d0*/  LDCU UR7, c[0x0][0x39c] ;  /* 0x00007380ff0777ac */ /* 0x000ea20008000800 */
[----:B------:R-:W-:Y:S02]  /*1b9e0*/  LEA.HI.X.SX32 R133, R138, R2, 0x1, P4 ;  /* 0x000000028a857211 */ /* 0x000fe400020f0eff */
[----:B----4-:R-:W-:Y:S01]  /*1b9f0*/  LOP3.LUT R134, R0, 0x6a, RZ, 0xfc, !PT ;  /* 0x0000006a00867812 */ /* 0x010fe200078efcff */
[----:B------:R-:W-:Y:S01]  /*1ba00*/  VIADD R138, R138, UR5 ;  /* 0x000000058a8a7c36 */ /* 0x000fe20008000000 */
[----:B------:R-:W-:-:S02]  /*1ba10*/  F2FP.SATFINITE.E4M3.F32.PACK_AB_MERGE_C R171, R171, R170, RZ ;  /* 0x000000aaabab723e */ /* 0x000fc400048070ff */
[----:B------:R-:W-:Y:S02]  /*1ba20*/  LOP3.LUT R142, R0, 0x68, RZ, 0xfc, !PT ;  /* 0x00000068008e7812 */ /* 0x000fe400078efcff */
[----:B0-----:R-:W-:Y:S01]  /*1ba30*/  ISETP.LT.AND P4, PT, R134, UR4, !P2 ;  /* 0x0000000486007c0c */ /* 0x001fe2000d781270 */
[----:B------:R-:W0:Y:S01]  /*1ba40*/  LDCU UR4, c[0x0][0x39c] ;  /* 0x00007380ff0477ac */ /* 0x000e220008000800 */
[----:B-1----:R-:W-:Y:S01]  /*1ba50*/  ISETP.LT.AND P3, PT, R142, UR6, !P2 ;  /* 0x000000068e007c0c */ /* 0x002fe2000d761270 */
[----:B------:R1:W-:Y:S01]  /*1ba60*/  @P6 STG.E.U8 desc[UR26][R132.64], R171 ;  /* 0x000000ab84006986 */ /* 0x0003e2000c10111a */
[C---:B------:R-:W-:Y:S01]  /*1ba70*/  IADD3 R134, P6, PT, R138.reuse, R3, RZ ;  /* 0x000000038a867210 */ /* 0x040fe20007fde0ff */
[----:B------:R-:W4:Y:S01]  /*1ba80*/  LDCU UR6, c[0x0][0x39c] ;  /* 0x00007380ff0677ac */ /* 0x000f220008000800 */
[C---:B---3--:R-:W-:Y:S01]  /*1ba90*/  VIADD R139, R138.reuse, UR5 ;  /* 0x000000058a8b7c36 */ /* 0x048fe20008000000 */
[----:B------:R-:W-:Y:S02]  /*1baa0*/  PRMT R141, R171, 0x9910, RZ ;  /* 0x00009910ab8d7816 */ /* 0x000fe400000000ff */
[----:B------:R-:W-:-:S02]  /*1bab0*/  LEA.HI.X.SX32 R135, R138, R2, 0x1, P6 ;  /* 0x000000028a877211 */ /* 0x000fc400030f0eff */
[C---:B------:R-:W-:Y:S02]  /*1bac0*/  IADD3 R136, P6, PT, R139.reuse, R3, RZ ;  /* 0x000000038b887210 */ /* 0x040fe40007fde0ff */
[----:B------:R-:W-:Y:S02]  /*1bad0*/  SHF.R.S32.HI R141, RZ, 0x8, R141 ;  /* 0x00000008ff8d7819 */ /* 0x000fe4000001148d */
[C---:B------:R-:W-:Y:S01]  /*1bae0*/  LEA.HI.X.SX32 R137, R139.reuse, R2, 0x1, P6 ;  /* 0x000000028b897211 */ /* 0x040fe200030f0eff */
[----:B------:R-:W-:Y:S01]  /*1baf0*/  VIADD R139, R139, UR5 ;  /* 0x000000058b8b7c36 */ /* 0x000fe20008000000 */
[----:B-1----:R-:W-:Y:S02]  /*1bb00*/  LOP3.LUT R132, R0, 0x6b, RZ, 0xfc, !PT ;  /* 0x0000006b00847812 */ /* 0x002fe400078efcff */
[----:B------:R-:W-:Y:S01]  /*1bb10*/  F2FP.SATFINITE.E4M3.F32.PACK_AB_MERGE_C R173, R173, R172, RZ ;  /* 0x000000acadad723e */ /* 0x000fe200048070ff */
[----:B------:R1:W-:Y:S01]  /*1bb20*/  @P1 STG.E.U8 desc[UR26][R134.64], R141 ;  /* 0x0000008d86001986 */ /* 0x0003e2000c10111a */
[----:B0-----:R-:W-:Y:S01]  /*1bb30*/  ISETP.LT.AND P1, PT, R132, UR4, !P2 ;  /* 0x0000000484007c0c */ /* 0x001fe2000d721270 */
[----:B------:R-:W0:Y:S01]  /*1bb40*/  LDCU UR4, c[0x0][0x39c] ;  /* 0x00007380ff0477ac */ /* 0x000e220008000800 */
[----:B------:R-:W-:-:S02]  /*1bb50*/  LOP3.LUT R133, R0, 0x6c, RZ, 0xfc, !PT ;  /* 0x0000006c00857812 */ /* 0x000fc400078efcff */
[----:B------:R-:W-:Y:S02]  /*1bb60*/  PRMT R138, R173, 0x9910, RZ ;  /* 0x00009910ad8a7816 */ /* 0x000fe400000000ff */
[----:B------:R-:W-:Y:S01]  /*1bb70*/  IADD3 R132, P6, PT, R139, R3, RZ ;  /* 0x000000038b847210 */ /* 0x000fe20007fde0ff */
[----:B------:R3:W-:Y:S01]  /*1bb80*/  @P3 STG.E.U8 desc[UR26][R136.64], R173 ;  /* 0x000000ad88003986 */ /* 0x0007e2000c10111a */
[----:B----4-:R-:W-:Y:S01]  /*1bb90*/  ISETP.LT.AND P3, PT, R133, UR6, !P2 ;  /* 0x0000000685007c0c */ /* 0x010fe2000d761270 */
[----:B------:R-:W4:Y:S01]  /*1bba0*/  LDCU UR6, c[0x0][0x39c] ;  /* 0x00007380ff0677ac */ /* 0x000f220008000800 */
[C---:B------:R-:W-:Y:S01]  /*1bbb0*/  LEA.HI.X.SX32 R133, R139.reuse, R2, 0x1, P6 ;  /* 0x000000028b857211 */ /* 0x040fe200030f0eff */
[----:B------:R-:W-:Y:S01]  /*1bbc0*/  VIADD R139, R139, UR5 ;  /* 0x000000058b8b7c36 */ /* 0x000fe20008000000 */
[----:B-1----:R-:W-:Y:S02]  /*1bbd0*/  SHF.R.S32.HI R141, RZ, 0x8, R138 ;  /* 0x00000008ff8d7819 */ /* 0x002fe4000001148a */
[----:B------:R-:W-:Y:S01]  /*1bbe0*/  F2FP.SATFINITE.E4M3.F32.PACK_AB_MERGE_C R175, R175, R174, RZ ;  /* 0x000000aeafaf723e */ /* 0x000fe200048070ff */
[----:B------:R-:W-:-:S02]  /*1bbf0*/  VIADD R138, R139, UR5 ;  /* 0x000000058b8a7c36 */ /* 0x000fc40008000000 */
[----:B------:R1:W-:Y:S01]  /*1bc00*/  @P5 STG.E.U8 desc[UR26][R132.64], R141 ;  /* 0x0000008d84005986 */ /* 0x0003e2000c10111a */
[-C--:B------:R-:W-:Y:S02]  /*1bc10*/  IADD3 R134, P5, PT, R139, R3.reuse, RZ ;  /* 0x000000038b867210 */ /* 0x080fe40007fbe0ff */
[----:B---3--:R-:W-:Y:S02]  /*1bc20*/  PRMT R137, R175, 0x9910, RZ ;  /* 0x00009910af897816 */ /* 0x008fe400000000ff */
[-C--:B------:R-:W-:Y:S02]  /*1bc30*/  LEA.HI.X.SX32 R135, R139, R2.reuse, 0x1, P5 ;  /* 0x000000028b877211 */ /* 0x080fe400028f0eff */
[----:B------:R-:W-:Y:S01]  /*1bc40*/  IADD3 R136, P5, PT, R138, R3, RZ ;  /* 0x000000038a887210 */ /* 0x000fe20007fbe0ff */
[----:B------:R-:W-:Y:S01]  /*1bc50*/  IMAD.MOV.U32 R139, RZ, RZ, R137 ;  /* 0x000000ffff8b7224 */ /* 0x000fe200078e0089 */
[----:B------:R-:W-:Y:S02]  /*1bc60*/  LOP3.LUT R140, R0, 0x6d, RZ, 0xfc, !PT ;  /* 0x0000006d008c7812 */ /* 0x000fe400078efcff */
[C---:B------:R-:W-:Y:S01]  /*1bc70*/  LEA.HI.X.SX32 R137, R138.reuse, R2, 0x1, P5 ;  /* 0x000000028a897211 */ /* 0x040fe200028f0eff */
[----:B------:R-:W-:Y:S01]  /*1bc80*/  VIADD R138, R138, UR5 ;  /* 0x000000058a8a7c36 */ /* 0x000fe20008000000 */
[----:B------:R-:W-:Y:S01]  /*1bc90*/  SHF.R.S32.HI R139, RZ, 0x8, R139 ;  /* 0x00000008ff8b7819 */ /* 0x000fe2000001148b */
[----:B------:R3:W-:Y:S01]  /*1bca0*/  @P4 STG.E.U8 desc[UR26][R134.64], R175 ;  /* 0x000000af86004986 */ /* 0x0007e2000c10111a */
[----:B--2---:R-:W-:Y:S01]  /*1bcb0*/  ISETP.LT.AND P6, PT, R140, UR7, !P2 ;  /* 0x000000078c007c0c */ /* 0x004fe2000d7c1270 */
[----:B------:R-:W2:Y:S01]  /*1bcc0*/  LDCU UR7, c[0x0][0x39c] ;  /* 0x00007380ff0777ac */ /* 0x000ea20008000800 */
[C---:B------:R-:W-:Y:S01]  /*1bcd0*/  LOP3.LUT R140, R0.reuse, 0x6e, RZ, 0xfc, !PT ;  /* 0x0000006e008c7812 */ /* 0x040fe200078efcff */
[----:B------:R5:W-:Y:S01]  /*1bce0*/  @P1 STG.E.U8 desc[UR26][R136.64], R139 ;  /* 0x0000008b88001986 */ /* 0x000be2000c10111a */
[----:B-1----:R-:W-:-:S02]  /*1bcf0*/  LOP3.LUT R133, R0, 0x6f, RZ, 0xfc, !PT ;  /* 0x0000006f00857812 */ /* 0x002fc400078efcff */
[----:B------:R-:W-:Y:S02]  /*1bd00*/  IADD3 R132, P1, PT, R138, R3, RZ ;  /* 0x000000038a847210 */ /* 0x000fe40007f3e0ff */
[----:B0-----:R-:W-:Y:S01]  /*1bd10*/  ISETP.LT.AND P4, PT, R140, UR4, !P2 ;  /* 0x000000048c007c0c */ /* 0x001fe2000d781270 */
[----:B------:R-:W0:Y:S01]  /*1bd20*/  LDCU UR4, c[0x0][0x39c] ;  /* 0x00007380ff0477ac */ /* 0x000e220008000800 */
[----:B----4-:R-:W-:Y:S02]  /*1bd30*/  ISETP.LT.AND P5, PT, R133, UR6, !P2 ;  /* 0x0000000685007c0c */ /* 0x010fe4000d7a1270 */
[----:B------:R-:W-:Y:S01]  /*1bd40*/  F2FP.SATFINITE.E4M3.F32.PACK_AB_MERGE_C R177, R177, R176, RZ ;  /* 0x000000b0b1b1723e */ /* 0x000fe200048070ff */
[----:B------:R-:W1:Y:S01]  /*1bd50*/  LDCU UR6, c[0x0][0x39c] ;  /* 0x00007380ff0677ac */ /* 0x000e620008000800 */
[C---:B------:R-:W-:Y:S01]  /*1bd60*/  LEA.HI.X.SX32 R133, R138.reuse, R2, 0x1, P1 ;  /* 0x000000028a857211 */ /* 0x040fe200008f0eff */
[----:B------:R-:W-:-:S04]  /*1bd70*/  VIADD R138, R138, UR5 ;  /* 0x000000058a8a7c36 */ /* 0x000fc80008000000 */
[----:B------:R4:W-:Y:S01]  /*1bd80*/  @P3 STG.E.U8 desc[UR26][R132.64], R177 ;  /* 0x000000b184003986 */ /* 0x0009e2000c10111a */
[CC--:B---3--:R-:W-:Y:S01]  /*1bd90*/  IADD3 R134, P3, PT, R138.reuse, R3.reuse, RZ ;  /* 0x000000038a867210 */ /* 0x0c8fe20007f7e0ff */
[C---:B-----5:R-:W-:Y:S01]  /*1bda0*/  VIADD R139, R138.reuse, UR5 ;  /* 0x000000058a8b7c36 */ /* 0x060fe20008000000 */
[----:B------:R-:W-:Y:S02]  /*1bdb0*/  PRMT R141, R177, 0x9910, RZ ;  /* 0x00009910b18d7816 */ /* 0x000fe400000000ff */
[----:B------:R-:W-:Y:S02]  /*1bdc0*/  LEA.HI.X.SX32 R135, R138, R2, 0x1, P3 ;  /* 0x000000028a877211 */ /* 0x000fe400018f0eff */
[----:B------:R-:W-:Y:S02]  /*1bdd0*/  IADD3 R136, P3, PT, R139, R3, RZ ;  /* 0x000000038b887210 */ /* 0x000fe40007f7e0ff */
[----:B------:R-:W-:Y:S02]  /*1bde0*/  SHF.R.S32.HI R141, RZ, 0x8, R141 ;  /* 0x00000008ff8d7819 */ /* 0x000fe4000001148d */
[----:B------:R-:W-:-:S02]  /*1bdf0*/  LOP3.LUT R138, R0, 0x71, RZ, 0xfc, !PT ;  /* 0x00000071008a7812 */ /* 0x000fc400078efcff */
[----:B------:R-:W-:Y:S02]  /*1be00*/  F2FP.SATFINITE.E4M3.F32.PACK_AB_MERGE_C R179, R179, R178, RZ ;  /* 0x000000b2b3b3723e */ /* 0x000fe400048070ff */
[C---:B------:R-:W-:Y:S01]  /*1be10*/  LEA.HI.X.SX32 R137, R139.reuse, R2, 0x1, P3 ;  /* 0x000000028b897211 */ /* 0x040fe200018f0eff */
[----:B------:R-:W-:Y:S01]  /*1be20*/  VIADD R139, R139, UR5 ;  /* 0x000000058b8b7c36 */ /* 0x000fe20008000000 */
[----:B------:R-:W-:Y:S01]  /*1be30*/  LOP3.LUT R140, R0, 0x70, RZ, 0xfc, !PT ;  /* 0x00000070008c7812 */ /* 0x000fe200078efcff */
[----:B------:R3:W-:Y:S01]  /*1be40*/  @P6 STG.E.U8 desc[UR26][R134.64], R141 ;  /* 0x0000008d86006986 */ /* 0x0007e2000c10111a */
[----:B0-----:R-:W-:Y:S01]  /*1be50*/  ISETP.LT.AND P3, PT, R138, UR4, !P2 ;  /* 0x000000048a007c0c */ /* 0x001fe2000d761270 */
[----:B------:R-:W0:Y:S01]  /*1be60*/  LDCU UR4, c[0x0][0x39c] ;  /* 0x00007380ff0477ac */ /* 0x000e220008000800 */
[----:B------:R-:W-:Y:S01]  /*1be70*/  PRMT R138, R179, 0x9910, RZ ;  /* 0x00009910b38a7816 */ /* 0x000fe200000000ff */
[----:B------:R5:W-:Y:S01]  /*1be80*/  @P4 STG.E.U8 desc[UR26][R136.64], R179 ;  /* 0x000000b388004986 */ /* 0x000be2000c10111a */
[----:B----4-:R-:W-:-:S02]  /*1be90*/  IADD3 R132, P4, PT, R139, R3, RZ ;  /* 0x000000038b847210 */ /* 0x010fc40007f9e0ff */
[----:B--2---:R-:W-:Y:S01]  /*1bea0*/  ISETP.LT.AND P1, PT, R140, UR7, !P2 ;  /* 0x000000078c007c0c */ /* 0x004fe2000d721270 */
[----:B------:R-:W2:Y:S01]  /*1beb0*/  LDCU UR7, c[0x0][0x39c] ;  /* 0x00007380ff0777ac */ /* 0x000ea20008000800 */
[C---:B------:R-:W-:Y:S01]  /*1bec0*/  LEA.HI.X.SX32 R133, R139.reuse, R2, 0x1, P4 ;  /* 0x000000028b857211 */ /* 0x040fe200020f0eff */
[----:B------:R-:W-:Y:S01]  /*1bed0*/  VIADD R139, R139, UR5 ;  /* 0x000000058b8b7c36 */ /* 0x000fe20008000000 */
[----:B---3--:R-:W-:Y:S02]  /*1bee0*/  SHF.R.S32.HI R141, RZ, 0x8, R138 ;  /* 0x00000008ff8d7819 */ /* 0x008fe4000001148a */
[----:B------:R-:W-:Y:S02]  /*1bef0*/  LOP3.LUT R140, R0, 0x72, RZ, 0xfc, !PT ;  /* 0x00000072008c7812 */ /* 0x000fe400078efcff */
[----:B------:R-:W-:Y:S01]  /*1bf00*/  F2FP.SATFINITE.E4M3.F32.PACK_AB_MERGE_C R181, R181, R180, RZ ;  /* 0x000000b4b5b5723e */ /* 0x000fe200048070ff */
[----:B------:R3:W-:Y:S01]  /*1bf10*/  @P5 STG.E.U8 desc[UR26][R132.64], R141 ;  /* 0x0000008d84005986 */ /* 0x0007e2000c10111a */
[C---:B------:R-:W-:Y:S01]  /*1bf20*/  IADD3 R134, P5, PT, R139.reuse, R3, RZ ;  /* 0x000000038b867210 */ /* 0x040fe20007fbe0ff */
[----:B------:R-:W-:Y:S01]  /*1bf30*/  VIADD R138, R139, UR5 ;  /* 0x000000058b8a7c36 */ /* 0x000fe20008000000 */
[----:B-1----:R-:W-:Y:S01]  /*1bf40*/  ISETP.LT.AND P4, PT, R140, UR6, !P2 ;  /* 0x000000068c007c0c */ /* 0x002fe2000d781270 */
[----:B------:R-:W1:Y:S01]  /*1bf50*/  LDCU UR6, c[0x0][0x39c] ;  /* 0x00007380ff0677ac */ /* 0x000e620008000800 */
[----:B-----5:R-:W-:-:S02]  /*1bf60*/  LOP3.LUT R136, R0, 0x73, RZ, 0xfc, !PT ;  /* 0x0000007300887812 */ /* 0x020fc400078efcff */
[----:B------:R-:W-:Y:S02]  /*1bf70*/  PRMT R140, R181, 0x9910, RZ ;  /* 0x00009910b58c7816 */ /* 0x000fe400000000ff */
[-C--:B------:R-:W-:Y:S02]  /*1bf80*/  LEA.HI.X.SX32 R135, R139, R2.reuse, 0x1, P5 ;  /* 0x000000028b877211 */ /* 0x080fe400028f0eff */
[----:B0-----:R-:W-:Y:S02]  /*1bf90*/  ISETP.LT.AND P5, PT, R136, UR4, !P2 ;  /* 0x0000000488007c0c */ /* 0x001fe4000d7a1270 */
[----:B------:R-:W-:Y:S01]  /*1bfa0*/  LOP3.LUT R137, R0, 0x74, RZ, 0xfc, !PT ;  /* 0x0000007400897812 */ /* 0x000fe200078efcff */
[----:B------:R-:W-:Y:S01]  /*1bfb0*/  IMAD.MOV.U32 R139, RZ, RZ, R140 ;  /* 0x000000ffff8b7224 */ /* 0x000fe200078e008c */
[C---:B------:R-:W-:Y:S01]  /*1bfc0*/  IADD3 R136, P6, PT, R138.reuse, R3, RZ ;  /* 0x000000038a887210 */ /* 0x040fe20007fde0ff */
[----:B------:R0:W-:Y:S01]  /*1bfd0*/  @P1 STG.E.U8 desc[UR26][R134.64], R181 ;  /* 0x000000b586001986 */ /* 0x0001e2000c10111a */
[----:B--2---:R-:W-:Y:S01]  /*1bfe0*/  ISETP.LT.AND P1, PT, R137, UR7, !P2 ;  /* 0x0000000789007c0c */ /* 0x004fe2000d721270 */
[----:B------:R-:W2:Y:S01]  /*1bff0*/  LDCU UR4, c[0x0][0x39c] ;  /* 0x00007380ff0477ac */ /* 0x000ea20008000800 */
[C---:B------:R-:W-:Y:S01]  /*1c000*/  LEA.HI.X.SX32 R137, R138.reuse, R2, 0x1, P6 ;  /* 0x000000028a897211 */ /* 0x040fe200030f0eff */
[----:B------:R-:W-:Y:S01]  /*1c010*/  VIADD R138, R138, UR5 ;  /* 0x000000058a8a7c36 */ /* 0x000fe20008000000 */
[----:B------:R-:W-:Y:S01]  /*1c020*/  SHF.R.S32.HI R139, RZ, 0x8, R139 ;  /* 0x00000008ff8b7819 */ /* 0x000fe2000001148b */
[----:B------:R-:W4:Y:S01]  /*1c030*/  LDCU UR7, c[0x0][0x39c] ;  /* 0x00007380ff0777ac */ /* 0x000f220008000800 */
[----:B---3--:R-:W-:-:S02]  /*1c040*/  LOP3.LUT R133, R0, 0x75, RZ, 0xfc, !PT ;  /* 0x0000007500857812 */ /* 0x008fc400078efcff */
[C---:B------:R-:W-:Y:S01]  /*1c050*/  IADD3 R132, P6, PT, R138.reuse, R3, RZ ;  /* 0x000000038a847210 */ /* 0x040fe20007fde0ff */
[----:B------:R3:W-:Y:S01]  /*1c060*/  @P3 STG.E.U8 desc[UR26][R136.64], R139 ;  /* 0x0000008b88003986 */ /* 0x0007e2000c10111a */
[----:B-1----:R-:W-:Y:S01]  /*1c070*/  ISETP.LT.AND P3, PT, R133, UR6, !P2 ;  /* 0x0000000685007c0c */ /* 0x002fe2000d761270 */
[----:B------:R-:W1:Y:S01]  /*1c080*/  LDCU UR6, c[0x0][0x39c] ;  /* 0x00007380ff0677ac */ /* 0x000e620008000800 */
[C---:B------:R-:W-:Y:S01]  /*1c090*/  LEA.HI.X.SX32 R133, R138.reuse, R2, 0x1, P6 ;  /* 0x000000028a857211 */ /* 0x040fe200030f0eff */
[----:B------:R-:W-:Y:S01]  /*1c0a0*/  VIADD R138, R138, UR5 ;  /* 0x000000058a8a7c36 */ /* 0x000fe20008000000 */
[----:B------:R-:W-:Y:S02]  /*1c0b0*/  F2FP.SATFINITE.E4M3.F32.PACK_AB_MERGE_C R183, R183, R182, RZ ;  /* 0x000000b6b7b7723e */ /* 0x000fe400048070ff */
[----:B0-----:R-:W-:Y:S02]  /*1c0c0*/  LOP3.LUT R135, R0, 0x76, RZ, 0xfc, !PT ;  /* 0x0000007600877812 */ /* 0x001fe400078efcff */
[----:B------:R-:W-:-:S02]  /*1c0d0*/  PRMT R141, R183, 0x9910, RZ ;  /* 0x00009910b78d7816 */ /* 0x000fc400000000ff */
[CC--:B------:R-:W-:Y:S01]  /*1c0e0*/  IADD3 R134, P6, PT, R138.reuse, R3.reuse, RZ ;  /* 0x000000038a867210 */ /* 0x0c0fe20007fde0ff */
[----:B------:R0:W-:Y:S01]  /*1c0f0*/  @P4 STG.E.U8 desc[UR26][R132.64], R183 ;  /* 0x000000b784004986 */ /* 0x0001e2000c10111a */
[C---:B---3--:R-:W-:Y:S01]  /*1c100*/  VIADD R139, R138.reuse, UR5 ;  /* 0x000000058a8b7c36 */ /* 0x048fe20008000000 */
[----:B--2---:R-:W-:Y:S01]  /*1c110*/  ISETP.LT.AND P4, PT, R135, UR4, !P2 ;  /* 0x0000000487007c0c */ /* 0x004fe2000d781270 */
[----:B------:R-:W2:Y:S01]  /*1c120*/  LDCU UR4, c[0x0][0x39c] ;  /* 0x00007380ff0477ac */ /* 0x000ea20008000800 */
[-C--:B------:R-:W-:Y:S02]  /*1c130*/  LEA.HI.X.SX32 R135, R138, R2.reuse, 0x1, P6 ;  /* 0x000000028a877211 */ /* 0x080fe400030f0eff */
[----:B------:R-:W-:Y:S02]  /*1c140*/  SHF.R.S32.HI R141, RZ, 0x8, R141 ;  /* 0x00000008ff8d7819 */ /* 0x000fe4000001148d */
[----:B------:R-:W-:Y:S02]  /*1c150*/  LOP3.LUT R137, R0, 0x77, RZ, 0xfc, !PT ;  /* 0x0000007700897812 */ /* 0x000fe400078efcff */
[----:B------:R-:W-:Y:S01]  /*1c160*/  IADD3 R136, P6, PT, R139, R3, RZ ;  /* 0x000000038b887210 */ /* 0x000fe20007fde0ff */
[----:B------:R3:W-:Y:S01]  /*1c170*/  @P5 STG.E.U8 desc[UR26][R134.64], R141 ;  /* 0x0000008d86005986 */ /* 0x0007e2000c10111a */
[----:B----4-:R-:W-:Y:S01]  /*1c180*/  ISETP.LT.AND P5, PT, R137, UR7, !P2 ;  /* 0x0000000789007c0c */ /* 0x010fe2000d7a1270 */
[----:B------:R-:W4:Y:S01]  /*1c190*/  LDCU UR7, c[0x0][0x39c] ;  /* 0x00007380ff0777ac */ /* 0x000f220008000800 */
[C---:B------:R-:W-:Y:S01]  /*1c1a0*/  LEA.HI.X.SX32 R137, R139.reuse, R2, 0x1, P6 ;  /* 0x000000028b897211 */ /* 0x040fe200030f0eff */
[----:B------:R-:W-:Y:S01]  /*1c1b0*/  VIADD R139, R139, UR5 ;  /* 0x000000058b8b7c36 */ /* 0x000fe20008000000 */
[----:B------:R-:W-:-:S02]  /*1c1c0*/  F2FP.SATFINITE.E4M3.F32.PACK_AB_MERGE_C R185, R185, R184, RZ ;  /* 0x000000b8b9b9723e */ /* 0x000fc400048070ff */
[----:B------:R-:W-:Y:S02]  /*1c1d0*/  LOP3.LUT R138, R0, 0x78, RZ, 0xfc, !PT ;  /* 0x00000078008a7812 */ /* 0x000fe400078efcff */
[----:B0-----:R-:W-:Y:S01]  /*1c1e0*/  PRMT R133, R185, 0x9910, RZ ;  /* 0x00009910b9857816 */ /* 0x001fe200000000ff */
[----:B------:R0:W-:Y:S01]  /*1c1f0*/  @P1 STG.E.U8 desc[UR26][R136.64], R185 ;  /* 0x000000b988001986 */ /* 0x0001e2000c10111a */
[----:B-1----:R-:W-:Y:S01]  /*1c200*/  ISETP.LT.AND P6, PT, R138, UR6, !P2 ;  /* 0x000000068a007c0c */ /* 0x002fe2000d7c1270 */
[C---:B------:R-:W-:Y:S01]  /*1c210*/  VIADD R138, R139.reuse, UR5 ;  /* 0x000000058b8a7c36 */ /* 0x040fe20008000000 */
[----:B------:R-:W-:Y:S01]  /*1c220*/  IADD3 R132, P1, PT, R139, R3, RZ ;  /* 0x000000038b847210 */ /* 0x000fe20007f3e0ff */
[----:B---3--:R-:W-:Y:S01]  /*1c230*/  IMAD.MOV.U32 R141, RZ, RZ, R133 ;  /* 0x000000ffff8d7224 */ /* 0x008fe200078e0085 */
[----:B------:R-:W-:Y:S01]  /*1c240*/  F2FP.SATFINITE.E4M3.F32.PACK_AB_MERGE_C R187, R187, R186, RZ ;  /* 0x000000babbbb723e */ /* 0x000fe200048070ff */
[----:B------:R-:W1:Y:S01]  /*1c250*/  LDCU UR6, c[0x0][0x39c] ;  /* 0x00007380ff0677ac */ /* 0x000e620008000800 */
[----:B------:R-:W-:-:S02]  /*1c260*/  LEA.HI.X.SX32 R133, R139, R2, 0x1, P1 ;  /* 0x000000028b857211 */ /* 0x000fc400008f0eff */
[----:B------:R-:W-:Y:S02]  /*1c270*/  IADD3 R134, P1, PT, R138, R3, RZ ;  /* 0x000000038a867210 */ /* 0x000fe40007f3e0ff */
[----:B------:R-:W-:Y:S02]  /*1c280*/  LOP3.LUT R139, R0, 0x79, RZ, 0xfc, !PT ;  /* 0x00000079008b7812 */ /* 0x000fe400078efcff */
[C---:B------:R-:W-:Y:S02]  /*1c290*/  LEA.HI.X.SX32 R135, R138.reuse, R2, 0x1, P1 ;  /* 0x000000028a877211 */ /* 0x040fe400008f0eff */
[----:B--2---:R-:W-:Y:S01]  /*1c2a0*/  ISETP.LT.AND P1, PT, R139, UR4, !P2 ;  /* 0x000000048b007c0c */ /* 0x004fe2000d721270 */
[----:B------:R-:W2:Y:S01]  /*1c2b0*/  LDCU UR4, c[0x0][0x39c] ;  /* 0x00007380ff0477ac */ /* 0x000ea20008000800 */
[----:B------:R-:W-:Y:S01]  /*1c2c0*/  SHF.R.S32.HI R141, RZ, 0x8, R141 ;  /* 0x00000008ff8d7819 */ /* 0x000fe2000001148d */
[----:B------:R-:W-:Y:S01]  /*1c2d0*/  VIADD R138, R138, UR5 ;  /* 0x000000058a8a7c36 */ /* 0x000fe20008000000 */
[----:B------:R-:W-:-:S03]  /*1c2e0*/  PRMT R140, R187, 0x9910, RZ ;  /* 0x00009910bb8c7816 */ /* 0x000fc600000000ff */
[----:B------:R3:W-:Y:S01]  /*1c2f0*/  @P3 STG.E.U8 desc[UR26][R132.64], R141 ;  /* 0x0000008d84003986 */ /* 0x0007e2000c10111a */
[C---:B0-----:R-:W-:Y:S01]  /*1c300*/  IADD3 R136, P3, PT, R138.reuse, R3, RZ ;  /* 0x000000038a887210 */ /* 0x041fe20007f7e0ff */
[----:B------:R-:W-:-:S03]  /*1c310*/  VIADD R139, R138, UR5 ;  /* 0x000000058a8b7c36 */ /* 0x000fc60008000000 */
[-C--:B------:R-:W-:Y:S01]  /*1c320*/  LEA.HI.X.SX32 R137, R138, R2.reuse, 0x1, P3 ;  /* 0x000000028a897211 */ /* 0x080fe200018f0eff */
[----:B------:R0:W-:Y:S01]  /*1c330*/  @P4 STG.E.U8 desc[UR26][R134.64], R187 ;  /* 0x000000bb86004986 */ /* 0x0001e2000c10111a */
[----:B---3--:R-:W-:Y:S02]  /*1c340*/  SHF.R.S32.HI R141, RZ, 0x8, R140 ;  /* 0x00000008ff8d7819 */ /* 0x008fe4000001148c */
[C---:B------:R-:W-:Y:S02]  /*1c350*/  LOP3.LUT R133, R0.reuse, 0x7b, RZ, 0xfc, !PT ;  /* 0x0000007b00857812 */ /* 0x040fe400078efcff */
[----:B------:R-:W-:Y:S01]  /*1c360*/  IADD3 R132, P4, PT, R139, R3, RZ ;  /* 0x000000038b847210 */ /* 0x000fe20007f9e0ff */
[----:B------:R3:W-:Y:S01]  /*1c370*/  @P5 STG.E.U8 desc[UR26][R136.64], R141 ;  /* 0x0000008d88005986 */ /* 0x0007e2000c10111a */
[----:B0-----:R-:W-:Y:S02]  /*1c380*/  LOP3.LUT R134, R0, 0x7c, RZ, 0xfc, !PT ;  /* 0x0000007c00867812 */ /* 0x001fe400078efcff */
[----:B----4-:R-:W-:Y:S01]  /*1c390*/  ISETP.LT.AND P5, PT, R133, UR7, !P2 ;  /* 0x0000000785007c0c */ /* 0x010fe2000d7a1270 */
[----:B------:R-:W0:Y:S01]  /*1c3a0*/  LDCU UR7, c[0x0][0x39c] ;  /* 0x00007380ff0777ac */ /* 0x000e220008000800 */
[C---:B------:R-:W-:Y:S01]  /*1c3b0*/  LEA.HI.X.SX32 R133, R139.reuse, R2, 0x1, P4 ;  /* 0x000000028b857211 */ /* 0x040fe200020f0eff */
[----:B------:R-:W-:Y:S01]  /*1c3c0*/  VIADD R139, R139, UR5 ;  /* 0x000000058b8b7c36 */ /* 0x000fe20008000000 */
[----:B------:R-:W-:-:S02]  /*1c3d0*/  F2FP.SATFINITE.E4M3.F32.PACK_AB_MERGE_C R189, R189, R188, RZ ;  /* 0x000000bcbdbd723e */ /* 0x000fc400048070ff */
[----:B------:R-:W-:Y:S02]  /*1c3e0*/  LOP3.LUT R142, R0, 0x7a, RZ, 0xfc, !PT ;  /* 0x0000007a008e7812 */ /* 0x000fe400078efcff */
[----:B--2---:R-:W-:Y:S01]  /*1c3f0*/  ISETP.LT.AND P4, PT, R134, UR4, !P2 ;  /* 0x0000000486007c0c */ /* 0x004fe2000d781270 */
[----:B------:R-:W2:Y:S01]  /*1c400*/  LDCU UR4, c[0x0][0x39c] ;  /* 0x00007380ff0477ac */ /* 0x000ea20008000800 */
[----:B------:R-:W-:Y:S01]  /*1c410*/  PRMT R135, R189, 0x9910, RZ ;  /* 0x00009910bd877816 */ /* 0x000fe200000000ff */
[----:B------:R4:W-:Y:S01]  /*1c420*/  @P6 STG.E.U8 desc[UR26][R132.64], R189 ;  /* 0x000000bd84006986 */ /* 0x0009e2000c10111a */
[----:B-1----:R-:W-:Y:S01]  /*1c430*/  ISETP.LT.AND P3, PT, R142, UR6, !P2 ;  /* 0x000000068e007c0c */ /* 0x002fe2000d761270 */
[----:B------:R-:W1:Y:S01]  /*1c440*/  LDCU UR6, c[0x0][0x39c] ;  /* 0x00007380ff0677ac */ /* 0x000e620008000800 */
[C---:B------:R-:W-:Y:S01]  /*1c450*/  IADD3 R134, P6, PT, R139.reuse, R3, RZ ;  /* 0x000000038b867210 */ /* 0x040fe20007fde0ff */
[C---:B------:R-:W-:Y:S02]  /*1c460*/  VIADD R138, R139.reuse, UR5 ;  /* 0x000000058b8a7c36 */ /* 0x040fe40008000000 */
[----:B---3--:R-:W-:Y:S01]  /*1c470*/  IMAD.MOV.U32 R137, RZ, RZ, R135 ;  /* 0x000000ffff897224 */ /* 0x008fe200078e0087 */
[----:B------:R-:W-:-:S02]  /*1c480*/  LEA.HI.X.SX32 R135, R139, R2, 0x1, P6 ;  /* 0x000000028b877211 */ /* 0x000fc400030f0eff */
[C---:B------:R-:W-:Y:S02]  /*1c490*/  IADD3 R136, P6, PT, R138.reuse, R3, RZ ;  /* 0x000000038a887210 */ /* 0x040fe40007fde0ff */
[----:B------:R-:W-:Y:S02]  /*1c4a0*/  SHF.R.S32.HI R139, RZ, 0x8, R137 ;  /* 0x00000008ff8b7819 */ /* 0x000fe40000011489 */
[C---:B------:R-:W-:Y:S01]  /*1c4b0*/  LEA.HI.X.SX32 R137, R138.reuse, R2, 0x1, P6 ;  /* 0x000000028a897211 */ /* 0x040fe200030f0eff */
[----:B------:R-:W-:Y:S01]  /*1c4c0*/  VIADD R138, R138, UR5 ;  /* 0x000000058a8a7c36 */ /* 0x000fe20008000000 */
[----:B----4-:R-:W-:Y:S02]  /*1c4d0*/  LOP3.LUT R132, R0, 0x7d, RZ, 0xfc, !PT ;  /* 0x0000007d00847812 */ /* 0x010fe400078efcff */
[----:B------:R-:W-:Y:S01]  /*1c4e0*/  F2FP.SATFINITE.E4M3.F32.PACK_AB_MERGE_C R191, R191, R190, RZ ;  /* 0x000000bebfbf723e */ /* 0x000fe200048070ff */
[----:B------:R3:W-:Y:S01]  /*1c4f0*/  @P1 STG.E.U8 desc[UR26][R134.64], R139 ;  /* 0x0000008b86001986 */ /* 0x0007e2000c10111a */
[----:B--2---:R-:W-:Y:S01]  /*1c500*/  ISETP.LT.AND P1, PT, R132, UR4, !P2 ;  /* 0x0000000484007c0c */ /* 0x004fe2000d721270 */
[----:B------:R-:W2:Y:S01]  /*1c510*/  LDCU UR4, c[0x0][0x39c] ;  /* 0x00007380ff0477ac */ /* 0x000ea20008000800 */
[----:B------:R-:W-:-:S02]  /*1c520*/  LOP3.LUT R133, R0, 0x7e, RZ, 0xfc, !PT ;  /* 0x0000007e00857812 */ /* 0x000fc400078efcff */
[----:B------:R-:W-:Y:S02]  /*1c530*/  PRMT R141, R191, 0x9910, RZ ;  /* 0x00009910bf8d7816 */ /* 0x000fe400000000ff */
[C---:B------:R-:W-:Y:S01]  /*1c540*/  IADD3 R132, P6, PT, R138.reuse, R3, RZ ;  /* 0x000000038a847210 */ /* 0x040fe20007fde0ff */
[----:B------:R4:W-:Y:S01]  /*1c550*/  @P3 STG.E.U8 desc[UR26][R136.64], R191 ;  /* 0x000000bf88003986 */ /* 0x0009e2000c10111a */
[----:B-1----:R-:W-:Y:S01]  /*1c560*/  ISETP.LT.AND P3, PT, R133, UR6, !P2 ;  /* 0x0000000685007c0c */ /* 0x002fe2000d761270 */
[----:B------:R-:W1:Y:S01]  /*1c570*/  LDCU UR6, c[0x0][0x39c] ;  /* 0x00007380ff0677ac */ /* 0x000e620008000800 */
[C---:B------:R-:W-:Y:S01]  /*1c580*/  LEA.HI.X.SX32 R133, R138.reuse, R2, 0x1, P6 ;  /* 0x000000028a857211 */ /* 0x040fe200030f0eff */
[----:B------:R-:W-:Y:S01]  /*1c590*/  VIADD R138, R138, UR5 ;  /* 0x000000058a8a7c36 */ /* 0x000fe20008000000 */
[----:B------:R-:W-:Y:S02]  /*1c5a0*/  SHF.R.S32.HI R141, RZ, 0x8, R141 ;  /* 0x00000008ff8d7819 */ /* 0x000fe4000001148d */
[----:B------:R-:W-:Y:S01]  /*1c5b0*/  F2FP.SATFINITE.E4M3.F32.PACK_AB_MERGE_C R193, R193, R192, RZ ;  /* 0x000000c0c1c1723e */ /* 0x000fe200048070ff */
[----:B---3--:R-:W-:-:S02]  /*1c5c0*/  VIADD R139, R138, UR5 ;  /* 0x000000058a8b7c36 */ /* 0x008fc40008000000 */
[----:B------:R3:W-:Y:S01]  /*1c5d0*/  @P5 STG.E.U8 desc[UR26][R132.64], R141 ;  /* 0x0000008d84005986 */ /* 0x0007e2000c10111a */
[-C--:B------:R-:W-:Y:S02]  /*1c5e0*/  IADD3 R134, P5, PT, R138, R3.reuse, RZ ;  /* 0x000000038a867210 */ /* 0x080fe40007fbe0ff */
[----:B----4-:R-:W-:Y:S02]  /*1c5f0*/  PRMT R137, R193, 0x9910, RZ ;  /* 0x00009910c1897816 */ /* 0x010fe400000000ff */
[----:B------:R-:W-:Y:S02]  /*1c600*/  LOP3.LUT R140, R0, 0x7f, RZ, 0xfc, !PT ;  /* 0x0000007f008c7812 */ /* 0x000fe400078efcff */
[-C--:B------:R-:W-:Y:S01]  /*1c610*/  LEA.HI.X.SX32 R135, R138, R2.reuse, 0x1, P5 ;  /* 0x000000028a877211 */ /* 0x080fe200028f0eff */
[----:B------:R-:W-:Y:S01]  /*1c620*/  IMAD.MOV.U32 R138, RZ, RZ, R137 ;  /* 0x000000ffff8a7224 */ /* 0x000fe200078e0089 */
[C---:B------:R-:W-:Y:S02]  /*1c630*/  IADD3 R136, P5, PT, R139.reuse, R3, RZ ;  /* 0x000000038b887210 */ /* 0x040fe40007fbe0ff */
[----:B0-----:R-:W-:Y:S01]  /*1c640*/  ISETP.LT.AND P6, PT, R140, UR7, !P2 ;  /* 0x000000078c007c0c */ /* 0x001fe2000d7c1270 */
        /* <DEDUP_REMOVED lines=12> */
[----:B--2---:R-:W-:Y:S02]  /*1c710*/  ISETP.LT.AND P4, PT, R140, UR4, !P2 ;  /* 0x000000048c007c0c */ /* 0x004fe4000d781270 */
[C---:B------:R-:W-:Y:S01]  /*1c720*/  LEA.HI.X.SX32 R133, R139.reuse, R2, 0x1, P1 ;  /* 0x000000028b857211 */ /* 0x040fe200008f0eff */
[----:B------:R-:W2:Y:S01]  /*1c730*/  LDCU UR4, c[0x0][0x39c] ;  /* 0x00007380ff0477ac */ /* 0x000ea20008000800 */
[----:B------:R-:W-:Y:S01]  /*1c740*/  VIADD R139, R139, UR5 ;  /* 0x000000058b8b7c36 */ /* 0x000fe20008000000 */
[----:B---3--:R-:W-:-:S02]  /*1c750*/  PRMT R135, R195, 0x9910, RZ ;  /* 0x00009910c3877816 */ /* 0x008fc400000000ff */
[----:B------:R-:W-:Y:S01]  /*1c760*/  LOP3.LUT R138, R0, 0x82, RZ, 0xfc, !PT ;  /* 0x00000082008a7812 */ /* 0x000fe200078efcff */
[----:B------:R3:W-:Y:S01]  /*1c770*/  @P3 STG.E.U8 desc[UR26][R132.64], R195 ;  /* 0x000000c384003986 */ /* 0x0007e2000c10111a */
[CC--:B------:R-:W-:Y:S01]  /*1c780*/  IADD3 R134, P3, PT, R139.reuse, R3.reuse, RZ ;  /* 0x000000038b867210 */ /* 0x0c0fe20007f7e0ff */
[----:B----4-:R-:W-:Y:S01]  /*1c790*/  IMAD.MOV.U32 R136, RZ, RZ, R135 ;  /* 0x000000ffff887224 */ /* 0x010fe200078e0087 */
[----:B0-----:R-:W-:Y:S01]  /*1c7a0*/  ISETP.LT.AND P1, PT, R138, UR7, !P2 ;  /* 0x000000078a007c0c */ /* 0x001fe2000d721270 */
[C---:B------:R-:W-:Y:S01]  /*1c7b0*/  VIADD R138, R139.reuse, UR5 ;  /* 0x000000058b8a7c36 */ /* 0x040fe20008000000 */
[----:B------:R-:W-:Y:S01]  /*1c7c0*/  LEA.HI.X.SX32 R135, R139, R2, 0x1, P3 ;  /* 0x000000028b877211 */ /* 0x000fe200018f0eff */
[----:B------:R-:W0:Y:S01]  /*1c7d0*/  LDCU UR7, c[0x0][0x39c] ;  /* 0x00007380ff0777ac */ /* 0x000e220008000800 */
[----:B------:R-:W-:Y:S02]  /*1c7e0*/  SHF.R.S32.HI R139, RZ, 0x8, R136 ;  /* 0x00000008ff8b7819 */ /* 0x000fe40000011488 */
[----:B------:R-:W-:-:S02]  /*1c7f0*/  IADD3 R136, P3, PT, R138, R3, RZ ;  /* 0x000000038a887210 */ /* 0x000fc40007f7e0ff */
[----:B------:R-:W-:Y:S02]  /*1c800*/  F2FP.SATFINITE.E4M3.F32.PACK_AB_MERGE_C R141, R69, R68, RZ ;  /* 0x00000044458d723e */ /* 0x000fe400048070ff */
[----:B------:R-:W-:Y:S02]  /*1c810*/  LOP3.LUT R68, R0, 0x83, RZ, 0xfc, !PT ;  /* 0x0000008300447812 */ /* 0x000fe400078efcff */
[C---:B------:R-:W-:Y:S01]  /*1c820*/  LEA.HI.X.SX32 R137, R138.reuse, R2, 0x1, P3 ;  /* 0x000000028a897211 */ /* 0x040fe200018f0eff */
[----:B------:R-:W-:Y:S01]  /*1c830*/  VIADD R138, R138, UR5 ;  /* 0x000000058a8a7c36 */ /* 0x000fe20008000000 */
[----:B--2---:R-:W-:Y:S01]  /*1c840*/  ISETP.LT.AND P3, PT, R68, UR4, !P2 ;  /* 0x0000000444007c0c */ /* 0x004fe2000d761270 */
[----:B------:R2:W-:Y:S01]  /*1c850*/  @P6 STG.E.U8 desc[UR26][R134.64], R139 ;  /* 0x0000008b86006986 */ /* 0x0005e2000c10111a */
[----:B------:R-:W4:Y:S01]  /*1c860*/  LDCU UR4, c[0x0][0x39c] ;  /* 0x00007380ff0477ac */ /* 0x000f220008000800 */
[----:B---3--:R-:W-:Y:S02]  /*1c870*/  PRMT R132, R141, 0x9910, RZ ;  /* 0x000099108d847816 */ /* 0x008fe400000000ff */
[----:B------:R3:W-:Y:S01]  /*1c880*/  @P4 STG.E.U8 desc[UR26][R136.64], R141 ;  /* 0x0000008d88004986 */ /* 0x0007e2000c10111a */
[----:B------:R-:W-:-:S04]  /*1c890*/  IADD3 R68, P4, PT, R138, R3, RZ ;  /* 0x000000038a447210 */ /* 0x000fc80007f9e0ff */
[C---:B------:R-:W-:Y:S01]  /*1c8a0*/  LEA.HI.X.SX32 R69, R138.reuse, R2, 0x1, P4 ;  /* 0x000000028a457211 */ /* 0x040fe200020f0eff */
[----:B------:R-:W-:Y:S01]  /*1c8b0*/  VIADD R138, R138, UR5 ;  /* 0x000000058a8a7c36 */ /* 0x000fe20008000000 */
[----:B--2---:R-:W-:Y:S02]  /*1c8c0*/  SHF.R.S32.HI R135, RZ, 0x8, R132 ;  /* 0x00000008ff877819 */ /* 0x004fe40000011484 */
[----:B------:R-:W-:Y:S02]  /*1c8d0*/  LOP3.LUT R133, R0, 0x84, RZ, 0xfc, !PT ;  /* 0x0000008400857812 */ /* 0x000fe400078efcff */
[----:B------:R-:W-:Y:S01]  /*1c8e0*/  F2FP.SATFINITE.E4M3.F32.PACK_AB_MERGE_C R139, R71, R70, RZ ;  /* 0x00000046478b723e */ /* 0x000fe200048070ff */
[----:B------:R2:W-:Y:S01]  /*1c8f0*/  @P5 STG.E.U8 desc[UR26][R68.64], R135 ;  /* 0x0000008744005986 */ /* 0x0005e2000c10111a */
[C---:B------:R-:W-:Y:S01]  /*1c900*/  IADD3 R70, P5, PT, R138.reuse, R3, RZ ;  /* 0x000000038a467210 */ /* 0x040fe20007fbe0ff */
[----:B------:R-:W-:Y:S01]  /*1c910*/  VIADD R134, R138, UR5 ;  /* 0x000000058a867c36 */ /* 0x000fe20008000000 */
[----:B-1----:R-:W-:Y:S01]  /*1c920*/  ISETP.LT.AND P4, PT, R133, UR6, !P2 ;  /* 0x0000000685007c0c */ /* 0x002fe2000d781270 */
[----:B------:R-:W1:Y:S01]  /*1c930*/  LDCU UR6, c[0x0][0x39c] ;  /* 0x00007380ff0677ac */ /* 0x000e620008000800 */
[----:B------:R-:W-:-:S02]  /*1c940*/  LOP3.LUT R132, R0, 0x85, RZ, 0xfc, !PT ;  /* 0x0000008500847812 */ /* 0x000fc400078efcff */
[-C--:B------:R-:W-:Y:S02]  /*1c950*/  LEA.HI.X.SX32 R71, R138, R2.reuse, 0x1, P5 ;  /* 0x000000028a477211 */ /* 0x080fe400028f0eff */
[----:B----4-:R-:W-:Y:S01]  /*1c960*/  ISETP.LT.AND P5, PT, R132, UR4, !P2 ;  /* 0x0000000484007c0c */ /* 0x010fe2000d7a1270 */
[----:B------:R-:W4:Y:S01]  /*1c970*/  LDCU UR4, c[0x0][0x39c] ;  /* 0x00007380ff0477ac */ /* 0x000f220008000800 */
[----:B------:R-:W-:Y:S02]  /*1c980*/  LOP3.LUT R133, R0, 0x86, RZ, 0xfc, !PT ;  /* 0x0000008600857812 */ /* 0x000fe400078efcff */
[C---:B------:R-:W-:Y:S01]  /*1c990*/  IADD3 R132, P6, PT, R134.reuse, R3, RZ ;  /* 0x0000000386847210 */ /* 0x040fe20007fde0ff */
[----:B------:R5:W-:Y:S01]  /*1c9a0*/  @P1 STG.E.U8 desc[UR26][R70.64], R139 ;  /* 0x0000008b46001986 */ /* 0x000be2000c10111a */
[----:B---3--:R-:W-:Y:S02]  /*1c9b0*/  PRMT R136, R139, 0x9910, RZ ;  /* 0x000099108b887816 */ /* 0x008fe400000000ff */
[----:B0-----:R-:W-:Y:S01]  /*1c9c0*/  ISETP.LT.AND P1, PT, R133, UR7, !P2 ;  /* 0x0000000785007c0c */ /* 0x001fe2000d721270 */
[----:B------:R-:W0:Y:S01]  /*1c9d0*/  LDCU UR7, c[0x0][0x39c] ;  /* 0x00007380ff0777ac */ /* 0x000e220008000800 */
[C---:B------:R-:W-:Y:S01]  /*1c9e0*/  LEA.HI.X.SX32 R133, R134.reuse, R2, 0x1, P6 ;  /* 0x0000000286857211 */ /* 0x040fe200030f0eff */
[----:B------:R-:W-:Y:S01]  /*1c9f0*/  VIADD R134, R134, UR5 ;  /* 0x0000000586867c36 */ /* 0x000fe20008000000 */
[----:B--2---:R-:W-:-:S02]  /*1ca00*/  SHF.R.S32.HI R135, RZ, 0x8, R136 ;  /* 0x00000008ff877819 */ /* 0x004fc40000011488 */
[----:B------:R-:W-:Y:S02]  /*1ca10*/  LOP3.LUT R69, R0, 0x87, RZ, 0xfc, !PT ;  /* 0x0000008700457812 */ /* 0x000fe400078efcff */
[C---:B------:R-:W-:Y:S02]  /*1ca20*/  IADD3 R68, P6, PT, R134.reuse, R3, RZ ;  /* 0x0000000386447210 */ /* 0x040fe40007fde0ff */
[----:B------:R-:W-:Y:S01]  /*1ca30*/  F2FP.SATFINITE.E4M3.F32.PACK_AB_MERGE_C R137, R73, R72, RZ ;  /* 0x000000484989723e */ /* 0x000fe200048070ff */
[----:B------:R2:W-:Y:S01]  /*1ca40*/  @P3 STG.E.U8 desc[UR26][R132.64], R135 ;  /* 0x0000008784003986 */ /* 0x0005e2000c10111a */
[----:B-1----:R-:W-:Y:S01]  /*1ca50*/  ISETP.LT.AND P3, PT, R69, UR6, !P2 ;  /* 0x0000000645007c0c */ /* 0x002fe2000d761270 */
[----:B------:R-:W1:Y:S01]  /*1ca60*/  LDCU UR6, c[0x0][0x39c] ;  /* 0x00007380ff0677ac */ /* 0x000e620008000800 */
[C---:B------:R-:W-:Y:S01]  /*1ca70*/  LEA.HI.X.SX32 R69, R134.reuse, R2, 0x1, P6 ;  /* 0x0000000286457211 */ /* 0x040fe200030f0eff */
[----:B------:R-:W-:Y:S01]  /*1ca80*/  VIADD R134, R134, UR5 ;  /* 0x0000000586867c36 */ /* 0x000fe20008000000 */
[----:B------:R-:W-:-:S02]  /*1ca90*/  PRMT R72, R137, 0x9910, RZ ;  /* 0x0000991089487816 */ /* 0x000fc400000000ff */
[----:B-----5:R-:W-:Y:S02]  /*1caa0*/  LOP3.LUT R71, R0, 0x88, RZ, 0xfc, !PT ;  /* 0x0000008800477812 */ /* 0x020fe400078efcff */
[C---:B------:R-:W-:Y:S01]  /*1cab0*/  IADD3 R70, P6, PT, R134.reuse, R3, RZ ;  /* 0x0000000386467210 */ /* 0x040fe20007fde0ff */
[----:B--2---:R-:W-:Y:S01]  /*1cac0*/  IMAD.MOV.U32 R133, RZ, RZ, R72 ;  /* 0x000000ffff857224 */ /* 0x004fe200078e0048 */
[----:B------:R2:W-:Y:S01]  /*1cad0*/  @P4 STG.E.U8 desc[UR26][R68.64], R137 ;  /* 0x0000008944004986 */ /* 0x0005e2000c10111a */
[C---:B------:R-:W-:Y:S01]  /*1cae0*/  VIADD R132, R134.reuse, UR5 ;  /* 0x0000000586847c36 */ /* 0x040fe20008000000 */
[----:B----4-:R-:W-:Y:S01]  /*1caf0*/  ISETP.LT.AND P4, PT, R71, UR4, !P2 ;  /* 0x0000000447007c0c */ /* 0x010fe2000d781270 */
[----:B------:R-:W3:Y:S01]  /*1cb00*/  LDCU UR4, c[0x0][0x39c] ;  /* 0x00007380ff0477ac */ /* 0x000ee20008000800 */
[----:B------:R-:W-:Y:S02]  /*1cb10*/  LEA.HI.X.SX32 R71, R134, R2, 0x1, P6 ;  /* 0x0000000286477211 */ /* 0x000fe400030f0eff */
[----:B------:R-:W-:-:S02]  /*1cb20*/  SHF.R.S32.HI R133, RZ, 0x8, R133 ;  /* 0x00000008ff857819 */ /* 0x000fc40000011485 */
[----:B------:R-:W-:Y:S02]  /*1cb30*/  LOP3.LUT R73, R0, 0x89, RZ, 0xfc, !PT ;  /* 0x0000008900497812 */ /* 0x000fe400078efcff */
[C---:B------:R-:W-:Y:S01]  /*1cb40*/  IADD3 R72, P6, PT, R132.reuse, R3, RZ ;  /* 0x0000000384487210 */ /* 0x040fe20007fde0ff */
[----:B------:R4:W-:Y:S01]  /*1cb50*/  @P5 STG.E.U8 desc[UR26][R70.64], R133 ;  /* 0x0000008546005986 */ /* 0x0009e2000c10111a */
[----:B0-----:R-:W-:Y:S01]  /*1cb60*/  ISETP.LT.AND P5, PT, R73, UR7, !P2 ;  /* 0x0000000749007c0c */ /* 0x001fe2000d7a1270 */
[----:B------:R-:W0:Y:S01]  /*1cb70*/  LDCU UR7, c[0x0][0x39c] ;  /* 0x00007380ff0777ac */ /* 0x000e220008000800 */
[C---:B------:R-:W-:Y:S01]  /*1cb80*/  LEA.HI.X.SX32 R73, R132.reuse, R2, 0x1, P6 ;  /* 0x0000000284497211 */ /* 0x040fe200030f0eff */
[----:B------:R-:W-:Y:S01]  /*1cb90*/  VIADD R132, R132, UR5 ;  /* 0x0000000584847c36 */ /* 0x000fe20008000000 */
[----:B------:R-:W-:-:S03]  /*1cba0*/  F2FP.SATFINITE.E4M3.F32.PACK_AB_MERGE_C R75, R75, R74, RZ ;  /* 0x0000004a4b4b723e */ /* 0x000fc600048070ff */
[C---:B------:R-:W-:Y:S02]  /*1cbb0*/  VIADD R74, R132.reuse, UR5 ;  /* 0x00000005844a7c36 */ /* 0x040fe40008000000 */
[----:B------:R5:W-:Y:S01]  /*1cbc0*/  @P1 STG.E.U8 desc[UR26][R72.64], R75 ;  /* 0x0000004b48001986 */ /* 0x000be2000c10111a */
[CC--:B--2---:R-:W-:Y:S02]  /*1cbd0*/  IADD3 R68, P1, PT, R132.reuse, R3.reuse, RZ ;  /* 0x0000000384447210 */ /* 0x0c4fe40007f3e0ff */
[----:B------:R-:W-:Y:S02]  /*1cbe0*/  F2FP.SATFINITE.E4M3.F32.PACK_AB_MERGE_C R135, R77, R76, RZ ;  /* 0x0000004c4d87723e */ /* 0x000fe400048070ff */
[----:B------:R-:W-:Y:S02]  /*1cbf0*/  LEA.HI.X.SX32 R69, R132, R2, 0x1, P1 ;  /* 0x0000000284457211 */ /* 0x000fe400008f0eff */
[----:B----4-:R-:W-:Y:S02]  /*1cc00*/  IADD3 R70, P1, PT, R74, R3, RZ ;  /* 0x000000034a467210 */ /* 0x010fe40007f3e0ff */
[----:B------:R-:W-:-:S02]  /*1cc10*/  LOP3.LUT R76, R0, 0x8b, RZ, 0xfc, !PT ;  /* 0x0000008b004c7812 */ /* 0x000fc400078efcff */
[----:B------:R-:W-:Y:S02]  /*1cc20*/  PRMT R77, R75, 0x9910, RZ ;  /* 0x000099104b4d7816 */ /* 0x000fe400000000ff */
[----:B------:R-:W-:Y:S02]  /*1cc30*/  LEA.HI.X.SX32 R71, R74, R2, 0x1, P1 ;  /* 0x000000024a477211 */ /* 0x000fe400008f0eff */
[----:B------:R-:W-:Y:S02]  /*1cc40*/  LOP3.LUT R134, R0, 0x8a, RZ, 0xfc, !PT ;  /* 0x0000008a00867812 */ /* 0x000fe400078efcff */
[----:B---3--:R-:W-:Y:S01]  /*1cc50*/  ISETP.LT.AND P1, PT, R76, UR4, !P2 ;  /* 0x000000044c007c0c */ /* 0x008fe2000d721270 */
[----:B------:R-:W2:Y:S01]  /*1cc60*/  LDCU UR4, c[0x0][0x39c] ;  /* 0x00007380ff0477ac */ /* 0x000ea20008000800 */
[----:B------:R-:W-:Y:S01]  /*1cc70*/  SHF.R.S32.HI R77, RZ, 0x8, R77 ;  /* 0x00000008ff4d7819 */ /* 0x000fe2000001144d */
[----:B------:R-:W-:Y:S01]  /*1cc80*/  VIADD R74, R74, UR5 ;  /* 0x000000054a4a7c36 */ /* 0x000fe20008000000 */
[----:B-1----:R-:W-:Y:S01]  /*1cc90*/  ISETP.LT.AND P6, PT, R134, UR6, !P2 ;  /* 0x0000000686007c0c */ /* 0x002fe2000d7c1270 */
[----:B------:R-:W1:Y:S01]  /*1cca0*/  LDCU UR6, c[0x0][0x39c] ;  /* 0x00007380ff0677ac */ /* 0x000e620008000800 */
[----:B------:R-:W-:Y:S01]  /*1ccb0*/  PRMT R76, R135, 0x9910, RZ ;  /* 0x00009910874c7816 */ /* 0x000fe200000000ff */
[----:B------:R3:W-:Y:S01]  /*1ccc0*/  @P3 STG.E.U8 desc[UR26][R68.64], R77 ;  /* 0x0000004d44003986 */ /* 0x0007e2000c10111a */
[C---:B-----5:R-:W-:Y:S01]  /*1ccd0*/  IADD3 R72, P3, PT, R74.reuse, R3, RZ ;  /* 0x000000034a487210 */ /* 0x060fe20007f7e0ff */
[----:B------:R-:W-:-:S03]  /*1cce0*/  VIADD R75, R74, UR5 ;  /* 0x000000054a4b7c36 */ /* 0x000fc60008000000 */
[-C--:B------:R-:W-:Y:S01]  /*1ccf0*/  LEA.HI.X.SX32 R73, R74, R2.reuse, 0x1, P3 ;  /* 0x000000024a497211 */ /* 0x080fe200018f0eff */
[----:B------:R4:W-:Y:S01]  /*1cd00*/  @P4 STG.E.U8 desc[UR26][R70.64], R135 ;  /* 0x0000008746004986 */ /* 0x0009e2000c10111a */
[----:B---3--:R-:W-:Y:S02]  /*1cd10*/  SHF.R.S32.HI R77, RZ, 0x8, R76 ;  /* 0x00000008ff4d7819 */ /* 0x008fe4000001144c */
[C---:B------:R-:W-:Y:S02]  /*1cd20*/  LOP3.LUT R69, R0.reuse, 0x8d, RZ, 0xfc, !PT ;  /* 0x0000008d00457812 */ /* 0x040fe400078efcff */
[----:B------:R-:W-:Y:S01]  /*1cd30*/  IADD3 R68, P4, PT, R75, R3, RZ ;  /* 0x000000034b447210 */ /* 0x000fe20007f9e0ff */
[----:B------:R3:W-:Y:S01]  /*1cd40*/  @P5 STG.E.U8 desc[UR26][R72.64], R77 ;  /* 0x0000004d48005986 */ /* 0x0007e2000c10111a */
[----:B----4-:R-:W-:Y:S02]  /*1cd50*/  LOP3.LUT R70, R0, 0x8e, RZ, 0xfc, !PT ;  /* 0x0000008e00467812 */ /* 0x010fe400078efcff */
[----:B0-----:R-:W-:Y:S01]  /*1cd60*/  ISETP.LT.AND P5, PT, R69, UR7, !P2 ;  /* 0x0000000745007c0c */ /* 0x001fe2000d7a1270 */
        /* <DEDUP_REMOVED lines=74> */
[----:B--2---:R-:W-:Y:S01]  /*1d210*/  ISETP.LT.AND P3, PT, R76, UR4, !P2 ;  /* 0x000000044c007c0c */ /* 0x004fe2000d761270 */
[----:B------:R2:W-:Y:S01]  /*1d220*/  @P6 STG.E.U8 desc[UR26][R70.64], R75 ;  /* 0x0000004b46006986 */ /* 0x0005e2000c10111a */
[----:B------:R-:W4:Y:S01]  /*1d230*/  LDCU UR4, c[0x0][0x39c] ;  /* 0x00007380ff0477ac */ /* 0x000f220008000800 */
[----:B------:R-:W-:Y:S02]  /*1d240*/  PRMT R77, R87, 0x9910, RZ ;  /* 0x00009910574d7816 */ /* 0x000fe400000000ff */
[----:B------:R5:W-:Y:S01]  /*1d250*/  @P4 STG.E.U8 desc[UR26][R72.64], R87 ;  /* 0x0000005748004986 */ /* 0x000be2000c10111a */
[----:B---3--:R-:W-:-:S02]  /*1d260*/  IADD3 R68, P4, PT, R74, R3, RZ ;  /* 0x000000034a447210 */ /* 0x008fc40007f9e0ff */
[----:B------:R-:W-:Y:S02]  /*1d270*/  SHF.R.S32.HI R77, RZ, 0x8, R77 ;  /* 0x00000008ff4d7819 */ /* 0x000fe4000001144d */
[C---:B------:R-:W-:Y:S01]  /*1d280*/  LEA.HI.X.SX32 R69, R74.reuse, R2, 0x1, P4 ;  /* 0x000000024a457211 */ /* 0x040fe200020f0eff */
[----:B------:R-:W-:Y:S01]  /*1d290*/  VIADD R74, R74, UR5 ;  /* 0x000000054a4a7c36 */ /* 0x000fe20008000000 */
[----:B------:R-:W-:Y:S02]  /*1d2a0*/  LOP3.LUT R76, R0, 0x96, RZ, 0xfc, !PT ;  /* 0x00000096004c7812 */ /* 0x000fe400078efcff */
[----:B------:R-:W-:Y:S01]  /*1d2b0*/  F2FP.SATFINITE.E4M3.F32.PACK_AB_MERGE_C R89, R89, R88, RZ ;  /* 0x000000585959723e */ /* 0x000fe200048070ff */
[----:B------:R3:W-:Y:S01]  /*1d2c0*/  @P5 STG.E.U8 desc[UR26][R68.64], R77 ;  /* 0x0000004d44005986 */ /* 0x0007e2000c10111a */
[C---:B--2---:R-:W-:Y:S01]  /*1d2d0*/  IADD3 R70, P5, PT, R74.reuse, R3, RZ ;  /* 0x000000034a467210 */ /* 0x044fe20007fbe0ff */
        /* <DEDUP_REMOVED lines=15> */
[----:B---3--:R-:W-:Y:S01]  /*1d3d0*/  SHF.R.S32.HI R77, RZ, 0x8, R74 ;  /* 0x00000008ff4d7819 */ /* 0x008fe2000001144a */
[----:B------:R-:W3:Y:S01]  /*1d3e0*/  LDCU UR7, c[0x0][0x39c] ;  /* 0x00007380ff0777ac */ /* 0x000ee20008000800 */
        /* <DEDUP_REMOVED lines=9> */
[----:B--2---:R-:W-:-:S02]  /*1d480*/  LOP3.LUT R71, R0, 0x9a, RZ, 0xfc, !PT ;  /* 0x0000009a00477812 */ /* 0x004fc400078efcff */
        /* <DEDUP_REMOVED lines=11> */
[----:B---3--:R-:W-:Y:S01]  /*1d540*/  ISETP.LT.AND P5, PT, R73, UR7, !P2 ;  /* 0x0000000749007c0c */ /* 0x008fe2000d7a1270 */
[----:B------:R-:W3:Y:S01]  /*1d550*/  LDCU UR7, c[0x0][0x39c] ;  /* 0x00007380ff0777ac */ /* 0x000ee20008000800 */
[C---:B------:R-:W-:Y:S01]  /*1d560*/  LEA.HI.X.SX32 R73, R74.reuse, R2, 0x1, P6 ;  /* 0x000000024a497211 */ /* 0x040fe200030f0eff */
[----:B------:R-:W-:Y:S01]  /*1d570*/  VIADD R74, R74, UR5 ;  /* 0x000000054a4a7c36 */ /* 0x000fe20008000000 */
[----:B------:R-:W-:-:S05]  /*1d580*/  F2FP.SATFINITE.E4M3.F32.PACK_AB_MERGE_C R93, R93, R92, RZ ;  /* 0x0000005c5d5d723e */ /* 0x000fca00048070ff */
[----:B------:R5:W-:Y:S01]  /*1d590*/  @P1 STG.E.U8 desc[UR26][R72.64], R93 ;  /* 0x0000005d48001986 */ /* 0x000be2000c10111a */
[CC--:B--2---:R-:W-:Y:S01]  /*1d5a0*/  IADD3 R68, P1, PT, R74.reuse, R3.reuse, RZ ;  /* 0x000000034a447210 */ /* 0x0c4fe20007f3e0ff */
        /* <DEDUP_REMOVED lines=21> */
[----:B--2---:R-:W-:Y:S02]  /*1d700*/  LOP3.LUT R69, R0, 0x9f, RZ, 0xfc, !PT ;  /* 0x0000009f00457812 */ /* 0x004fe400078efcff */
[C---:B------:R-:W-:Y:S01]  /*1d710*/  IADD3 R68, P4, PT, R74.reuse, R3, RZ ;  /* 0x000000034a447210 */ /* 0x040fe20007f9e0ff */
[----:B------:R2:W-:Y:S01]  /*1d720*/  @P5 STG.E.U8 desc[UR26][R72.64], R75 ;  /* 0x0000004b48005986 */ /* 0x0005e2000c10111a */
[----:B---3--:R-:W-:Y:S01]  /*1d730*/  ISETP.LT.AND P5, PT, R69, UR7, !P2 ;  /* 0x0000000745007c0c */ /* 0x008fe2000d7a1270 */
[----:B------:R-:W3:Y:S01]  /*1d740*/  LDCU UR7, c[0x0][0x39c] ;  /* 0x00007380ff0777ac */ /* 0x000ee20008000800 */
        /* <DEDUP_REMOVED lines=11> */
[C---:B--2---:R-:W-:Y:S01]  /*1d800*/  VIADD R75, R74.reuse, UR5 ;  /* 0x000000054a4b7c36 */ /* 0x044fe20008000000 */
        /* <DEDUP_REMOVED lines=24> */
[----:B--2---:R-:W-:Y:S02]  /*1d990*/  PRMT R73, R101, 0x9910, RZ ;  /* 0x0000991065497816 */ /* 0x004fe400000000ff */
        /* <DEDUP_REMOVED lines=8> */
[----:B---3--:R-:W-:Y:S01]  /*1da20*/  ISETP.LT.AND P6, PT, R76, UR7, !P2 ;  /* 0x000000074c007c0c */ /* 0x008fe2000d7c1270 */
[----:B------:R-:W3:Y:S01]  /*1da30*/  LDCU UR7, c[0x0][0x39c] ;  /* 0x00007380ff0777ac */ /* 0x000ee20008000800 */
        /* <DEDUP_REMOVED lines=12> */
[CC--:B--2---:R-:W-:Y:S01]  /*1db00*/  IADD3 R70, P3, PT, R74.reuse, R3.reuse, RZ ;  /* 0x000000034a467210 */ /* 0x0c4fe20007f7e0ff */
        /* <DEDUP_REMOVED lines=16> */
[----:B---3--:R-:W-:Y:S01]  /*1dc10*/  ISETP.LT.AND P1, PT, R76, UR7, !P2 ;  /* 0x000000074c007c0c */ /* 0x008fe2000d721270 */
[----:B------:R-:W3:Y:S01]  /*1dc20*/  LDCU UR7, c[0x0][0x39c] ;  /* 0x00007380ff0777ac */ /* 0x000ee20008000800 */
        /* <DEDUP_REMOVED lines=18> */
[----:B---3--:R-:W-:Y:S01]  /*1dd50*/  ISETP.LT.AND P1, PT, R73, UR7, !P2 ;  /* 0x0000000749007c0c */ /* 0x008fe2000d721270 */
[----:B------:R-:W3:Y:S01]  /*1dd60*/  LDCU UR4, c[0x0][0x39c] ;  /* 0x00007380ff0477ac */ /* 0x000ee20008000800 */
[C---:B------:R-:W-:Y:S01]  /*1dd70*/  LEA.HI.X.SX32 R73, R74.reuse, R2, 0x1, P6 ;  /* 0x000000024a497211 */ /* 0x040fe200030f0eff */
[----:B------:R-:W-:Y:S01]  /*1dd80*/  VIADD R74, R74, UR5 ;  /* 0x000000054a4a7c36 */ /* 0x000fe20008000000 */
[----:B------:R-:W-:Y:S01]  /*1dd90*/  SHF.R.S32.HI R75, RZ, 0x8, R75 ;  /* 0x00000008ff4b7819 */ /* 0x000fe2000001144b */
[----:B------:R-:W4:Y:S01]  /*1dda0*/  LDCU UR7, c[0x0][0x39c] ;  /* 0x00007380ff0777ac */ /* 0x000f220008000800 */
[----:B--2---:R-:W-:-:S02]  /*1ddb0*/  LOP3.LUT R69, R0, 0xab, RZ, 0xfc, !PT ;  /* 0x000000ab00457812 */ /* 0x004fc400078efcff */
        /* <DEDUP_REMOVED lines=11> */
[C---:B--2---:R-:W-:Y:S01]  /*1de70*/  VIADD R75, R74.reuse, UR5 ;  /* 0x000000054a4b7c36 */ /* 0x044fe20008000000 */
[----:B---3--:R-:W-:Y:S01]  /*1de80*/  ISETP.LT.AND P4, PT, R71, UR4, !P2 ;  /* 0x0000000447007c0c */ /* 0x008fe2000d781270 */
        /* <DEDUP_REMOVED lines=205> */
[----:B------:R-:W-:Y:S01]  /*1eb60*/  PRMT R5, R77, 0x9910, RZ ;  /* 0x000099104d057816 */ /* 0x000fe200000000ff */
[----:B------:R4:W-:Y:S01]  /*1eb70*/  @P6 STG.E.U8 desc[UR26][R68.64], R77 ;  /* 0x0000004d44006986 */ /* 0x0009e2000c10111a */
[----:B-1----:R-:W-:Y:S01]  /*1eb80*/  ISETP.LT.AND P3, PT, R78, UR6, !P2 ;  /* 0x000000064e007c0c */ /* 0x002fe2000d761270 */
[----:B------:R-:W1:Y:S01]  /*1eb90*/  LDCU UR6, c[0x0][0x39c] ;  /* 0x00007380ff0677ac */ /* 0x000e620008000800 */
[C---:B------:R-:W-:Y:S01]  /*1eba0*/  IADD3 R4, P6, PT, R74.reuse, R3, RZ ;  /* 0x000000034a047210 */ /* 0x040fe20007fde0ff */
[C---:B--2---:R-:W-:Y:S02]  /*1ebb0*/  VIADD R72, R74.reuse, UR5 ;  /* 0x000000054a487c36 */ /* 0x044fe40008000000 */
[----:B------:R-:W-:Y:S01]  /*1ebc0*/  IMAD.MOV.U32 R73, RZ, RZ, R5 ;  /* 0x000000ffff497224 */ /* 0x000fe200078e0005 */
[----:B------:R-:W-:-:S02]  /*1ebd0*/  LEA.HI.X.SX32 R5, R74, R2, 0x1, P6 ;  /* 0x000000024a057211 */ /* 0x000fc400030f0eff */
[C---:B------:R-:W-:Y:S02]  /*1ebe0*/  IADD3 R70, P6, PT, R72.reuse, R3, RZ ;  /* 0x0000000348467210 */ /* 0x040fe40007fde0ff */
[----:B------:R-:W-:Y:S02]  /*1ebf0*/  SHF.R.S32.HI R73, RZ, 0x8, R73 ;  /* 0x00000008ff497819 */ /* 0x000fe40000011449 */
[----:B------:R-:W-:Y:S02]  /*1ec00*/  F2FP.SATFINITE.E4M3.F32.PACK_AB_MERGE_C R75, R7, R6, RZ ;  /* 0x00000006074b723e */ /* 0x000fe400048070ff */
[C---:B------:R-:W-:Y:S01]  /*1ec10*/  LEA.HI.X.SX32 R71, R72.reuse, R2, 0x1, P6 ;  /* 0x0000000248477211 */ /* 0x040fe200030f0eff */
[----:B------:R-:W-:Y:S01]  /*1ec20*/  VIADD R72, R72, UR5 ;  /* 0x0000000548487c36 */ /* 0x000fe20008000000 */
[C---:B------:R-:W-:Y:S01]  /*1ec30*/  LOP3.LUT R6, R0.reuse, 0xc5, RZ, 0xfc, !PT ;  /* 0x000000c500067812 */ /* 0x040fe200078efcff */
[----:B------:R2:W-:Y:S01]  /*1ec40*/  @P1 STG.E.U8 desc[UR26][R4.64], R73 ;  /* 0x0000004904001986 */ /* 0x0005e2000c10111a */
[----:B------:R-:W-:-:S02]  /*1ec50*/  LOP3.LUT R7, R0, 0xc6, RZ, 0xfc, !PT ;  /* 0x000000c600077812 */ /* 0x000fc400078efcff */
[----:B0-----:R-:W-:Y:S02]  /*1ec60*/  ISETP.LT.AND P1, PT, R6, UR4, !P2 ;  /* 0x0000000406007c0c */ /* 0x001fe4000d721270 */
[----:B----4-:R-:W-:Y:S01]  /*1ec70*/  PRMT R69, R75, 0x9910, RZ ;  /* 0x000099104b457816 */ /* 0x010fe200000000ff */
        /* <DEDUP_REMOVED lines=8> */
[----:B------:R-:W-:-:S03]  /*1ed00*/  LOP3.LUT R68, R0, 0xc7, RZ, 0xfc, !PT ;  /* 0x000000c700447812 */ /* 0x000fc600078efcff */
[----:B------:R5:W-:Y:S01]  /*1ed10*/  @P5 STG.E.U8 desc[UR26][R6.64], R69 ;  /* 0x0000004506005986 */ /* 0x000be2000c10111a */
[----:B---3--:R-:W-:Y:S01]  /*1ed20*/  ISETP.LT.AND P6, PT, R68, UR7, !P2 ;  /* 0x0000000744007c0c */ /* 0x008fe2000d7c1270 */
[C---:B------:R-:W-:Y:S01]  /*1ed30*/  VIADD R68, R72.reuse, UR5 ;  /* 0x0000000548447c36 */ /* 0x040fe20008000000 */
[CC--:B--2---:R-:W-:Y:S01]  /*1ed40*/  IADD3 R4, P5, PT, R72.reuse, R3.reuse, RZ ;  /* 0x0000000348047210 */ /* 0x0c4fe20007fbe0ff */
[----:B------:R-:W2:Y:S01]  /*1ed50*/  LDCU UR7, c[0x0][0x39c] ;  /* 0x00007380ff0777ac */ /* 0x000ea20008000800 */
[----:B0-----:R-:W-:Y:S02]  /*1ed60*/  F2FP.SATFINITE.E4M3.F32.PACK_AB_MERGE_C R71, R9, R8, RZ ;  /* 0x000000080947723e */ /* 0x001fe400048070ff */
[----:B------:R-:W-:Y:S02]  /*1ed70*/  LEA.HI.X.SX32 R5, R72, R2, 0x1, P5 ;  /* 0x0000000248057211 */ /* 0x000fe400028f0eff */
[----:B------:R-:W-:Y:S02]  /*1ed80*/  PRMT R70, R71, 0x9910, RZ ;  /* 0x0000991047467816 */ /* 0x000fe400000000ff */
[----:B------:R-:W-:-:S02]  /*1ed90*/  IADD3 R8, P5, PT, R68, R3, RZ ;  /* 0x0000000344087210 */ /* 0x000fc40007fbe0ff */
[----:B-----5:R-:W-:Y:S02]  /*1eda0*/  SHF.R.S32.HI R69, RZ, 0x8, R70 ;  /* 0x00000008ff457819 */ /* 0x020fe40000011446 */
[C---:B------:R-:W-:Y:S01]  /*1edb0*/  LEA.HI.X.SX32 R9, R68.reuse, R2, 0x1, P5 ;  /* 0x0000000244097211 */ /* 0x040fe200028f0eff */
[----:B------:R-:W-:Y:S01]  /*1edc0*/  VIADD R68, R68, UR5 ;  /* 0x0000000544447c36 */ /* 0x000fe20008000000 */
[----:B------:R0:W-:Y:S01]  /*1edd0*/  @P4 STG.E.U8 desc[UR26][R4.64], R71 ;  /* 0x0000004704004986 */ /* 0x0001e2000c10111a */
[C---:B------:R-:W-:Y:S02]  /*1ede0*/  LOP3.LUT R72, R0.reuse, 0xc8, RZ, 0xfc, !PT ;  /* 0x000000c800487812 */ /* 0x040fe400078efcff */
[----:B------:R-:W-:Y:S01]  /*1edf0*/  LOP3.LUT R7, R0, 0xc9, RZ, 0xfc, !PT ;  /* 0x000000c900077812 */ /* 0x000fe200078efcff */
[----:B------:R3:W-:Y:S01]  /*1ee00*/  @P1 STG.E.U8 desc[UR26][R8.64], R69 ;  /* 0x0000004508001986 */ /* 0x0007e2000c10111a */
[----:B------:R-:W-:Y:S02]  /*1ee10*/  IADD3 R6, P1, PT, R68, R3, RZ ;  /* 0x0000000344067210 */ /* 0x000fe40007f3e0ff */
[----:B----4-:R-:W-:Y:S01]  /*1ee20*/  ISETP.LT.AND P4, PT, R72, UR4, !P2 ;  /* 0x0000000448007c0c */ /* 0x010fe2000d781270 */
[----:B------:R-:W4:Y:S01]  /*1ee30*/  LDCU UR4, c[0x0][0x39c] ;  /* 0x00007380ff0477ac */ /* 0x000f220008000800 */
[----:B-1----:R-:W-:-:S02]  /*1ee40*/  ISETP.LT.AND P5, PT, R7, UR6, !P2 ;  /* 0x0000000607007c0c */ /* 0x002fc4000d7a1270 */
[----:B------:R-:W-:Y:S01]  /*1ee50*/  F2FP.SATFINITE.E4M3.F32.PACK_AB_MERGE_C R73, R11, R10, RZ ;  /* 0x0000000a0b49723e */ /* 0x000fe200048070ff */
[----:B------:R-:W1:Y:S01]  /*1ee60*/  LDCU UR6, c[0x0][0x39c] ;  /* 0x00007380ff0677ac */ /* 0x000e620008000800 */
[C---:B------:R-:W-:Y:S01]  /*1ee70*/  LEA.HI.X.SX32 R7, R68.reuse, R2, 0x1, P1 ;  /* 0x0000000244077211 */ /* 0x040fe200008f0eff */
[----:B------:R-:W-:-:S04]  /*1ee80*/  VIADD R68, R68, UR5 ;  /* 0x0000000544447c36 */ /* 0x000fc80008000000 */
[----:B------:R5:W-:Y:S01]  /*1ee90*/  @P3 STG.E.U8 desc[UR26][R6.64], R73 ;  /* 0x0000004906003986 */ /* 0x000be2000c10111a */
[CC--:B0-----:R-:W-:Y:S01]  /*1eea0*/  IADD3 R4, P3, PT, R68.reuse, R3.reuse, RZ ;  /* 0x0000000344047210 */ /* 0x0c1fe20007f7e0ff */
[C---:B------:R-:W-:Y:S01]  /*1eeb0*/  VIADD R10, R68.reuse, UR5 ;  /* 0x00000005440a7c36 */ /* 0x040fe20008000000 */
[----:B------:R-:W-:Y:S02]  /*1eec0*/  PRMT R11, R73, 0x9910, RZ ;  /* 0x00009910490b7816 */ /* 0x000fe400000000ff */
[----:B------:R-:W-:Y:S02]  /*1eed0*/  LEA.HI.X.SX32 R5, R68, R2, 0x1, P3 ;  /* 0x0000000244057211 */ /* 0x000fe400018f0eff */
[----:B---3--:R-:W-:Y:S02]  /*1eee0*/  IADD3 R8, P3, PT, R10, R3, RZ ;  /* 0x000000030a087210 */ /* 0x008fe40007f7e0ff */
[----:B------:R-:W-:Y:S02]  /*1eef0*/  F2FP.SATFINITE.E4M3.F32.PACK_AB_MERGE_C R69, R13, R12, RZ ;  /* 0x0000000c0d45723e */ /* 0x000fe400048070ff */
[----:B------:R-:W-:-:S02]  /*1ef00*/  SHF.R.S32.HI R11, RZ, 0x8, R11 ;  /* 0x00000008ff0b7819 */ /* 0x000fc4000001140b */
[----:B------:R-:W-:Y:S02]  /*1ef10*/  LOP3.LUT R12, R0, 0xcb, RZ, 0xfc, !PT ;  /* 0x000000cb000c7812 */ /* 0x000fe400078efcff */
[C---:B------:R-:W-:Y:S01]  /*1ef20*/  LEA.HI.X.SX32 R9, R10.reuse, R2, 0x1, P3 ;  /* 0x000000020a097211 */ /* 0x040fe200018f0eff */
[----:B------:R-:W-:Y:S01]  /*1ef30*/  VIADD R10, R10, UR5 ;  /* 0x000000050a0a7c36 */ /* 0x000fe20008000000 */
[----:B------:R-:W-:Y:S01]  /*1ef40*/  LOP3.LUT R70, R0, 0xca, RZ, 0xfc, !PT ;  /* 0x000000ca00467812 */ /* 0x000fe200078efcff */
[----:B------:R0:W-:Y:S01]  /*1ef50*/  @P6 STG.E.U8 desc[UR26][R4.64], R11 ;  /* 0x0000000b04006986 */ /* 0x0001e2000c10111a */
[----:B----4-:R-:W-:Y:S01]  /*1ef60*/  ISETP.LT.AND P3, PT, R12, UR4, !P2 ;  /* 0x000000040c007c0c */ /* 0x010fe2000d761270 */
[----:B------:R-:W3:Y:S01]  /*1ef70*/  LDCU UR4, c[0x0][0x39c] ;  /* 0x00007380ff0477ac */ /* 0x000ee20008000800 */
[----:B------:R-:W-:Y:S01]  /*1ef80*/  PRMT R13, R69, 0x9910, RZ ;  /* 0x00009910450d7816 */ /* 0x000fe200000000ff */
[----:B------:R4:W-:Y:S01]  /*1ef90*/  @P4 STG.E.U8 desc[UR26][R8.64], R69 ;  /* 0x0000004508004986 */ /* 0x0009e2000c10111a */
[----:B-----5:R-:W-:-:S02]  /*1efa0*/  IADD3 R6, P4, PT, R10, R3, RZ ;  /* 0x000000030a067210 */ /* 0x020fc40007f9e0ff */
[----:B--2---:R-:W-:Y:S01]  /*1efb0*/  ISETP.LT.AND P1, PT, R70, UR7, !P2 ;  /* 0x0000000746007c0c */ /* 0x004fe2000d721270 */
[----:B------:R-:W2:Y:S01]  /*1efc0*/  LDCU UR7, c[0x0][0x39c] ;  /* 0x00007380ff0777ac */ /* 0x000ea20008000800 */
[C---:B------:R-:W-:Y:S01]  /*1efd0*/  LEA.HI.X.SX32 R7, R10.reuse, R2, 0x1, P4 ;  /* 0x000000020a077211 */ /* 0x040fe200020f0eff */
[----:B------:R-:W-:Y:S01]  /*1efe0*/  VIADD R10, R10, UR5 ;  /* 0x000000050a0a7c36 */ /* 0x000fe20008000000 */
[----:B------:R-:W-:Y:S02]  /*1eff0*/  SHF.R.S32.HI R13, RZ, 0x8, R13 ;  /* 0x00000008ff0d7819 */ /* 0x000fe4000001140d */
[----:B------:R-:W-:Y:S02]  /*1f000*/  LOP3.LUT R12, R0, 0xcc, RZ, 0xfc, !PT ;  /* 0x000000cc000c7812 */ /* 0x000fe400078efcff */
[----:B------:R-:W-:Y:S01]  /*1f010*/  F2FP.SATFINITE.E4M3.F32.PACK_AB_MERGE_C R15, R15, R14, RZ ;  /* 0x0000000e0f0f723e */ /* 0x000fe200048070ff */
[----:B------:R5:W-:Y:S01]  /*1f020*/  @P5 STG.E.U8 desc[UR26][R6.64], R13 ;  /* 0x0000000d06005986 */ /* 0x000be2000c10111a */
[C---:B0-----:R-:W-:Y:S01]  /*1f030*/  IADD3 R4, P5, PT, R10.reuse, R3, RZ ;  /* 0x000000030a047210 */ /* 0x041fe20007fbe0ff */
[----:B------:R-:W-:Y:S01]  /*1f040*/  VIADD R11, R10, UR5 ;  /* 0x000000050a0b7c36 */ /* 0x000fe20008000000 */
[----:B-1----:R-:W-:Y:S01]  /*1f050*/  ISETP.LT.AND P4, PT, R12, UR6, !P2 ;  /* 0x000000060c007c0c */ /* 0x002fe2000d781270 */
[----:B------:R-:W0:Y:S01]  /*1f060*/  LDCU UR6, c[0x0][0x39c] ;  /* 0x00007380ff0677ac */ /* 0x000e220008000800 */
[----:B----4-:R-:W-:-:S02]  /*1f070*/  LOP3.LUT R8, R0, 0xcd, RZ, 0xfc, !PT ;  /* 0x000000cd00087812 */ /* 0x010fc400078efcff */
[----:B------:R-:W-:Y:S02]  /*1f080*/  PRMT R12, R15, 0x9910, RZ ;  /* 0x000099100f0c7816 */ /* 0x000fe400000000ff */
[-C--:B------:R-:W-:Y:S02]  /*1f090*/  LEA.HI.X.SX32 R5, R10, R2.reuse, 0x1, P5 ;  /* 0x000000020a057211 */ /* 0x080fe400028f0eff */
[----:B---3--:R-:W-:Y:S02]  /*1f0a0*/  ISETP.LT.AND P5, PT, R8, UR4, !P2 ;  /* 0x0000000408007c0c */ /* 0x008fe4000d7a1270 */
[C---:B------:R-:W-:Y:S01]  /*1f0b0*/  LOP3.LUT R9, R0.reuse, 0xce, RZ, 0xfc, !PT ;  /* 0x000000ce00097812 */ /* 0x040fe200078efcff */
[----:B------:R-:W-:Y:S01]  /*1f0c0*/  IMAD.MOV.U32 R10, RZ, RZ, R12 ;  /* 0x000000ffff0a7224 */ /* 0x000fe200078e000c */
[----:B------:R-:W-:Y:S01]  /*1f0d0*/  IADD3 R8, P6, PT, R11, R3, RZ ;  /* 0x000000030b087210 */ /* 0x000fe20007fde0ff */
[----:B------:R1:W-:Y:S01]  /*1f0e0*/  @P1 STG.E.U8 desc[UR26][R4.64], R15 ;  /* 0x0000000f04001986 */ /* 0x0003e2000c10111a */
[----:B--2---:R-:W-:Y:S01]  /*1f0f0*/  ISETP.LT.AND P1, PT, R9, UR7, !P2 ;  /* 0x0000000709007c0c */ /* 0x004fe2000d721270 */
[----:B------:R-:W2:Y:S01]  /*1f100*/  LDCU UR4, c[0x0][0x39c] ;  /* 0x00007380ff0477ac */ /* 0x000ea20008000800 */
[C---:B------:R-:W-:Y:S01]  /*1f110*/  LEA.HI.X.SX32 R9, R11.reuse, R2, 0x1, P6 ;  /* 0x000000020b097211 */ /* 0x040fe200030f0eff */
[----:B------:R-:W-:Y:S01]  /*1f120*/  VIADD R11, R11, UR5 ;  /* 0x000000050b0b7c36 */ /* 0x000fe20008000000 */
[----:B-----5:R-:W-:Y:S01]  /*1f130*/  SHF.R.S32.HI R13, RZ, 0x8, R10 ;  /* 0x00000008ff0d7819 */ /* 0x020fe2000001140a */
[----:B------:R-:W3:Y:S01]  /*1f140*/  LDCU UR7, c[0x0][0x39c] ;  /* 0x00007380ff0777ac */ /* 0x000ee20008000800 */
[----:B------:R-:W-:-:S02]  /*1f150*/  LOP3.LUT R7, R0, 0xcf, RZ, 0xfc, !PT ;  /* 0x000000cf00077812 */ /* 0x000fc400078efcff */
[----:B------:R-:W-:Y:S01]  /*1f160*/  IADD3 R6, P6, PT, R11, R3, RZ ;  /* 0x000000030b067210 */ /* 0x000fe20007fde0ff */
[----:B------:R4:W-:Y:S01]  /*1f170*/  @P3 STG.E.U8 desc[UR26][R8.64], R13 ;  /* 0x0000000d08003986 */ /* 0x0009e2000c10111a */
[----:B------:R-:W-:Y:S02]  /*1f180*/  F2FP.SATFINITE.E4M3.F32.PACK_AB_MERGE_C R17, R17, R16, RZ ;  /* 0x000000101111723e */ /* 0x000fe400048070ff */
[----:B0-----:R-:W-:Y:S01]  /*1f190*/  ISETP.LT.AND P3, PT, R7, UR6, !P2 ;  /* 0x0000000607007c0c */ /* 0x001fe2000d761270 */
[----:B------:R-:W0:Y:S01]  /*1f1a0*/  LDCU UR6, c[0x0][0x39c] ;  /* 0x00007380ff0677ac */ /* 0x000e220008000800 */
[C---:B------:R-:W-:Y:S01]  /*1f1b0*/  LEA.HI.X.SX32 R7, R11.reuse, R2, 0x1, P6 ;  /* 0x000000020b077211 */ /* 0x040fe200030f0eff */
[----:B------:R-:W-:Y:S01]  /*1f1c0*/  VIADD R11, R11, UR5 ;  /* 0x000000050b0b7c36 */ /* 0x000fe20008000000 */
[----:B------:R-:W-:Y:S02]  /*1f1d0*/  PRMT R10, R17, 0x9910, RZ ;  /* 0x00009910110a7816 */ /* 0x000fe400000000ff */
[----:B-1----:R-:W-:-:S02]  /*1f1e0*/  LOP3.LUT R5, R0, 0xd0, RZ, 0xfc, !PT ;  /* 0x000000d000057812 */ /* 0x002fc400078efcff */
[-C--:B------:R-:W-:Y:S01]  /*1f1f0*/  IADD3 R4, P6, PT, R11, R3.reuse, RZ ;  /* 0x000000030b047210 */ /* 0x080fe20007fde0ff */
[----:B----4-:R-:W-:Y:S01]  /*1f200*/  IMAD.MOV.U32 R8, RZ, RZ, R10 ;  /* 0x000000ffff087224 */ /* 0x010fe200078e000a */
[----:B------:R1:W-:Y:S01]  /*1f210*/  @P4 STG.E.U8 desc[UR26][R6.64], R17 ;  /* 0x0000001106004986 */ /* 0x0003e2000c10111a */
[----:B--2---:R-:W-:Y:S01]  /*1f220*/  ISETP.LT.AND P4, PT, R5, UR4, !P2 ;  /* 0x0000000405007c0c */ /* 0x004fe2000d781270 */
[C---:B------:R-:W-:Y:S01]  /*1f230*/  VIADD R10, R11.reuse, UR5 ;  /* 0x000000050b0a7c36 */ /* 0x040fe20008000000 */
[-C--:B------:R-:W-:Y:S01]  /*1f240*/  LEA.HI.X.SX32 R5, R11, R2.reuse, 0x1, P6 ;  /* 0x000000020b057211 */ /* 0x080fe200030f0eff */
[----:B------:R-:W2:Y:S01]  /*1f250*/  LDCU UR4, c[0x0][0x39c] ;  /* 0x00007380ff0477ac */ /* 0x000ea20008000800 */
        /* <DEDUP_REMOVED lines=10> */
[CC--:B-1----:R-:W-:Y:S01]  /*1f300*/  IADD3 R6, P1, PT, R10.reuse, R3.reuse, RZ ;  /* 0x000000030a067210 */ /* 0x0c2fe20007f3e0ff */
        /* <DEDUP_REMOVED lines=9> */
[----:B--2---:R-:W-:Y:S01]  /*1f3a0*/  ISETP.LT.AND P1, PT, R10, UR4, !P2 ;  /* 0x000000040a007c0c */ /* 0x004fe2000d721270 */
[----:B------:R-:W1:Y:S01]  /*1f3b0*/  LDCU UR4, c[0x0][0x39c] ;  /* 0x00007380ff0477ac */ /* 0x000e620008000800 */
[----:B------:R-:W-:Y:S01]  /*1f3c0*/  F2FP.SATFINITE.E4M3.F32.PACK_AB_MERGE_C R21, R21, R20, RZ ;  /* 0x000000141515723e */ /* 0x000fe200048070ff */
[----:B------:R2:W-:Y:S01]  /*1f3d0*/  @P3 STG.E.U8 desc[UR26][R6.64], R13 ;  /* 0x0000000d06003986 */ /* 0x0005e2000c10111a */
[----:B0-----:R-:W-:Y:S01]  /*1f3e0*/  ISETP.LT.AND P6, PT, R12, UR6, !P2 ;  /* 0x000000060c007c0c */ /* 0x001fe2000d7c1270 */
[----:B------:R-:W0:Y:S01]  /*1f3f0*/  LDCU UR6, c[0x0][0x39c] ;  /* 0x00007380ff0677ac */ /* 0x000e220008000800 */
        /* <DEDUP_REMOVED lines=16> */
[----:B-1----:R-:W-:Y:S01]  /*1f500*/  ISETP.LT.AND P4, PT, R4, UR4, !P2 ;  /* 0x0000000404007c0c */ /* 0x002fe2000d781270 */
[----:B------:R-:W1:Y:S01]  /*1f510*/  LDCU UR4, c[0x0][0x39c] ;  /* 0x00007380ff0477ac */ /* 0x000e620008000800 */
[----:B0-----:R-:W-:Y:S01]  /*1f520*/  ISETP.LT.AND P3, PT, R14, UR6, !P2 ;  /* 0x000000060e007c0c */ /* 0x001fe2000d761270 */
        /* <DEDUP_REMOVED lines=10> */
[----:B0-----:R-:W-:Y:S02]  /*1f5d0*/  LOP3.LUT R6, R0, 0xd7, RZ, 0xfc, !PT ;  /* 0x000000d700067812 */ /* 0x001fe400078efcff */
[----:B------:R-:W-:Y:S01]  /*1f5e0*/  F2FP.SATFINITE.E4M3.F32.PACK_AB_MERGE_C R25, R25, R24, RZ ;  /* 0x000000181919723e */ /* 0x000fe200048070ff */
[----:B------:R0:W-:Y:S01]  /*1f5f0*/  @P1 STG.E.U8 desc[UR26][R4.64], R13 ;  /* 0x0000000d04001986 */ /* 0x0001e2000c10111a */
[----:B-1----:R-:W-:Y:S01]  /*1f600*/  ISETP.LT.AND P1, PT, R6, UR4, !P2 ;  /* 0x0000000406007c0c */ /* 0x002fe2000d721270 */
[----:B------:R-:W1:Y:S01]  /*1f610*/  LDCU UR4, c[0x0][0x39c] ;  /* 0x00007380ff0477ac */ /* 0x000e620008000800 */
        /* <DEDUP_REMOVED lines=8> */
[----:B0-----:R-:W-:Y:S02]  /*1f6a0*/  SHF.R.S32.HI R13, RZ, 0x8, R10 ;  /* 0x00000008ff0d7819 */ /* 0x001fe4000001140a */
        /* <DEDUP_REMOVED lines=17> */
[----:B0-----:R-:W-:-:S02]  /*1f7c0*/  LOP3.LUT R7, R0, 0xdb, RZ, 0xfc, !PT ;  /* 0x000000db00077812 */ /* 0x001fc400078efcff */
[----:B------:R-:W-:Y:S02]  /*1f7d0*/  IADD3 R6, P1, PT, R10, R3, RZ ;  /* 0x000000030a067210 */ /* 0x000fe40007f3e0ff */
[----:B-1----:R-:W-:Y:S01]  /*1f7e0*/  ISETP.LT.AND P4, PT, R12, UR4, !P2 ;  /* 0x000000040c007c0c */ /* 0x002fe2000d781270 */
        /* <DEDUP_REMOVED lines=238> */
[----:B------:R-:W-:Y:S02]  /*206d0*/  LEA.HI.X.SX32 R7, R10, R2, 0x1, P1 ;  /* 0x000000020a077211 */ /* 0x000fe400008f0eff */
[----:B------:R-:W-:Y:S02]  /*206e0*/  IADD3 R4, P1, PT, R11, R3, RZ ;  /* 0x000000030b047210 */ /* 0x000fe40007f3e0ff */
[----:B------:R-:W-:Y:S02]  /*206f0*/  LOP3.LUT R10, R0, 0xf7, RZ, 0xfc, !PT ;  /* 0x000000f7000a7812 */ /* 0x000fe400078efcff */
[----:B------:R-:W-:-:S02]  /*20700*/  SHF.R.S32.HI R13, RZ, 0x8, R13 ;  /* 0x00000008ff0d7819 */ /* 0x000fc4000001140d */
[C---:B------:R-:W-:Y:S01]  /*20710*/  LEA.HI.X.SX32 R5, R11.reuse, R2, 0x1, P1 ;  /* 0x000000020b057211 */ /* 0x040fe200008f0eff */
[----:B------:R-:W-:Y:S01]  /*20720*/  VIADD R11, R11, UR5 ;  /* 0x000000050b0b7c36 */ /* 0x000fe20008000000 */
[----:B------:R-:W-:Y:S02]  /*20730*/  F2FP.SATFINITE.E4M3.F32.PACK_AB_MERGE_C R57, R57, R56, RZ ;  /* 0x000000383939723e */ /* 0x000fe400048070ff */
[----:B0-----:R-:W-:Y:S01]  /*20740*/  ISETP.LT.AND P1, PT, R10, UR4, !P2 ;  /* 0x000000040a007c0c */ /* 0x001fe2000d721270 */
[----:B------:R-:W0:Y:S01]  /*20750*/  LDCU UR4, c[0x0][0x39c] ;  /* 0x00007380ff0477ac */ /* 0x000e220008000800 */
[----:B------:R-:W-:Y:S01]  /*20760*/  LOP3.LUT R12, R0, 0xf6, RZ, 0xfc, !PT ;  /* 0x000000f6000c7812 */ /* 0x000fe200078efcff */
[----:B------:R2:W-:Y:S01]  /*20770*/  @P3 STG.E.U8 desc[UR26][R6.64], R13 ;  /* 0x0000000d06003986 */ /* 0x0005e2000c10111a */
[----:B------:R-:W-:Y:S02]  /*20780*/  PRMT R10, R57, 0x9910, RZ ;  /* 0x00009910390a7816 */ /* 0x000fe400000000ff */
[----:B-----5:R-:W-:-:S02]  /*20790*/  IADD3 R8, P3, PT, R11, R3, RZ ;  /* 0x000000030b087210 */ /* 0x020fc40007f7e0ff */
[----:B-1----:R-:W-:Y:S01]  /*207a0*/  ISETP.LT.AND P6, PT, R12, UR6, !P2 ;  /* 0x000000060c007c0c */ /* 0x002fe2000d7c1270 */
[----:B------:R-:W1:Y:S01]  /*207b0*/  LDCU UR6, c[0x0][0x39c] ;  /* 0x00007380ff0677ac */ /* 0x000e620008000800 */
[C---:B------:R-:W-:Y:S01]  /*207c0*/  LEA.HI.X.SX32 R9, R11.reuse, R2, 0x1, P3 ;  /* 0x000000020b097211 */ /* 0x040fe200018f0eff */
[----:B------:R-:W-:Y:S01]  /*207d0*/  VIADD R11, R11, UR5 ;  /* 0x000000050b0b7c36 */ /* 0x000fe20008000000 */
[----:B--2---:R-:W-:Y:S01]  /*207e0*/  SHF.R.S32.HI R7, RZ, 0x8, R10 ;  /* 0x00000008ff077819 */ /* 0x004fe2000001140a */
[----:B------:R2:W-:Y:S01]  /*207f0*/  @P4 STG.E.U8 desc[UR26][R4.64], R57 ;  /* 0x0000003904004986 */ /* 0x0005e2000c10111a */
[----:B------:R-:W-:-:S03]  /*20800*/  LOP3.LUT R6, R0, 0xfa, RZ, 0xfc, !PT ;  /* 0x000000fa00067812 */ /* 0x000fc600078efcff */
[----:B------:R4:W-:Y:S01]  /*20810*/  @P5 STG.E.U8 desc[UR26][R8.64], R7 ;  /* 0x0000000708005986 */ /* 0x0009e2000c10111a */
[----:B------:R-:W-:Y:S02]  /*20820*/  F2FP.SATFINITE.E4M3.F32.PACK_AB_MERGE_C R59, R59, R58, RZ ;  /* 0x0000003a3b3b723e */ /* 0x000fe400048070ff */
[----:B--2---:R-:W-:-:S04]  /*20830*/  IADD3 R4, P5, PT, R11, R3, RZ ;  /* 0x000000030b047210 */ /* 0x004fc80007fbe0ff */
[C---:B------:R-:W-:Y:S01]  /*20840*/  LEA.HI.X.SX32 R5, R11.reuse, R2, 0x1, P5 ;  /* 0x000000020b057211 */ /* 0x040fe200028f0eff */
[----:B------:R-:W-:Y:S01]  /*20850*/  VIADD R11, R11, UR5 ;  /* 0x000000050b0b7c36 */ /* 0x000fe20008000000 */
[----:B0-----:R-:W-:Y:S01]  /*20860*/  ISETP.LT.AND P5, PT, R6, UR4, !P2 ;  /* 0x0000000406007c0c */ /* 0x001fe2000d7a1270 */
[----:B------:R-:W0:Y:S01]  /*20870*/  LDCU UR4, c[0x0][0x39c] ;  /* 0x00007380ff0477ac */ /* 0x000e220008000800 */
[----:B------:R-:W-:Y:S01]  /*20880*/  LOP3.LUT R14, R0, 0xf8, RZ, 0xfc, !PT ;  /* 0x000000f8000e7812 */ /* 0x000fe200078efcff */
[----:B------:R2:W-:Y:S01]  /*20890*/  @P6 STG.E.U8 desc[UR26][R4.64], R59 ;  /* 0x0000003b04006986 */ /* 0x0005e2000c10111a */
[C---:B------:R-:W-:Y:S01]  /*208a0*/  IADD3 R6, P6, PT, R11.reuse, R3, RZ ;  /* 0x000000030b067210 */ /* 0x040fe20007fde0ff */
[----:B------:R-:W-:Y:S01]  /*208b0*/  VIADD R10, R11, UR5 ;  /* 0x000000050b0a7c36 */ /* 0x000fe20008000000 */
[----:B-1----:R-:W-:Y:S01]  /*208c0*/  ISETP.LT.AND P3, PT, R14, UR6, !P2 ;  /* 0x000000060e007c0c */ /* 0x002fe2000d761270 */
[----:B------:R-:W1:Y:S01]  /*208d0*/  LDCU UR6, c[0x0][0x39c] ;  /* 0x00007380ff0677ac */ /* 0x000e620008000800 */
[----:B------:R-:W-:-:S02]  /*208e0*/  PRMT R13, R59, 0x9910, RZ ;  /* 0x000099103b0d7816 */ /* 0x000fc400000000ff */
[----:B----4-:R-:W-:Y:S02]  /*208f0*/  LEA.HI.X.SX32 R7, R11, R2, 0x1, P6 ;  /* 0x000000020b077211 */ /* 0x010fe400030f0eff */
        /* <DEDUP_REMOVED lines=8> */
[----:B0-----:R-:W-:Y:S01]  /*20980*/  ISETP.LT.AND P1, PT, R11, UR4, !P2 ;  /* 0x000000040b007c0c */ /* 0x001fe2000d721270 */
[----:B------:R0:W-:Y:S01]  /*20990*/  @P3 STG.E.U8 desc[UR26][R8.64], R61 ;  /* 0x0000003d08003986 */ /* 0x0001e2000c10111a */
[C---:B--2---:R-:W-:Y:S01]  /*209a0*/  IADD3 R4, P3, PT, R10.reuse, R3, RZ ;  /* 0x000000030a047210 */ /* 0x044fe20007f7e0ff */
[----:B------:R-:W-:Y:S01]  /*209b0*/  VIADD R11, R10, UR5 ;  /* 0x000000050a0b7c36 */ /* 0x000fe20008000000 */
[----:B---3--:R-:W-:Y:S01]  /*209c0*/  ISETP.LT.AND P4, PT, R12, UR7, !P2 ;  /* 0x000000070c007c0c */ /* 0x008fe2000d781270 */
[----:B------:R-:W2:Y:S01]  /*209d0*/  LDCU UR4, c[0x0][0x39c] ;  /* 0x00007380ff0477ac */ /* 0x000ea20008000800 */
[----:B------:R-:W-:Y:S02]  /*209e0*/  LOP3.LUT R12, R0, 0xfb, RZ, 0xfc, !PT ;  /* 0x000000fb000c7812 */ /* 0x000fe400078efcff */
[----:B------:R-:W-:Y:S01]  /*209f0*/  LEA.HI.X.SX32 R5, R10, R2, 0x1, P3 ;  /* 0x000000020a057211 */ /* 0x000fe200018f0eff */
[----:B------:R-:W-:Y:S01]  /*20a00*/  VIADD R10, R11, UR5 ;  /* 0x000000050b0a7c36 */ /* 0x000fe20008000000 */
[----:B------:R-:W-:-:S02]  /*20a10*/  PRMT R17, R61, 0x9910, RZ ;  /* 0x000099103d117816 */ /* 0x000fc400000000ff */
[----:B-1----:R-:W-:Y:S01]  /*20a20*/  ISETP.LT.AND P6, PT, R12, UR6, !P2 ;  /* 0x000000060c007c0c */ /* 0x002fe2000d7c1270 */
[----:B------:R-:W1:Y:S01]  /*20a30*/  LDCU UR6, c[0x0][0x39c] ;  /* 0x00007380ff0677ac */ /* 0x000e620008000800 */
[----:B------:R-:W-:Y:S01]  /*20a40*/  SHF.R.S32.HI R17, RZ, 0x8, R17 ;  /* 0x00000008ff117819 */ /* 0x000fe20000011411 */
[----:B----4-:R-:W-:Y:S01]  /*20a50*/  VIADD R13, R10, UR5 ;  /* 0x000000050a0d7c36 */ /* 0x010fe20008000000 */
[----:B------:R-:W-:-:S03]  /*20a60*/  IADD3 R6, P3, PT, R11, R3, RZ ;  /* 0x000000030b067210 */ /* 0x000fc60007f7e0ff */
[----:B------:R-:W-:Y:S01]  /*20a70*/  VIADD R14, R13, UR5 ;  /* 0x000000050d0e7c36 */ /* 0x000fe20008000000 */
[----:B------:R3:W-:Y:S01]  /*20a80*/  @P4 STG.E.U8 desc[UR26][R4.64], R17 ;  /* 0x0000001104004986 */ /* 0x0007e2000c10111a */
[-C--:B0-----:R-:W-:Y:S02]  /*20a90*/  IADD3 R8, P4, PT, R10, R3.reuse, RZ ;  /* 0x000000030a087210 */ /* 0x081fe40007f9e0ff */
[----:B------:R-:W-:Y:S01]  /*20aa0*/  VIADD R16, R14, UR5 ;  /* 0x000000050e107c36 */ /* 0x000fe20008000000 */
[-C--:B------:R-:W-:Y:S02]  /*20ab0*/  LEA.HI.X.SX32 R7, R11, R2.reuse, 0x1, P3 ;  /* 0x000000020b077211 */ /* 0x080fe400018f0eff */
[----:B------:R-:W-:Y:S01]  /*20ac0*/  LEA.HI.X.SX32 R9, R10, R2, 0x1, P4 ;  /* 0x000000020a097211 */ /* 0x000fe200020f0eff */
[----:B------:R-:W-:Y:S01]  /*20ad0*/  VIADD R15, R16, UR5 ;  /* 0x00000005100f7c36 */ /* 0x000fe20008000000 */
[----:B------:R-:W-:Y:S02]  /*20ae0*/  IADD3 R10, P3, PT, R13, R3, RZ ;  /* 0x000000030d0a7210 */ /* 0x000fe40007f7e0ff */
[----:B------:R-:W-:-:S02]  /*20af0*/  LOP3.LUT R18, R0, 0xfd, RZ, 0xfc, !PT ;  /* 0x000000fd00127812 */ /* 0x000fc400078efcff */
[----:B------:R-:W-:Y:S02]  /*20b00*/  IADD3 R12, P4, PT, R14, R3, RZ ;  /* 0x000000030e0c7210 */ /* 0x000fe40007f9e0ff */
[----:B------:R-:W-:Y:S02]  /*20b10*/  LOP3.LUT R0, R0, 0xfe, RZ, 0xfc, !PT ;  /* 0x000000fe00007812 */ /* 0x000fe400078efcff */
[----:B------:R-:W-:Y:S02]  /*20b20*/  F2FP.SATFINITE.E4M3.F32.PACK_AB_MERGE_C R63, R63, R62, RZ ;  /* 0x0000003e3f3f723e */ /* 0x000fe400048070ff */
[-C--:B------:R-:W-:Y:S02]  /*20b30*/  LEA.HI.X.SX32 R11, R13, R2.reuse, 0x1, P3 ;  /* 0x000000020d0b7211 */ /* 0x080fe400018f0eff */
[----:B------:R-:W-:Y:S02]  /*20b40*/  LEA.HI.X.SX32 R13, R14, R2, 0x1, P4 ;  /* 0x000000020e0d7211 */ /* 0x000fe400020f0eff */
[----:B--2---:R-:W-:-:S02]  /*20b50*/  ISETP.LT.AND P3, PT, R18, UR4, !P2 ;  /* 0x0000000412007c0c */ /* 0x004fc4000d761270 */
[-C--:B------:R-:W-:Y:S02]  /*20b60*/  IADD3 R14, P4, PT, R15, R3.reuse, RZ ;  /* 0x000000030f0e7210 */ /* 0x080fe40007f9e0ff */
[----:B-1----:R-:W-:Y:S02]  /*20b70*/  ISETP.LT.AND P2, PT, R0, UR6, !P2 ;  /* 0x0000000600007c0c */ /* 0x002fe4000d741270 */
[----:B------:R-:W-:Y:S02]  /*20b80*/  PRMT R0, R63, 0x9910, RZ ;  /* 0x000099103f007816 */ /* 0x000fe400000000ff */
[----:B------:R-:W-:Y:S02]  /*20b90*/  LEA.HI.X.SX32 R15, R15, R2, 0x1, P4 ;  /* 0x000000020f0f7211 */ /* 0x000fe400020f0eff */
[----:B---3--:R-:W-:Y:S01]  /*20ba0*/  IADD3 R4, P4, PT, R16, R3, RZ ;  /* 0x0000000310047210 */ /* 0x008fe20007f9e0ff */
[----:B------:R-:W-:Y:S01]  /*20bb0*/  IMAD.MOV.U32 R3, RZ, RZ, R0 ;  /* 0x000000ffff037224 */ /* 0x000fe200078e0000 */
[----:B------:R-:W-:-:S02]  /*20bc0*/  F2FP.SATFINITE.E4M3.F32.PACK_AB_MERGE_C R65, R65, R64, RZ ;  /* 0x000000404141723e */ /* 0x000fc400048070ff */
[----:B------:R-:W-:Y:S02]  /*20bd0*/  F2FP.SATFINITE.E4M3.F32.PACK_AB_MERGE_C R67, R67, R66, RZ ;  /* 0x000000424343723e */ /* 0x000fe400048070ff */
[----:B------:R-:W-:Y:S02]  /*20be0*/  PRMT R17, R65, 0x9910, RZ ;  /* 0x0000991041117816 */ /* 0x000fe400000000ff */
[----:B------:R-:W-:Y:S02]  /*20bf0*/  SHF.R.S32.HI R3, RZ, 0x8, R3 ;  /* 0x00000008ff037819 */ /* 0x000fe40000011403 */
[----:B------:R-:W-:Y:S02]  /*20c00*/  PRMT R19, R67, 0x9910, RZ ;  /* 0x0000991043137816 */ /* 0x000fe400000000ff */
[----:B------:R-:W-:Y:S01]  /*20c10*/  SHF.R.S32.HI R17, RZ, 0x8, R17 ;  /* 0x00000008ff117819 */ /* 0x000fe20000011411 */
[----:B------:R0:W-:Y:S01]  /*20c20*/  @P5 STG.E.U8 desc[UR26][R6.64], R63 ;  /* 0x0000003f06005986 */ /* 0x0001e2000c10111a */
[----:B------:R-:W-:-:S02]  /*20c30*/  LEA.HI.X.SX32 R5, R16, R2, 0x1, P4 ;  /* 0x0000000210057211 */ /* 0x000fc400020f0eff */
[----:B------:R-:W-:Y:S01]  /*20c40*/  SHF.R.S32.HI R19, RZ, 0x8, R19 ;  /* 0x00000008ff137819 */ /* 0x000fe20000011413 */
[----:B------:R0:W-:Y:S04]  /*20c50*/  @P6 STG.E.U8 desc[UR26][R8.64], R3 ;  /* 0x0000000308006986 */ /* 0x0001e8000c10111a */
[----:B------:R0:W-:Y:S04]  /*20c60*/  @P1 STG.E.U8 desc[UR26][R10.64], R65 ;  /* 0x000000410a001986 */ /* 0x0001e8000c10111a */
[----:B------:R0:W-:Y:S04]  /*20c70*/  @P3 STG.E.U8 desc[UR26][R12.64], R17 ;  /* 0x000000110c003986 */ /* 0x0001e8000c10111a */
[----:B------:R0:W-:Y:S04]  /*20c80*/  @P2 STG.E.U8 desc[UR26][R4.64], R67 ;  /* 0x0000004304002986 */ /* 0x0001e8000c10111a */
[----:B------:R0:W-:Y:S01]  /*20c90*/  @P0 STG.E.U8 desc[UR26][R14.64], R19 ;  /* 0x000000130e000986 */ /* 0x0001e2000c10111a */
[----:B------:R-:W-:Y:S06]  /*20ca0*/  BAR.SYNC.DEFER_BLOCKING 0x0 ;  /* 0x0000000000007b1d */ /* 0x000fec0000010000 */
[----:B------:R-:W-:Y:S05]  /*20cb0*/  BRA.U UP0, `(.L_x_13) ;  /* 0x0000000100a07547 */ /* 0x000fea000b800000 */
[----:B------:R-:W1:Y:S01]  /*20cc0*/  S2UR UR5, SR_CgaCtaId ;  /* 0x00000000000579c3 */ /* 0x000e620000008800 */
[----:B------:R-:W-:Y:S01]  /*20cd0*/  NOP ;  /* 0x0000000000007918 */ /* 0x000fe20000000000 */
[----:B------:R-:W-:Y:S01]  /*20ce0*/  UMOV UR4, 0x50 ;  /* 0x0000005000047882 */ /* 0x000fe20000000000 */
[----:B------:R-:W-:Y:S02]  /*20cf0*/  IMAD.U32 R0, RZ, RZ, UR12 ;  /* 0x0000000cff007e24 */ /* 0x000fe4000f8e00ff */
[----:B0-----:R-:W-:Y:S02]  /*20d00*/  IMAD.MOV.U32 R3, RZ, RZ, 0xff ;  /* 0x000000ffff037424 */ /* 0x001fe400078e00ff */
[----:B------:R-:W-:Y:S01]  /*20d10*/  IMAD.MOV.U32 R7, RZ, RZ, 0x1 ;  /* 0x00000001ff077424 */ /* 0x000fe200078e00ff */
[----:B------:R-:W-:-:S04]  /*20d20*/  LOP3.LUT R0, R0, 0xffff, RZ, 0xc0, !PT ;  /* 0x0000ffff00007812 */ /* 0x000fc800078ec0ff */
[----:B------:R-:W-:-:S05]  /*20d30*/  SHF.R.U32.HI R0, RZ, 0x5, R0 ;  /* 0x00000005ff007819 */ /* 0x000fca0000011600 */
[----:B------:R-:W-:Y:S01]  /*20d40*/  VIADD R2, R0, 0x10 ;  /* 0x0000001000027836 */ /* 0x000fe20000000000 */
[----:B------:R-:W-:Y:S01]  /*20d50*/  SHF.L.U32 R0, R3, R0, RZ ;  /* 0x0000000003007219 */ /* 0x000fe200000006ff */
[----:B-1----:R-:W-:-:S03]  /*20d60*/  ULEA UR6, UR5, UR4, 0x18 ;  /* 0x0000000405067291 */ /* 0x002fc6000f8ec0ff */
[----:B------:R-:W-:-:S04]  /*20d70*/  SHF.L.U32 R3, R7, R2, RZ ;  /* 0x0000000207037219 */ /* 0x000fc800000006ff */
[----:B------:R-:W-:Y:S02]  /*20d80*/  LOP3.LUT R0, R3, R0, RZ, 0xfc, !PT ;  /* 0x0000000003007212 */ /* 0x000fe400078efcff */
[----:B------:R-:W0:Y:S02]  /*20d90*/  LDS R5, [UR6] ;  /* 0x00000006ff057984 */ /* 0x000e240008000800 */
[C---:B------:R-:W-:Y:S02]  /*20da0*/  LOP3.LUT R2, R0.reuse, 0xffff, RZ, 0xc0, !PT ;  /* 0x0000ffff00027812 */ /* 0x040fe400078ec0ff */
[----:B0-----:R-:W-:-:S04]  /*20db0*/  LOP3.LUT R3, R0, 0xffff, R5, 0x80, !PT ;  /* 0x0000ffff00037812 */ /* 0x001fc800078e8005 */
[----:B------:R-:W-:-:S13]  /*20dc0*/  ISETP.NE.AND P0, PT, R3, R2, PT ;  /* 0x000000020300720c */ /* 0x000fda0003f05270 */
[----:B------:R-:W-:Y:S05]  /*20dd0*/  @P0 BRA `(.L_x_14) ;  /* 0x0000000000500947 */ /* 0x000fea0003800000 */
[----:B------:R-:W-:Y:S02]  /*20de0*/  SHF.R.U32.HI R5, RZ, 0x10, R5 ;  /* 0x00000010ff057819 */ /* 0x000fe40000011605 */
[----:B------:R-:W-:-:S04]  /*20df0*/  SHF.R.U32.HI R2, RZ, 0x10, R0 ;  /* 0x00000010ff027819 */ /* 0x000fc80000011600 */
[----:B------:R-:W-:-:S04]  /*20e00*/  LOP3.LUT R5, R5, R2, RZ, 0xc0, !PT ;  /* 0x0000000205057212 */ /* 0x000fc800078ec0ff */
[----:B------:R-:W-:-:S13]  /*20e10*/  ISETP.NE.AND P0, PT, R5, R2, PT ;  /* 0x000000020500720c */ /* 0x000fda0003f05270 */
[----:B------:R-:W-:Y:S05]  /*20e20*/  @P0 BRA `(.L_x_15) ;  /* 0x0000000000300947 */ /* 0x000fea0003800000 */
[----:B------:R-:W-:Y:S01]  /*20e30*/  R2UR UR4, R0 ;  /* 0x00000000000472ca */ /* 0x000fe200000e0000 */
[----:B------:R-:W-:Y:S01]  /*20e40*/  VOTEU.ANY UR5, UPT, PT ;  /* 0x0000000000057886 */ /* 0x000fe200038e0100 */
[----:B------:R-:W0:Y:S01]  /*20e50*/  S2R R0, SR_LANEID ;  /* 0x0000000000007919 */ /* 0x000e220000000000 */
[----:B------:R-:W-:-:S10]  /*20e60*/  UFLO.U32 UR5, UR5 ;  /* 0x00000005000572bd */ /* 0x000fd400080e0000 */
[----:B------:R-:W-:-:S06]  /*20e70*/  ULOP3.LUT UR4, URZ, UR4, URZ, 0x33, !UPT ;  /* 0x00000004ff047292 */ /* 0x000fcc000f8e33ff */
[----:B------:R-:W-:-:S04]  /*20e80*/  IMAD.U32 R2, RZ, RZ, UR4 ;  /* 0x00000004ff027e24 */ /* 0x000fc8000f8e00ff */
[----:B------:R-:W1:Y:S02]  /*20e90*/  REDUX UR7, R2 ;  /* 0x00000000020773c4 */ /* 0x000e640000000000 */
[----:B------:R2:W-:Y:S01]  /*20ea0*/  UTCATOMSWS.AND URZ, UR4 ;  /* 0x0000000400ff79e3 */ /* 0x0005e20008000000 */
[----:B0-----:R-:W-:Y:S01]  /*20eb0*/  ISETP.EQ.U32.AND P0, PT, R0, UR5, PT ;  /* 0x0000000500007c0c */ /* 0x001fe2000bf02070 */
[----:B-1----:R-:W-:-:S12]  /*20ec0*/  IMAD.U32 R0, RZ, RZ, UR7 ;  /* 0x00000007ff007e24 */ /* 0x002fd8000f8e00ff */
[----:B------:R2:W-:Y:S01]  /*20ed0*/  @P0 ATOMS.AND RZ, [UR6], R0 ;  /* 0x00000000ffff098c */ /* 0x0005e2000a800006 */
[----:B------:R-:W-:Y:S05]  /*20ee0*/  BRA `(.L_x_13) ;  /* 0x0000000000147947 */ /* 0x000fea0003800000 */
.L_x_15:
[----:B------:R-:W-:-:S07]  /*20ef0*/  MOV R2, 0x20f10 ;  /* 0x00020f1000027802 */ /* 0x000fce0000000f00 */
[----:B------:R-:W-:Y:S05]  /*20f00*/  CALL.REL.NOINC `($__internal_0_$__cuda_sm10x_tcgen05_guardrail_trap_col_being_dealloced_not_returned_by_alloc) ;  /* 0x00000000002c7944 */ /* 0x000fea0003c00000 */
[----:B------:R-:W-:Y:S05]  /*20f10*/  BRA `(.L_x_13) ;  /* 0x0000000000087947 */ /* 0x000fea0003800000 */
.L_x_14:
[----:B------:R-:W-:-:S07]  /*20f20*/  MOV R2, 0x20f40 ;  /* 0x00020f4000027802 */ /* 0x000fce0000000f00 */
[----:B------:R-:W-:Y:S05]  /*20f30*/  CALL.REL.NOINC `($__internal_2_$__cuda_sm10x_tcgen05_guardrail_trap_unallocated_columns_being_dealloced) ;  /* 0x0000000000387944 */ /* 0x000fea0003c00000 */
.L_x_13:
[----:B------:R-:W-:Y:S01]  /*20f40*/  NOP ;  /* 0x0000000000007918 */ /* 0x000fe20000000000 */
[----:B--2---:R-:W-:Y:S05]  /*20f50*/  EXIT ;  /* 0x000000000000794d */ /* 0x004fea0003800000 */
.L_x_8:
[----:B------:R-:W2:Y:S02]  /*20f60*/  SYNCS.PHASECHK.TRANS64.TRYWAIT P6, [UR10], R84 ;  /* 0x00000054ff0075a7 */ /* 0x000ea400080c110a */
[----:B--2---:R-:W-:Y:S05]  /*20f70*/  @!P6 BRA `(.L_x_8) ;  /* 0xfffffffc00f8e947 */ /* 0x004fea000383ffff */
[----:B------:R-:W-:Y:S05]  /*20f80*/  BRA `(.L_x_16) ;  /* 0xfffffeec00b87947 */ /* 0x000fea000383ffff */
.L_x_12:
[----:B------:R-:W1:Y:S02]  /*20f90*/  SYNCS.PHASECHK.TRANS64.TRYWAIT P4, [UR10], R10 ;  /* 0x0000000aff0075a7 */ /* 0x000e64000808110a */
[----:B-1----:R-:W-:Y:S05]  /*20fa0*/  @!P4 BRA `(.L_x_12) ;  /* 0xfffffffc00f8c947 */ /* 0x002fea000383ffff */
[----:B------:R-:W-:Y:S05]  /*20fb0*/  BRA `(.L_x_11) ;  /* 0xffffff6800c47947 */ /* 0x000fea000383ffff */
        .weak           $__internal_0_$__cuda_sm10x_tcgen05_guardrail_trap_col_being_dealloced_not_returned_by_alloc
        .type           $__internal_0_$__cuda_sm10x_tcgen05_guardrail_trap_col_being_dealloced_not_returned_by_alloc,@function
        .size           $__internal_0_$__cuda_sm10x_tcgen05_guardrail_trap_col_being_dealloced_not_returned_by_alloc,($__internal_1_$__cuda_sm10x_tcgen05_guardrail_trap_phase_invalid_during_alloc - $__internal_0_$__cuda_sm10x_tcgen05_guardrail_trap_col_being_dealloced_not_returned_by_alloc)
$__internal_0_$__cuda_sm10x_tcgen05_guardrail_trap_col_being_dealloced_not_returned_by_alloc:
[----:B------:R-:W-:Y:S05]  /*20fc0*/  BPT.TRAP 0x1 ;  /* 0x000000040000795c */ /* 0x000fea0000300000 */
[----:B------:R-:W-:-:S04]  /*20fd0*/  IMAD.MOV.U32 R3, RZ, RZ, 0x0 ;  /* 0x00000000ff037424 */ /* 0x000fc800078e00ff */
[----:B------:R-:W-:Y:S05]  /*20fe0*/  RET.REL.NODEC R2 `(matmul_kernel) ;  /* 0xfffffdf002047950 */ /* 0x000fea0003c3ffff */
        .weak           $__internal_1_$__cuda_sm10x_tcgen05_guardrail_trap_phase_invalid_during_alloc
        .type           $__internal_1_$__cuda_sm10x_tcgen05_guardrail_trap_phase_invalid_during_alloc,@function
        .size           $__internal_1_$__cuda_sm10x_tcgen05_guardrail_trap_phase_invalid_during_alloc,($__internal_2_$__cuda_sm10x_tcgen05_guardrail_trap_unallocated_columns_being_dealloced - $__internal_1_$__cuda_sm10x_tcgen05_guardrail_trap_phase_invalid_during_alloc)
$__internal_1_$__cuda_sm10x_tcgen05_guardrail_trap_phase_invalid_during_alloc:
[----:B------:R-:W-:Y:S05]  /*20ff0*/  BPT.TRAP 0x1 ;  /* 0x000000040000795c */ /* 0x000fea0000300000 */
[----:B------:R-:W-:-:S04]  /*21000*/  IMAD.MOV.U32 R3, RZ, RZ, 0x0 ;  /* 0x00000000ff037424 */ /* 0x000fc800078e00ff */
[----:B------:R-:W-:Y:S05]  /*21010*/  RET.REL.NODEC R2 `(matmul_kernel) ;  /* 0xfffffdec02f87950 */ /* 0x000fea0003c3ffff */
        .weak           $__internal_2_$__cuda_sm10x_tcgen05_guardrail_trap_unallocated_columns_being_dealloced
        .type           $__internal_2_$__cuda_sm10x_tcgen05_guardrail_trap_unallocated_columns_being_dealloced,@function
        .size           $__internal_2_$__cuda_sm10x_tcgen05_guardrail_trap_unallocated_columns_being_dealloced,(.L_x_20 - $__internal_2_$__cuda_sm10x_tcgen05_guardrail_trap_unallocated_columns_being_dealloced)
$__internal_2_$__cuda_sm10x_tcgen05_guardrail_trap_unallocated_columns_being_dealloced:
[----:B------:R-:W-:Y:S05]  /*21020*/  BPT.TRAP 0x1 ;  /* 0x000000040000795c */ /* 0x000fea0000300000 */
[----:B------:R-:W-:-:S04]  /*21030*/  IMAD.MOV.U32 R3, RZ, RZ, 0x0 ;  /* 0x00000000ff037424 */ /* 0x000fc800078e00ff */
[----:B------:R-:W-:Y:S05]  /*21040*/  RET.REL.NODEC R2 `(matmul_kernel) ;  /* 0xfffffdec02ec7950 */ /* 0x000fea0003c3ffff */
.L_x_17:
[----:B------:R-:W-:-:S00]  /*21050*/  BRA `(.L_x_17) ;  /* 0xfffffffc00fc7947 */ /* 0x000fc0000383ffff */
[----:B------:R-:W-:-:S00]  /*21060*/  NOP ;  /* 0x0000000000007918 */ /* 0x000fc00000000000 */
        /* <DEDUP_REMOVED lines=9> */
.L_x_20:


//--------------------- .nv.shared.matmul_kernel  --------------------------
	.section	.nv.shared.matmul_kernel,"aw",@nobits
	.sectionflags	@""
	.align	16
	.zero		1024


//--------------------- .nv.shared.reserved.0     --------------------------
	.section	.nv.shared.reserved.0,"aw",@nobits
	.align	8
	.weak		__nv_reservedSMEM_offset_0_alias
	.size		__nv_reservedSMEM_offset_0_alias, 0, 64
	.other		__nv_reservedSMEM_offset_0_alias,@"STO_CUDA_RESERVED_SHARED STV_DEFAULT"
__nv_reservedSMEM_offset_0_alias:
	.zero		0
.nv.shared.reserved.0:
	.zero		64
	.weak		__nv_reservedSMEM_allocation_phase
	.type		__nv_reservedSMEM_allocation_phase,@object
	.size		__nv_reservedSMEM_allocation_phase,(.L_0 - __nv_reservedSMEM_allocation_phase)
__nv_reservedSMEM_allocation_phase:
	.zero		1
.L_0:
	.zero		7
	.weak		__nv_reservedSMEM_devtool_atexit_pc
	.type		__nv_reservedSMEM_devtool_atexit_pc,@object
	.size		__nv_reservedSMEM_devtool_atexit_pc,(__nv_reservedSMEM_allocation_mask - __nv_reservedSMEM_devtool_atexit_pc)
__nv_reservedSMEM_devtool_atexit_pc:
	.zero		8
	.weak		__nv_reservedSMEM_allocation_mask
	.type		__nv_reservedSMEM_allocation_mask,@object
	.size		__nv_reservedSMEM_allocation_mask,(.L_2 - __nv_reservedSMEM_allocation_mask)
__nv_reservedSMEM_allocation_mask:
	.zero		4
.L_2:


//--------------------- .nv.constant0.matmul_kernel --------------------------
	.section	.nv.constant0.matmul_kernel,"a",@progbits
	.sectionflags	@""
	.align	4
.nv.constant0.matmul_kernel:
	.zero		976


//--------------------- SYMBOLS --------------------------

	.type		.nv.reservedSmem.offset0,@object
	.size		.nv.reservedSmem.offset0,0x4
	.type		.nv.reservedSmem.cap,@object
	.size		.nv.reservedSmem.cap,0x4
